//
// Generated by NVIDIA NVVM Compiler
//
// Compiler Build ID: CL-36424714
// Cuda compilation tools, release 13.0, V13.0.88
// Based on NVVM 20.0.0
//

.version 9.0
.target sm_100
.address_size 64

	// .globl	_Z26mercurius_keplerian_solverPdS_S_S_S_S_S_di
.func  (.param .align 16 .b8 func_retval0[16]) __internal_trig_reduction_slowpathd
(
	.param .b64 __internal_trig_reduction_slowpathd_param_0
)
;
.func  (.param .b64 func_retval0) __internal_accurate_pow
(
	.param .b64 __internal_accurate_pow_param_0
)
;
.global .align 8 .f64 CUTOFF = 0d3D3C25C268497682;
.global .align 4 .u32 MAX_ITERATIONS_ROOT_FINDING = 20;
.global .align 4 .u32 NUM_TIMESTEPS_KEPLER = 100000;
.global .align 8 .f64 G = 0d3DD2589EFFED8ACC;
.global .align 8 .f64 TWOPI = 0d401921FB54442D18;
.extern .shared .align 16 .b8 shared_memory[];
.global .align 8 .b8 __cudart_i2opi_d[144] = {8, 93, 141, 31, 177, 95, 251, 107, 234, 146, 82, 138, 247, 57, 7, 61, 123, 241, 229, 235, 199, 186, 39, 117, 45, 234, 95, 158, 102, 63, 70, 79, 183, 9, 203, 39, 207, 126, 54, 109, 31, 109, 10, 90, 139, 17, 47, 239, 15, 152, 5, 222, 255, 151, 248, 31, 59, 40, 249, 189, 139, 95, 132, 156, 244, 57, 83, 131, 57, 214, 145, 57, 65, 126, 95, 180, 38, 112, 156, 233, 132, 68, 187, 46, 245, 53, 130, 232, 62, 167, 41, 177, 28, 235, 29, 254, 28, 146, 209, 9, 234, 46, 73, 6, 224, 210, 77, 66, 58, 110, 36, 183, 97, 197, 187, 222, 171, 99, 81, 254, 65, 144, 67, 60, 153, 149, 98, 219, 192, 221, 52, 245, 209, 87, 39, 252, 41, 21, 68, 78, 110, 131, 249, 162};
.global .align 16 .b8 __cudart_sin_cos_coeffs[128] = {70, 210, 176, 44, 241, 229, 90, 190, 146, 227, 172, 105, 227, 29, 199, 62, 161, 98, 219, 25, 160, 1, 42, 191, 24, 8, 17, 17, 17, 17, 129, 63, 84, 85, 85, 85, 85, 85, 197, 191, 0, 0, 0, 0, 0, 0, 0, 0, 0, 0, 0, 0, 0, 0, 0, 0, 100, 129, 253, 32, 131, 255, 168, 189, 40, 133, 239, 193, 167, 238, 33, 62, 217, 230, 6, 142, 79, 126, 146, 190, 233, 188, 221, 25, 160, 1, 250, 62, 71, 93, 193, 22, 108, 193, 86, 191, 81, 85, 85, 85, 85, 85, 165, 63, 0, 0, 0, 0, 0, 0, 224, 191, 0, 0, 0, 0, 0, 0, 240, 63};

.visible .entry _Z26mercurius_keplerian_solverPdS_S_S_S_S_S_di(
	.param .u64 .ptr .align 1 _Z26mercurius_keplerian_solverPdS_S_S_S_S_S_di_param_0,
	.param .u64 .ptr .align 1 _Z26mercurius_keplerian_solverPdS_S_S_S_S_S_di_param_1,
	.param .u64 .ptr .align 1 _Z26mercurius_keplerian_solverPdS_S_S_S_S_S_di_param_2,
	.param .u64 .ptr .align 1 _Z26mercurius_keplerian_solverPdS_S_S_S_S_S_di_param_3,
	.param .u64 .ptr .align 1 _Z26mercurius_keplerian_solverPdS_S_S_S_S_S_di_param_4,
	.param .u64 .ptr .align 1 _Z26mercurius_keplerian_solverPdS_S_S_S_S_S_di_param_5,
	.param .u64 .ptr .align 1 _Z26mercurius_keplerian_solverPdS_S_S_S_S_S_di_param_6,
	.param .f64 _Z26mercurius_keplerian_solverPdS_S_S_S_S_S_di_param_7,
	.param .u32 _Z26mercurius_keplerian_solverPdS_S_S_S_S_S_di_param_8
)
{
	.reg .pred 	%p<233>;
	.reg .b32 	%r<470>;
	.reg .b64 	%rd<146>;
	.reg .b64 	%fd<1879>;

	ld.param.u64 	%rd18, [_Z26mercurius_keplerian_solverPdS_S_S_S_S_S_di_param_0];
	ld.param.u64 	%rd19, [_Z26mercurius_keplerian_solverPdS_S_S_S_S_S_di_param_1];
	ld.param.u64 	%rd20, [_Z26mercurius_keplerian_solverPdS_S_S_S_S_S_di_param_2];
	ld.param.u64 	%rd21, [_Z26mercurius_keplerian_solverPdS_S_S_S_S_S_di_param_3];
	ld.param.u64 	%rd22, [_Z26mercurius_keplerian_solverPdS_S_S_S_S_S_di_param_4];
	ld.param.u64 	%rd23, [_Z26mercurius_keplerian_solverPdS_S_S_S_S_S_di_param_5];
	ld.param.u64 	%rd24, [_Z26mercurius_keplerian_solverPdS_S_S_S_S_S_di_param_6];
	ld.param.f64 	%fd429, [_Z26mercurius_keplerian_solverPdS_S_S_S_S_S_di_param_7];
	ld.param.u32 	%r158, [_Z26mercurius_keplerian_solverPdS_S_S_S_S_S_di_param_8];
	cvta.to.global.u64 	%rd1, %rd24;
	cvta.to.global.u64 	%rd25, %rd21;
	cvta.to.global.u64 	%rd26, %rd20;
	cvta.to.global.u64 	%rd27, %rd19;
	cvta.to.global.u64 	%rd28, %rd18;
	cvta.to.global.u64 	%rd29, %rd23;
	cvta.to.global.u64 	%rd30, %rd22;
	mov.u32 	%r159, %tid.x;
	mov.u32 	%r160, %ctaid.x;
	mov.u32 	%r1, %ntid.x;
	mad.lo.s32 	%r2, %r160, %r1, %r159;
	mul.wide.s32 	%rd31, %r2, 8;
	add.s64 	%rd2, %rd30, %rd31;
	ld.global.f64 	%fd1, [%rd2];
	add.s64 	%rd3, %rd29, %rd31;
	ld.global.f64 	%fd2, [%rd3];
	add.s64 	%rd4, %rd28, %rd31;
	ld.global.f64 	%fd3, [%rd4];
	add.s64 	%rd5, %rd27, %rd31;
	ld.global.f64 	%fd4, [%rd5];
	add.s64 	%rd6, %rd26, %rd31;
	ld.global.f64 	%fd5, [%rd6];
	add.s64 	%rd7, %rd25, %rd31;
	ld.global.f64 	%fd6, [%rd7];
	abs.f64 	%fd7, %fd1;
	setp.neu.f64 	%p2, %fd7, 0d7FF0000000000000;
	@%p2 bra 	$L__BB0_2;
	mov.f64 	%fd435, 0d0000000000000000;
	mul.rn.f64 	%fd1750, %fd1, %fd435;
	mov.b32 	%r418, 1;
	bra.uni 	$L__BB0_5;
$L__BB0_2:
	mul.f64 	%fd430, %fd1, 0d3FE45F306DC9C883;
	cvt.rni.s32.f64 	%r417, %fd430;
	cvt.rn.f64.s32 	%fd431, %r417;
	fma.rn.f64 	%fd432, %fd431, 0dBFF921FB54442D18, %fd1;
	fma.rn.f64 	%fd433, %fd431, 0dBC91A62633145C00, %fd432;
	fma.rn.f64 	%fd1750, %fd431, 0dB97B839A252049C0, %fd433;
	setp.ltu.f64 	%p3, %fd7, 0d41E0000000000000;
	@%p3 bra 	$L__BB0_4;
	{ // callseq 0, 0
	.param .b64 param0;
	st.param.f64 	[param0], %fd1;
	.param .align 16 .b8 retval0[16];
	call.uni (retval0), 
	__internal_trig_reduction_slowpathd, 
	(
	param0
	);
	ld.param.f64 	%fd1750, [retval0];
	ld.param.b32 	%r417, [retval0+8];
	} // callseq 0
$L__BB0_4:
	add.s32 	%r418, %r417, 1;
$L__BB0_5:
	setp.neu.f64 	%p4, %fd7, 0d7FF0000000000000;
	shl.b32 	%r163, %r418, 6;
	cvt.u64.u32 	%rd32, %r163;
	and.b64  	%rd33, %rd32, 64;
	mov.u64 	%rd34, __cudart_sin_cos_coeffs;
	add.s64 	%rd35, %rd34, %rd33;
	mul.rn.f64 	%fd436, %fd1750, %fd1750;
	and.b32  	%r164, %r418, 1;
	setp.eq.b32 	%p5, %r164, 1;
	selp.f64 	%fd437, 0dBDA8FF8320FD8164, 0d3DE5DB65F9785EBA, %p5;
	ld.global.nc.v2.f64 	{%fd438, %fd439}, [%rd35];
	fma.rn.f64 	%fd440, %fd437, %fd436, %fd438;
	fma.rn.f64 	%fd441, %fd440, %fd436, %fd439;
	ld.global.nc.v2.f64 	{%fd442, %fd443}, [%rd35+16];
	fma.rn.f64 	%fd444, %fd441, %fd436, %fd442;
	fma.rn.f64 	%fd445, %fd444, %fd436, %fd443;
	ld.global.nc.v2.f64 	{%fd446, %fd447}, [%rd35+32];
	fma.rn.f64 	%fd448, %fd445, %fd436, %fd446;
	fma.rn.f64 	%fd449, %fd448, %fd436, %fd447;
	fma.rn.f64 	%fd450, %fd449, %fd1750, %fd1750;
	fma.rn.f64 	%fd451, %fd449, %fd436, 0d3FF0000000000000;
	selp.f64 	%fd452, %fd451, %fd450, %p5;
	and.b32  	%r165, %r418, 2;
	setp.eq.s32 	%p6, %r165, 0;
	mov.f64 	%fd453, 0d0000000000000000;
	sub.f64 	%fd454, %fd453, %fd452;
	selp.f64 	%fd13, %fd452, %fd454, %p6;
	@%p4 bra 	$L__BB0_7;
	mov.f64 	%fd460, 0d0000000000000000;
	mul.rn.f64 	%fd1751, %fd1, %fd460;
	mov.b32 	%r419, 0;
	bra.uni 	$L__BB0_9;
$L__BB0_7:
	mul.f64 	%fd455, %fd1, 0d3FE45F306DC9C883;
	cvt.rni.s32.f64 	%r419, %fd455;
	cvt.rn.f64.s32 	%fd456, %r419;
	fma.rn.f64 	%fd457, %fd456, 0dBFF921FB54442D18, %fd1;
	fma.rn.f64 	%fd458, %fd456, 0dBC91A62633145C00, %fd457;
	fma.rn.f64 	%fd1751, %fd456, 0dB97B839A252049C0, %fd458;
	setp.ltu.f64 	%p7, %fd7, 0d41E0000000000000;
	@%p7 bra 	$L__BB0_9;
	{ // callseq 1, 0
	.param .b64 param0;
	st.param.f64 	[param0], %fd1;
	.param .align 16 .b8 retval0[16];
	call.uni (retval0), 
	__internal_trig_reduction_slowpathd, 
	(
	param0
	);
	ld.param.f64 	%fd1751, [retval0];
	ld.param.b32 	%r419, [retval0+8];
	} // callseq 1
$L__BB0_9:
	shl.b32 	%r168, %r419, 6;
	cvt.u64.u32 	%rd36, %r168;
	and.b64  	%rd37, %rd36, 64;
	add.s64 	%rd39, %rd34, %rd37;
	mul.rn.f64 	%fd461, %fd1751, %fd1751;
	and.b32  	%r169, %r419, 1;
	setp.eq.b32 	%p8, %r169, 1;
	selp.f64 	%fd462, 0dBDA8FF8320FD8164, 0d3DE5DB65F9785EBA, %p8;
	ld.global.nc.v2.f64 	{%fd463, %fd464}, [%rd39];
	fma.rn.f64 	%fd465, %fd462, %fd461, %fd463;
	fma.rn.f64 	%fd466, %fd465, %fd461, %fd464;
	ld.global.nc.v2.f64 	{%fd467, %fd468}, [%rd39+16];
	fma.rn.f64 	%fd469, %fd466, %fd461, %fd467;
	fma.rn.f64 	%fd470, %fd469, %fd461, %fd468;
	ld.global.nc.v2.f64 	{%fd471, %fd472}, [%rd39+32];
	fma.rn.f64 	%fd473, %fd470, %fd461, %fd471;
	fma.rn.f64 	%fd474, %fd473, %fd461, %fd472;
	fma.rn.f64 	%fd475, %fd474, %fd1751, %fd1751;
	fma.rn.f64 	%fd476, %fd474, %fd461, 0d3FF0000000000000;
	selp.f64 	%fd477, %fd476, %fd475, %p8;
	and.b32  	%r170, %r419, 2;
	setp.eq.s32 	%p9, %r170, 0;
	mov.f64 	%fd478, 0d0000000000000000;
	sub.f64 	%fd479, %fd478, %fd477;
	selp.f64 	%fd18, %fd477, %fd479, %p9;
	abs.f64 	%fd19, %fd2;
	setp.neu.f64 	%p10, %fd19, 0d7FF0000000000000;
	@%p10 bra 	$L__BB0_11;
	mov.f64 	%fd485, 0d0000000000000000;
	mul.rn.f64 	%fd1753, %fd2, %fd485;
	mov.b32 	%r421, 1;
	bra.uni 	$L__BB0_14;
$L__BB0_11:
	mul.f64 	%fd480, %fd2, 0d3FE45F306DC9C883;
	cvt.rni.s32.f64 	%r420, %fd480;
	cvt.rn.f64.s32 	%fd481, %r420;
	fma.rn.f64 	%fd482, %fd481, 0dBFF921FB54442D18, %fd2;
	fma.rn.f64 	%fd483, %fd481, 0dBC91A62633145C00, %fd482;
	fma.rn.f64 	%fd1753, %fd481, 0dB97B839A252049C0, %fd483;
	setp.ltu.f64 	%p11, %fd19, 0d41E0000000000000;
	@%p11 bra 	$L__BB0_13;
	{ // callseq 2, 0
	.param .b64 param0;
	st.param.f64 	[param0], %fd2;
	.param .align 16 .b8 retval0[16];
	call.uni (retval0), 
	__internal_trig_reduction_slowpathd, 
	(
	param0
	);
	ld.param.f64 	%fd1753, [retval0];
	ld.param.b32 	%r420, [retval0+8];
	} // callseq 2
$L__BB0_13:
	add.s32 	%r421, %r420, 1;
$L__BB0_14:
	setp.neu.f64 	%p12, %fd19, 0d7FF0000000000000;
	shl.b32 	%r173, %r421, 6;
	cvt.u64.u32 	%rd40, %r173;
	and.b64  	%rd41, %rd40, 64;
	add.s64 	%rd43, %rd34, %rd41;
	mul.rn.f64 	%fd486, %fd1753, %fd1753;
	and.b32  	%r174, %r421, 1;
	setp.eq.b32 	%p13, %r174, 1;
	selp.f64 	%fd487, 0dBDA8FF8320FD8164, 0d3DE5DB65F9785EBA, %p13;
	ld.global.nc.v2.f64 	{%fd488, %fd489}, [%rd43];
	fma.rn.f64 	%fd490, %fd487, %fd486, %fd488;
	fma.rn.f64 	%fd491, %fd490, %fd486, %fd489;
	ld.global.nc.v2.f64 	{%fd492, %fd493}, [%rd43+16];
	fma.rn.f64 	%fd494, %fd491, %fd486, %fd492;
	fma.rn.f64 	%fd495, %fd494, %fd486, %fd493;
	ld.global.nc.v2.f64 	{%fd496, %fd497}, [%rd43+32];
	fma.rn.f64 	%fd498, %fd495, %fd486, %fd496;
	fma.rn.f64 	%fd499, %fd498, %fd486, %fd497;
	fma.rn.f64 	%fd500, %fd499, %fd1753, %fd1753;
	fma.rn.f64 	%fd501, %fd499, %fd486, 0d3FF0000000000000;
	selp.f64 	%fd502, %fd501, %fd500, %p13;
	and.b32  	%r175, %r421, 2;
	setp.eq.s32 	%p14, %r175, 0;
	mov.f64 	%fd503, 0d0000000000000000;
	sub.f64 	%fd504, %fd503, %fd502;
	selp.f64 	%fd25, %fd502, %fd504, %p14;
	@%p12 bra 	$L__BB0_16;
	mov.f64 	%fd510, 0d0000000000000000;
	mul.rn.f64 	%fd1754, %fd2, %fd510;
	mov.b32 	%r422, 0;
	bra.uni 	$L__BB0_18;
$L__BB0_16:
	mul.f64 	%fd505, %fd2, 0d3FE45F306DC9C883;
	cvt.rni.s32.f64 	%r422, %fd505;
	cvt.rn.f64.s32 	%fd506, %r422;
	fma.rn.f64 	%fd507, %fd506, 0dBFF921FB54442D18, %fd2;
	fma.rn.f64 	%fd508, %fd506, 0dBC91A62633145C00, %fd507;
	fma.rn.f64 	%fd1754, %fd506, 0dB97B839A252049C0, %fd508;
	setp.ltu.f64 	%p15, %fd19, 0d41E0000000000000;
	@%p15 bra 	$L__BB0_18;
	{ // callseq 3, 0
	.param .b64 param0;
	st.param.f64 	[param0], %fd2;
	.param .align 16 .b8 retval0[16];
	call.uni (retval0), 
	__internal_trig_reduction_slowpathd, 
	(
	param0
	);
	ld.param.f64 	%fd1754, [retval0];
	ld.param.b32 	%r422, [retval0+8];
	} // callseq 3
$L__BB0_18:
	shl.b32 	%r178, %r422, 6;
	cvt.u64.u32 	%rd44, %r178;
	and.b64  	%rd45, %rd44, 64;
	add.s64 	%rd47, %rd34, %rd45;
	mul.rn.f64 	%fd511, %fd1754, %fd1754;
	and.b32  	%r179, %r422, 1;
	setp.eq.b32 	%p16, %r179, 1;
	selp.f64 	%fd512, 0dBDA8FF8320FD8164, 0d3DE5DB65F9785EBA, %p16;
	ld.global.nc.v2.f64 	{%fd513, %fd514}, [%rd47];
	fma.rn.f64 	%fd515, %fd512, %fd511, %fd513;
	fma.rn.f64 	%fd516, %fd515, %fd511, %fd514;
	ld.global.nc.v2.f64 	{%fd517, %fd518}, [%rd47+16];
	fma.rn.f64 	%fd519, %fd516, %fd511, %fd517;
	fma.rn.f64 	%fd520, %fd519, %fd511, %fd518;
	ld.global.nc.v2.f64 	{%fd521, %fd522}, [%rd47+32];
	fma.rn.f64 	%fd523, %fd520, %fd511, %fd521;
	fma.rn.f64 	%fd524, %fd523, %fd511, %fd522;
	fma.rn.f64 	%fd525, %fd524, %fd1754, %fd1754;
	fma.rn.f64 	%fd526, %fd524, %fd511, 0d3FF0000000000000;
	selp.f64 	%fd527, %fd526, %fd525, %p16;
	and.b32  	%r180, %r422, 2;
	setp.eq.s32 	%p17, %r180, 0;
	mov.f64 	%fd528, 0d0000000000000000;
	sub.f64 	%fd529, %fd528, %fd527;
	selp.f64 	%fd30, %fd527, %fd529, %p17;
	abs.f64 	%fd31, %fd3;
	setp.neu.f64 	%p18, %fd31, 0d7FF0000000000000;
	@%p18 bra 	$L__BB0_20;
	mov.f64 	%fd535, 0d0000000000000000;
	mul.rn.f64 	%fd1756, %fd3, %fd535;
	mov.b32 	%r424, 1;
	bra.uni 	$L__BB0_23;
$L__BB0_20:
	mul.f64 	%fd530, %fd3, 0d3FE45F306DC9C883;
	cvt.rni.s32.f64 	%r423, %fd530;
	cvt.rn.f64.s32 	%fd531, %r423;
	fma.rn.f64 	%fd532, %fd531, 0dBFF921FB54442D18, %fd3;
	fma.rn.f64 	%fd533, %fd531, 0dBC91A62633145C00, %fd532;
	fma.rn.f64 	%fd1756, %fd531, 0dB97B839A252049C0, %fd533;
	setp.ltu.f64 	%p19, %fd31, 0d41E0000000000000;
	@%p19 bra 	$L__BB0_22;
	{ // callseq 4, 0
	.param .b64 param0;
	st.param.f64 	[param0], %fd3;
	.param .align 16 .b8 retval0[16];
	call.uni (retval0), 
	__internal_trig_reduction_slowpathd, 
	(
	param0
	);
	ld.param.f64 	%fd1756, [retval0];
	ld.param.b32 	%r423, [retval0+8];
	} // callseq 4
$L__BB0_22:
	add.s32 	%r424, %r423, 1;
$L__BB0_23:
	setp.neu.f64 	%p20, %fd31, 0d7FF0000000000000;
	shl.b32 	%r183, %r424, 6;
	cvt.u64.u32 	%rd48, %r183;
	and.b64  	%rd49, %rd48, 64;
	add.s64 	%rd51, %rd34, %rd49;
	mul.rn.f64 	%fd536, %fd1756, %fd1756;
	and.b32  	%r184, %r424, 1;
	setp.eq.b32 	%p21, %r184, 1;
	selp.f64 	%fd537, 0dBDA8FF8320FD8164, 0d3DE5DB65F9785EBA, %p21;
	ld.global.nc.v2.f64 	{%fd538, %fd539}, [%rd51];
	fma.rn.f64 	%fd540, %fd537, %fd536, %fd538;
	fma.rn.f64 	%fd541, %fd540, %fd536, %fd539;
	ld.global.nc.v2.f64 	{%fd542, %fd543}, [%rd51+16];
	fma.rn.f64 	%fd544, %fd541, %fd536, %fd542;
	fma.rn.f64 	%fd545, %fd544, %fd536, %fd543;
	ld.global.nc.v2.f64 	{%fd546, %fd547}, [%rd51+32];
	fma.rn.f64 	%fd548, %fd545, %fd536, %fd546;
	fma.rn.f64 	%fd549, %fd548, %fd536, %fd547;
	fma.rn.f64 	%fd550, %fd549, %fd1756, %fd1756;
	fma.rn.f64 	%fd551, %fd549, %fd536, 0d3FF0000000000000;
	selp.f64 	%fd552, %fd551, %fd550, %p21;
	and.b32  	%r185, %r424, 2;
	setp.eq.s32 	%p22, %r185, 0;
	mov.f64 	%fd553, 0d0000000000000000;
	sub.f64 	%fd554, %fd553, %fd552;
	selp.f64 	%fd37, %fd552, %fd554, %p22;
	@%p20 bra 	$L__BB0_25;
	mov.f64 	%fd560, 0d0000000000000000;
	mul.rn.f64 	%fd1757, %fd3, %fd560;
	mov.b32 	%r425, 0;
	bra.uni 	$L__BB0_27;
$L__BB0_25:
	mul.f64 	%fd555, %fd3, 0d3FE45F306DC9C883;
	cvt.rni.s32.f64 	%r425, %fd555;
	cvt.rn.f64.s32 	%fd556, %r425;
	fma.rn.f64 	%fd557, %fd556, 0dBFF921FB54442D18, %fd3;
	fma.rn.f64 	%fd558, %fd556, 0dBC91A62633145C00, %fd557;
	fma.rn.f64 	%fd1757, %fd556, 0dB97B839A252049C0, %fd558;
	setp.ltu.f64 	%p23, %fd31, 0d41E0000000000000;
	@%p23 bra 	$L__BB0_27;
	{ // callseq 5, 0
	.param .b64 param0;
	st.param.f64 	[param0], %fd3;
	.param .align 16 .b8 retval0[16];
	call.uni (retval0), 
	__internal_trig_reduction_slowpathd, 
	(
	param0
	);
	ld.param.f64 	%fd1757, [retval0];
	ld.param.b32 	%r425, [retval0+8];
	} // callseq 5
$L__BB0_27:
	shl.b32 	%r188, %r425, 6;
	cvt.u64.u32 	%rd52, %r188;
	and.b64  	%rd53, %rd52, 64;
	add.s64 	%rd55, %rd34, %rd53;
	mul.rn.f64 	%fd561, %fd1757, %fd1757;
	and.b32  	%r189, %r425, 1;
	setp.eq.b32 	%p24, %r189, 1;
	selp.f64 	%fd562, 0dBDA8FF8320FD8164, 0d3DE5DB65F9785EBA, %p24;
	ld.global.nc.v2.f64 	{%fd563, %fd564}, [%rd55];
	fma.rn.f64 	%fd565, %fd562, %fd561, %fd563;
	fma.rn.f64 	%fd566, %fd565, %fd561, %fd564;
	ld.global.nc.v2.f64 	{%fd567, %fd568}, [%rd55+16];
	fma.rn.f64 	%fd569, %fd566, %fd561, %fd567;
	fma.rn.f64 	%fd570, %fd569, %fd561, %fd568;
	ld.global.nc.v2.f64 	{%fd571, %fd572}, [%rd55+32];
	fma.rn.f64 	%fd573, %fd570, %fd561, %fd571;
	fma.rn.f64 	%fd574, %fd573, %fd561, %fd572;
	fma.rn.f64 	%fd575, %fd574, %fd1757, %fd1757;
	fma.rn.f64 	%fd576, %fd574, %fd561, 0d3FF0000000000000;
	selp.f64 	%fd577, %fd576, %fd575, %p24;
	and.b32  	%r190, %r425, 2;
	setp.eq.s32 	%p25, %r190, 0;
	mov.f64 	%fd578, 0d0000000000000000;
	sub.f64 	%fd579, %fd578, %fd577;
	selp.f64 	%fd580, %fd577, %fd579, %p25;
	mul.f64 	%fd581, %fd25, %fd37;
	mul.f64 	%fd582, %fd30, %fd37;
	mul.f64 	%fd583, %fd25, %fd580;
	mul.f64 	%fd584, %fd30, %fd580;
	mul.f64 	%fd585, %fd13, %fd584;
	sub.f64 	%fd42, %fd581, %fd585;
	fma.rn.f64 	%fd43, %fd13, %fd583, %fd582;
	mul.f64 	%fd44, %fd18, %fd580;
	neg.f64 	%fd586, %fd583;
	mul.f64 	%fd587, %fd13, %fd582;
	sub.f64 	%fd45, %fd586, %fd587;
	mul.f64 	%fd588, %fd13, %fd581;
	sub.f64 	%fd46, %fd588, %fd584;
	mul.f64 	%fd47, %fd18, %fd37;
	ld.global.u32 	%r27, [MAX_ITERATIONS_ROOT_FINDING];
	setp.lt.s32 	%p26, %r27, 1;
	mov.f64 	%fd1762, %fd4;
	@%p26 bra 	$L__BB0_40;
	mov.b32 	%r426, 0;
	ld.global.f64 	%fd48, [CUTOFF];
	mov.f64 	%fd1762, %fd4;
$L__BB0_29:
	abs.f64 	%fd50, %fd1762;
	setp.neu.f64 	%p27, %fd50, 0d7FF0000000000000;
	@%p27 bra 	$L__BB0_31;
	mov.f64 	%fd594, 0d0000000000000000;
	mul.rn.f64 	%fd1759, %fd1762, %fd594;
	mov.b32 	%r427, 0;
	bra.uni 	$L__BB0_33;
$L__BB0_31:
	mul.f64 	%fd589, %fd1762, 0d3FE45F306DC9C883;
	cvt.rni.s32.f64 	%r427, %fd589;
	cvt.rn.f64.s32 	%fd590, %r427;
	fma.rn.f64 	%fd591, %fd590, 0dBFF921FB54442D18, %fd1762;
	fma.rn.f64 	%fd592, %fd590, 0dBC91A62633145C00, %fd591;
	fma.rn.f64 	%fd1759, %fd590, 0dB97B839A252049C0, %fd592;
	setp.ltu.f64 	%p28, %fd50, 0d41E0000000000000;
	@%p28 bra 	$L__BB0_33;
	{ // callseq 6, 0
	.param .b64 param0;
	st.param.f64 	[param0], %fd1762;
	.param .align 16 .b8 retval0[16];
	call.uni (retval0), 
	__internal_trig_reduction_slowpathd, 
	(
	param0
	);
	ld.param.f64 	%fd1759, [retval0];
	ld.param.b32 	%r427, [retval0+8];
	} // callseq 6
$L__BB0_33:
	shl.b32 	%r194, %r427, 6;
	cvt.u64.u32 	%rd56, %r194;
	and.b64  	%rd57, %rd56, 64;
	add.s64 	%rd59, %rd34, %rd57;
	mul.rn.f64 	%fd595, %fd1759, %fd1759;
	and.b32  	%r195, %r427, 1;
	setp.eq.b32 	%p29, %r195, 1;
	selp.f64 	%fd596, 0dBDA8FF8320FD8164, 0d3DE5DB65F9785EBA, %p29;
	ld.global.nc.v2.f64 	{%fd597, %fd598}, [%rd59];
	fma.rn.f64 	%fd599, %fd596, %fd595, %fd597;
	fma.rn.f64 	%fd600, %fd599, %fd595, %fd598;
	ld.global.nc.v2.f64 	{%fd601, %fd602}, [%rd59+16];
	fma.rn.f64 	%fd603, %fd600, %fd595, %fd601;
	fma.rn.f64 	%fd604, %fd603, %fd595, %fd602;
	ld.global.nc.v2.f64 	{%fd605, %fd606}, [%rd59+32];
	fma.rn.f64 	%fd607, %fd604, %fd595, %fd605;
	fma.rn.f64 	%fd608, %fd607, %fd595, %fd606;
	fma.rn.f64 	%fd609, %fd608, %fd1759, %fd1759;
	fma.rn.f64 	%fd610, %fd608, %fd595, 0d3FF0000000000000;
	selp.f64 	%fd611, %fd610, %fd609, %p29;
	and.b32  	%r196, %r427, 2;
	setp.eq.s32 	%p30, %r196, 0;
	mov.f64 	%fd612, 0d0000000000000000;
	sub.f64 	%fd613, %fd612, %fd611;
	selp.f64 	%fd614, %fd611, %fd613, %p30;
	mul.f64 	%fd55, %fd5, %fd614;
	sub.f64 	%fd615, %fd1762, %fd55;
	sub.f64 	%fd56, %fd615, %fd4;
	abs.f64 	%fd616, %fd56;
	setp.lt.f64 	%p31, %fd616, %fd48;
	@%p31 bra 	$L__BB0_40;
	setp.neu.f64 	%p32, %fd50, 0d7FF0000000000000;
	@%p32 bra 	$L__BB0_36;
	mov.f64 	%fd622, 0d0000000000000000;
	mul.rn.f64 	%fd1761, %fd1762, %fd622;
	mov.b32 	%r429, 1;
	bra.uni 	$L__BB0_39;
$L__BB0_36:
	mul.f64 	%fd617, %fd1762, 0d3FE45F306DC9C883;
	cvt.rni.s32.f64 	%r428, %fd617;
	cvt.rn.f64.s32 	%fd618, %r428;
	fma.rn.f64 	%fd619, %fd618, 0dBFF921FB54442D18, %fd1762;
	fma.rn.f64 	%fd620, %fd618, 0dBC91A62633145C00, %fd619;
	fma.rn.f64 	%fd1761, %fd618, 0dB97B839A252049C0, %fd620;
	setp.ltu.f64 	%p33, %fd50, 0d41E0000000000000;
	@%p33 bra 	$L__BB0_38;
	{ // callseq 7, 0
	.param .b64 param0;
	st.param.f64 	[param0], %fd1762;
	.param .align 16 .b8 retval0[16];
	call.uni (retval0), 
	__internal_trig_reduction_slowpathd, 
	(
	param0
	);
	ld.param.f64 	%fd1761, [retval0];
	ld.param.b32 	%r428, [retval0+8];
	} // callseq 7
$L__BB0_38:
	add.s32 	%r429, %r428, 1;
$L__BB0_39:
	shl.b32 	%r199, %r429, 6;
	cvt.u64.u32 	%rd60, %r199;
	and.b64  	%rd61, %rd60, 64;
	add.s64 	%rd63, %rd34, %rd61;
	mul.rn.f64 	%fd623, %fd1761, %fd1761;
	and.b32  	%r200, %r429, 1;
	setp.eq.b32 	%p34, %r200, 1;
	selp.f64 	%fd624, 0dBDA8FF8320FD8164, 0d3DE5DB65F9785EBA, %p34;
	ld.global.nc.v2.f64 	{%fd625, %fd626}, [%rd63];
	fma.rn.f64 	%fd627, %fd624, %fd623, %fd625;
	fma.rn.f64 	%fd628, %fd627, %fd623, %fd626;
	ld.global.nc.v2.f64 	{%fd629, %fd630}, [%rd63+16];
	fma.rn.f64 	%fd631, %fd628, %fd623, %fd629;
	fma.rn.f64 	%fd632, %fd631, %fd623, %fd630;
	ld.global.nc.v2.f64 	{%fd633, %fd634}, [%rd63+32];
	fma.rn.f64 	%fd635, %fd632, %fd623, %fd633;
	fma.rn.f64 	%fd636, %fd635, %fd623, %fd634;
	fma.rn.f64 	%fd637, %fd636, %fd1761, %fd1761;
	fma.rn.f64 	%fd638, %fd636, %fd623, 0d3FF0000000000000;
	selp.f64 	%fd639, %fd638, %fd637, %p34;
	and.b32  	%r201, %r429, 2;
	setp.eq.s32 	%p35, %r201, 0;
	mov.f64 	%fd640, 0d0000000000000000;
	sub.f64 	%fd641, %fd640, %fd639;
	selp.f64 	%fd642, %fd639, %fd641, %p35;
	mul.f64 	%fd643, %fd5, %fd642;
	mov.f64 	%fd644, 0d3FF0000000000000;
	sub.f64 	%fd645, %fd644, %fd643;
	neg.f64 	%fd646, %fd56;
	div.rn.f64 	%fd647, %fd56, %fd645;
	mul.f64 	%fd648, %fd55, %fd647;
	mul.f64 	%fd649, %fd648, 0d3FE0000000000000;
	sub.f64 	%fd650, %fd645, %fd649;
	div.rn.f64 	%fd651, %fd646, %fd650;
	mul.f64 	%fd652, %fd55, %fd651;
	fma.rn.f64 	%fd653, %fd652, 0d3FE0000000000000, %fd645;
	mul.f64 	%fd654, %fd651, %fd651;
	mul.f64 	%fd655, %fd643, %fd654;
	div.rn.f64 	%fd656, %fd655, 0d4018000000000000;
	add.f64 	%fd657, %fd653, %fd656;
	div.rn.f64 	%fd658, %fd646, %fd657;
	mul.f64 	%fd659, %fd55, %fd658;
	fma.rn.f64 	%fd660, %fd659, 0d3FE0000000000000, %fd645;
	mul.f64 	%fd661, %fd658, %fd658;
	mul.f64 	%fd662, %fd643, %fd661;
	div.rn.f64 	%fd663, %fd662, 0d4018000000000000;
	add.f64 	%fd664, %fd660, %fd663;
	mul.f64 	%fd665, %fd658, %fd661;
	mul.f64 	%fd666, %fd55, %fd665;
	div.rn.f64 	%fd667, %fd666, 0dC038000000000000;
	add.f64 	%fd668, %fd664, %fd667;
	div.rn.f64 	%fd669, %fd56, %fd668;
	sub.f64 	%fd1762, %fd1762, %fd669;
	add.s32 	%r426, %r426, 1;
	setp.ne.s32 	%p36, %r426, %r27;
	@%p36 bra 	$L__BB0_29;
$L__BB0_40:
	abs.f64 	%fd64, %fd1762;
	setp.neu.f64 	%p37, %fd64, 0d7FF0000000000000;
	@%p37 bra 	$L__BB0_42;
	mov.f64 	%fd675, 0d0000000000000000;
	mul.rn.f64 	%fd1763, %fd1762, %fd675;
	mov.b32 	%r430, 0;
	bra.uni 	$L__BB0_44;
$L__BB0_42:
	mul.f64 	%fd670, %fd1762, 0d3FE45F306DC9C883;
	cvt.rni.s32.f64 	%r430, %fd670;
	cvt.rn.f64.s32 	%fd671, %r430;
	fma.rn.f64 	%fd672, %fd671, 0dBFF921FB54442D18, %fd1762;
	fma.rn.f64 	%fd673, %fd671, 0dBC91A62633145C00, %fd672;
	fma.rn.f64 	%fd1763, %fd671, 0dB97B839A252049C0, %fd673;
	setp.ltu.f64 	%p38, %fd64, 0d41E0000000000000;
	@%p38 bra 	$L__BB0_44;
	{ // callseq 8, 0
	.param .b64 param0;
	st.param.f64 	[param0], %fd1762;
	.param .align 16 .b8 retval0[16];
	call.uni (retval0), 
	__internal_trig_reduction_slowpathd, 
	(
	param0
	);
	ld.param.f64 	%fd1763, [retval0];
	ld.param.b32 	%r430, [retval0+8];
	} // callseq 8
$L__BB0_44:
	setp.neu.f64 	%p39, %fd64, 0d7FF0000000000000;
	shl.b32 	%r204, %r430, 6;
	cvt.u64.u32 	%rd64, %r204;
	and.b64  	%rd65, %rd64, 64;
	add.s64 	%rd67, %rd34, %rd65;
	mul.rn.f64 	%fd676, %fd1763, %fd1763;
	and.b32  	%r205, %r430, 1;
	setp.eq.b32 	%p40, %r205, 1;
	selp.f64 	%fd677, 0dBDA8FF8320FD8164, 0d3DE5DB65F9785EBA, %p40;
	ld.global.nc.v2.f64 	{%fd678, %fd679}, [%rd67];
	fma.rn.f64 	%fd680, %fd677, %fd676, %fd678;
	fma.rn.f64 	%fd681, %fd680, %fd676, %fd679;
	ld.global.nc.v2.f64 	{%fd682, %fd683}, [%rd67+16];
	fma.rn.f64 	%fd684, %fd681, %fd676, %fd682;
	fma.rn.f64 	%fd685, %fd684, %fd676, %fd683;
	ld.global.nc.v2.f64 	{%fd686, %fd687}, [%rd67+32];
	fma.rn.f64 	%fd688, %fd685, %fd676, %fd686;
	fma.rn.f64 	%fd689, %fd688, %fd676, %fd687;
	fma.rn.f64 	%fd690, %fd689, %fd1763, %fd1763;
	fma.rn.f64 	%fd691, %fd689, %fd676, 0d3FF0000000000000;
	selp.f64 	%fd692, %fd691, %fd690, %p40;
	and.b32  	%r206, %r430, 2;
	setp.eq.s32 	%p41, %r206, 0;
	mov.f64 	%fd693, 0d0000000000000000;
	sub.f64 	%fd694, %fd693, %fd692;
	selp.f64 	%fd69, %fd692, %fd694, %p41;
	@%p39 bra 	$L__BB0_46;
	mov.f64 	%fd700, 0d0000000000000000;
	mul.rn.f64 	%fd1765, %fd1762, %fd700;
	mov.b32 	%r432, 1;
	bra.uni 	$L__BB0_49;
$L__BB0_46:
	mul.f64 	%fd695, %fd1762, 0d3FE45F306DC9C883;
	cvt.rni.s32.f64 	%r431, %fd695;
	cvt.rn.f64.s32 	%fd696, %r431;
	fma.rn.f64 	%fd697, %fd696, 0dBFF921FB54442D18, %fd1762;
	fma.rn.f64 	%fd698, %fd696, 0dBC91A62633145C00, %fd697;
	fma.rn.f64 	%fd1765, %fd696, 0dB97B839A252049C0, %fd698;
	setp.ltu.f64 	%p42, %fd64, 0d41E0000000000000;
	@%p42 bra 	$L__BB0_48;
	{ // callseq 9, 0
	.param .b64 param0;
	st.param.f64 	[param0], %fd1762;
	.param .align 16 .b8 retval0[16];
	call.uni (retval0), 
	__internal_trig_reduction_slowpathd, 
	(
	param0
	);
	ld.param.f64 	%fd1765, [retval0];
	ld.param.b32 	%r431, [retval0+8];
	} // callseq 9
$L__BB0_48:
	add.s32 	%r432, %r431, 1;
$L__BB0_49:
	mul.f64 	%fd701, %fd5, %fd5;
	mov.f64 	%fd702, 0d3FF0000000000000;
	sub.f64 	%fd703, %fd702, %fd701;
	sqrt.rn.f64 	%fd704, %fd703;
	mov.u32 	%r209, shared_memory;
	mad.lo.s32 	%r46, %r158, 24, %r209;
	shl.b32 	%r210, %r432, 6;
	cvt.u64.u32 	%rd68, %r210;
	and.b64  	%rd69, %rd68, 64;
	add.s64 	%rd71, %rd34, %rd69;
	mul.rn.f64 	%fd705, %fd1765, %fd1765;
	and.b32  	%r211, %r432, 1;
	setp.eq.b32 	%p43, %r211, 1;
	selp.f64 	%fd706, 0dBDA8FF8320FD8164, 0d3DE5DB65F9785EBA, %p43;
	ld.global.nc.v2.f64 	{%fd707, %fd708}, [%rd71];
	fma.rn.f64 	%fd709, %fd706, %fd705, %fd707;
	fma.rn.f64 	%fd710, %fd709, %fd705, %fd708;
	ld.global.nc.v2.f64 	{%fd711, %fd712}, [%rd71+16];
	fma.rn.f64 	%fd713, %fd710, %fd705, %fd711;
	fma.rn.f64 	%fd714, %fd713, %fd705, %fd712;
	ld.global.nc.v2.f64 	{%fd715, %fd716}, [%rd71+32];
	fma.rn.f64 	%fd717, %fd714, %fd705, %fd715;
	fma.rn.f64 	%fd718, %fd717, %fd705, %fd716;
	fma.rn.f64 	%fd719, %fd718, %fd1765, %fd1765;
	fma.rn.f64 	%fd720, %fd718, %fd705, 0d3FF0000000000000;
	selp.f64 	%fd721, %fd720, %fd719, %p43;
	and.b32  	%r212, %r432, 2;
	setp.eq.s32 	%p44, %r212, 0;
	mov.f64 	%fd722, 0d0000000000000000;
	sub.f64 	%fd723, %fd722, %fd721;
	selp.f64 	%fd724, %fd721, %fd723, %p44;
	sub.f64 	%fd725, %fd724, %fd5;
	mul.f64 	%fd726, %fd6, %fd725;
	mul.f64 	%fd727, %fd6, %fd704;
	mul.f64 	%fd728, %fd727, %fd69;
	ld.global.f64 	%fd1769, [G];
	div.rn.f64 	%fd729, %fd1769, %fd6;
	sqrt.rn.f64 	%fd730, %fd729;
	mul.f64 	%fd731, %fd5, %fd724;
	sub.f64 	%fd732, %fd702, %fd731;
	div.rn.f64 	%fd733, %fd730, %fd732;
	neg.f64 	%fd734, %fd69;
	mul.f64 	%fd735, %fd733, %fd734;
	mul.f64 	%fd736, %fd704, %fd724;
	mul.f64 	%fd737, %fd736, %fd733;
	mul.f64 	%fd738, %fd42, %fd726;
	fma.rn.f64 	%fd739, %fd45, %fd728, %fd738;
	mul.f64 	%fd740, %fd43, %fd726;
	fma.rn.f64 	%fd741, %fd46, %fd728, %fd740;
	mul.f64 	%fd742, %fd44, %fd726;
	fma.rn.f64 	%fd743, %fd47, %fd728, %fd742;
	mul.lo.s32 	%r213, %r2, 24;
	add.s32 	%r47, %r209, %r213;
	st.shared.f64 	[%r47], %fd739;
	st.shared.f64 	[%r47+8], %fd741;
	st.shared.f64 	[%r47+16], %fd743;
	mul.f64 	%fd744, %fd45, %fd737;
	fma.rn.f64 	%fd1768, %fd42, %fd735, %fd744;
	mul.f64 	%fd745, %fd46, %fd737;
	fma.rn.f64 	%fd1767, %fd43, %fd735, %fd745;
	mul.f64 	%fd746, %fd47, %fd737;
	fma.rn.f64 	%fd1766, %fd44, %fd735, %fd746;
	add.s32 	%r48, %r46, %r213;
	st.shared.f64 	[%r48], %fd1768;
	st.shared.f64 	[%r48+8], %fd1767;
	st.shared.f64 	[%r48+16], %fd1766;
	ld.global.u32 	%r49, [NUM_TIMESTEPS_KEPLER];
	setp.lt.s32 	%p45, %r49, 1;
	@%p45 bra 	$L__BB0_216;
	mul.f64 	%fd79, %fd429, 0d3FE0000000000000;
	mov.f64 	%fd747, 0d4008000000000000;
	{
	.reg .b32 %temp; 
	mov.b64 	{%temp, %r50}, %fd747;
	}
	and.b32  	%r51, %r50, 2146435072;
	setp.eq.s32 	%p46, %r51, 1073741824;
	setp.lt.s32 	%p47, %r50, 0;
	selp.b32 	%r52, 0, 2146435072, %p47;
	and.b32  	%r215, %r50, 2147483647;
	setp.ne.s32 	%p48, %r215, 1071644672;
	and.pred  	%p1, %p46, %p48;
	or.b32  	%r53, %r52, -2147483648;
	and.b32  	%r54, %r1, 7;
	and.b32  	%r55, %r1, 3;
	add.s32 	%r56, %r55, -1;
	ld.global.f64 	%fd1770, [%rd1];
	and.b32  	%r57, %r1, 1;
	and.b32  	%r58, %r1, 2046;
	and.b32  	%r59, %r1, 2040;
	mov.b32 	%r433, 0;
$L__BB0_51:
	setp.eq.s32 	%p49, %r1, 1;
	ld.shared.f64 	%fd86, [%r47];
	ld.shared.f64 	%fd87, [%r47+8];
	ld.shared.f64 	%fd88, [%r47+16];
	mul.f64 	%fd89, %fd1770, %fd1769;
	mov.f64 	%fd1776, 0d0000000000000000;
	mov.b32 	%r437, 0;
	mov.f64 	%fd1777, %fd1776;
	mov.f64 	%fd1778, %fd1776;
	@%p49 bra 	$L__BB0_64;
	mov.u32 	%r219, shared_memory;
	add.s32 	%r434, %r219, 32;
	neg.s32 	%r435, %r2;
	mov.f64 	%fd1776, 0d0000000000000000;
	mov.b32 	%r436, 0;
$L__BB0_53:
	setp.lt.s32 	%p50, %r50, 0;
	setp.eq.s32 	%p51, %r51, 1073741824;
	ld.shared.v2.f64 	{%fd751, %fd752}, [%r434+-32];
	sub.f64 	%fd93, %fd751, %fd86;
	sub.f64 	%fd94, %fd752, %fd87;
	ld.shared.f64 	%fd753, [%r434+-16];
	sub.f64 	%fd95, %fd753, %fd88;
	mul.f64 	%fd754, %fd94, %fd94;
	fma.rn.f64 	%fd755, %fd93, %fd93, %fd754;
	fma.rn.f64 	%fd96, %fd95, %fd95, %fd755;
	sqrt.rn.f64 	%fd97, %fd96;
	{
	.reg .b32 %temp; 
	mov.b64 	{%temp, %r65}, %fd97;
	}
	abs.f64 	%fd98, %fd97;
	{ // callseq 10, 0
	.param .b64 param0;
	st.param.f64 	[param0], %fd98;
	.param .b64 retval0;
	call.uni (retval0), 
	__internal_accurate_pow, 
	(
	param0
	);
	ld.param.f64 	%fd756, [retval0];
	} // callseq 10
	setp.lt.s32 	%p53, %r65, 0;
	neg.f64 	%fd758, %fd756;
	selp.f64 	%fd759, %fd758, %fd756, %p51;
	selp.f64 	%fd760, %fd759, %fd756, %p53;
	setp.eq.f64 	%p54, %fd96, 0d0000000000000000;
	selp.b32 	%r220, %r65, 0, %p51;
	or.b32  	%r221, %r220, 2146435072;
	selp.b32 	%r222, %r221, %r220, %p50;
	mov.b32 	%r223, 0;
	mov.b64 	%fd761, {%r223, %r222};
	selp.f64 	%fd1774, %fd761, %fd760, %p54;
	add.f64 	%fd762, %fd97, 0d4008000000000000;
	{
	.reg .b32 %temp; 
	mov.b64 	{%temp, %r224}, %fd762;
	}
	and.b32  	%r225, %r224, 2146435072;
	setp.ne.s32 	%p55, %r225, 2146435072;
	@%p55 bra 	$L__BB0_58;
	setp.ge.f64 	%p56, %fd96, 0d0000000000000000;
	@%p56 bra 	$L__BB0_56;
	mov.f64 	%fd763, 0d4008000000000000;
	add.rn.f64 	%fd1774, %fd97, %fd763;
	bra.uni 	$L__BB0_58;
$L__BB0_56:
	setp.neu.f64 	%p57, %fd98, 0d7FF0000000000000;
	@%p57 bra 	$L__BB0_58;
	selp.b32 	%r226, %r53, %r52, %p1;
	selp.b32 	%r227, %r226, %r52, %p53;
	mov.b32 	%r228, 0;
	mov.b64 	%fd1774, {%r228, %r227};
$L__BB0_58:
	setp.eq.f64 	%p62, %fd97, 0d3FF0000000000000;
	selp.f64 	%fd764, 0d3FF0000000000000, %fd1774, %p62;
	div.rn.f64 	%fd765, %fd89, %fd764;
	setp.eq.s32 	%p63, %r435, 0;
	selp.f64 	%fd766, 0d3FF0000000000000, 0d0000000000000000, %p63;
	mul.f64 	%fd767, %fd766, %fd765;
	mul.f64 	%fd768, %fd93, %fd767;
	sub.f64 	%fd103, %fd1776, %fd768;
	mul.f64 	%fd769, %fd94, %fd767;
	sub.f64 	%fd104, %fd1777, %fd769;
	mul.f64 	%fd770, %fd95, %fd767;
	sub.f64 	%fd105, %fd1778, %fd770;
	ld.shared.f64 	%fd771, [%r434+-8];
	sub.f64 	%fd106, %fd771, %fd86;
	ld.shared.v2.f64 	{%fd772, %fd773}, [%r434];
	sub.f64 	%fd107, %fd772, %fd87;
	sub.f64 	%fd108, %fd773, %fd88;
	mul.f64 	%fd774, %fd107, %fd107;
	fma.rn.f64 	%fd775, %fd106, %fd106, %fd774;
	fma.rn.f64 	%fd109, %fd108, %fd108, %fd775;
	sqrt.rn.f64 	%fd110, %fd109;
	{
	.reg .b32 %temp; 
	mov.b64 	{%temp, %r66}, %fd110;
	}
	abs.f64 	%fd111, %fd110;
	{ // callseq 11, 0
	.param .b64 param0;
	st.param.f64 	[param0], %fd111;
	.param .b64 retval0;
	call.uni (retval0), 
	__internal_accurate_pow, 
	(
	param0
	);
	ld.param.f64 	%fd776, [retval0];
	} // callseq 11
	setp.lt.s32 	%p64, %r66, 0;
	neg.f64 	%fd778, %fd776;
	selp.f64 	%fd779, %fd778, %fd776, %p51;
	selp.f64 	%fd780, %fd779, %fd776, %p64;
	setp.eq.f64 	%p65, %fd109, 0d0000000000000000;
	selp.b32 	%r229, %r66, 0, %p51;
	or.b32  	%r230, %r229, 2146435072;
	selp.b32 	%r231, %r230, %r229, %p50;
	mov.b32 	%r232, 0;
	mov.b64 	%fd781, {%r232, %r231};
	selp.f64 	%fd1775, %fd781, %fd780, %p65;
	add.f64 	%fd782, %fd110, 0d4008000000000000;
	{
	.reg .b32 %temp; 
	mov.b64 	{%temp, %r233}, %fd782;
	}
	and.b32  	%r234, %r233, 2146435072;
	setp.ne.s32 	%p66, %r234, 2146435072;
	@%p66 bra 	$L__BB0_63;
	setp.ltu.f64 	%p67, %fd109, 0d0000000000000000;
	@%p67 bra 	$L__BB0_62;
	setp.neu.f64 	%p68, %fd111, 0d7FF0000000000000;
	@%p68 bra 	$L__BB0_63;
	selp.b32 	%r235, %r53, %r52, %p1;
	selp.b32 	%r236, %r235, %r52, %p64;
	mov.b32 	%r237, 0;
	mov.b64 	%fd1775, {%r237, %r236};
	bra.uni 	$L__BB0_63;
$L__BB0_62:
	mov.f64 	%fd783, 0d4008000000000000;
	add.rn.f64 	%fd1775, %fd110, %fd783;
$L__BB0_63:
	setp.eq.f64 	%p70, %fd110, 0d3FF0000000000000;
	selp.f64 	%fd784, 0d3FF0000000000000, %fd1775, %p70;
	div.rn.f64 	%fd785, %fd89, %fd784;
	add.s32 	%r238, %r436, 1;
	setp.eq.s32 	%p71, %r238, %r2;
	selp.f64 	%fd786, 0d3FF0000000000000, 0d0000000000000000, %p71;
	mul.f64 	%fd787, %fd786, %fd785;
	mul.f64 	%fd788, %fd106, %fd787;
	sub.f64 	%fd1776, %fd103, %fd788;
	mul.f64 	%fd789, %fd107, %fd787;
	sub.f64 	%fd1777, %fd104, %fd789;
	mul.f64 	%fd790, %fd108, %fd787;
	sub.f64 	%fd1778, %fd105, %fd790;
	add.s32 	%r436, %r436, 2;
	add.s32 	%r435, %r435, 2;
	add.s32 	%r434, %r434, 48;
	setp.ne.s32 	%p72, %r436, %r58;
	mov.u32 	%r437, %r58;
	@%p72 bra 	$L__BB0_53;
$L__BB0_64:
	setp.eq.s32 	%p73, %r57, 0;
	@%p73 bra 	$L__BB0_71;
	setp.lt.s32 	%p74, %r50, 0;
	setp.eq.s32 	%p75, %r51, 1073741824;
	mov.u32 	%r239, shared_memory;
	mad.lo.s32 	%r240, %r437, 24, %r239;
	ld.shared.f64 	%fd791, [%r240];
	sub.f64 	%fd125, %fd791, %fd86;
	ld.shared.f64 	%fd792, [%r240+8];
	sub.f64 	%fd126, %fd792, %fd87;
	ld.shared.f64 	%fd793, [%r240+16];
	sub.f64 	%fd127, %fd793, %fd88;
	mul.f64 	%fd794, %fd126, %fd126;
	fma.rn.f64 	%fd795, %fd125, %fd125, %fd794;
	fma.rn.f64 	%fd128, %fd127, %fd127, %fd795;
	sqrt.rn.f64 	%fd129, %fd128;
	{
	.reg .b32 %temp; 
	mov.b64 	{%temp, %r71}, %fd129;
	}
	abs.f64 	%fd130, %fd129;
	{ // callseq 12, 0
	.param .b64 param0;
	st.param.f64 	[param0], %fd130;
	.param .b64 retval0;
	call.uni (retval0), 
	__internal_accurate_pow, 
	(
	param0
	);
	ld.param.f64 	%fd796, [retval0];
	} // callseq 12
	setp.lt.s32 	%p77, %r71, 0;
	neg.f64 	%fd798, %fd796;
	selp.f64 	%fd799, %fd798, %fd796, %p75;
	selp.f64 	%fd800, %fd799, %fd796, %p77;
	setp.eq.f64 	%p78, %fd128, 0d0000000000000000;
	selp.b32 	%r241, %r71, 0, %p75;
	or.b32  	%r242, %r241, 2146435072;
	selp.b32 	%r243, %r242, %r241, %p74;
	mov.b32 	%r244, 0;
	mov.b64 	%fd801, {%r244, %r243};
	selp.f64 	%fd1782, %fd801, %fd800, %p78;
	add.f64 	%fd802, %fd129, 0d4008000000000000;
	{
	.reg .b32 %temp; 
	mov.b64 	{%temp, %r245}, %fd802;
	}
	and.b32  	%r246, %r245, 2146435072;
	setp.ne.s32 	%p79, %r246, 2146435072;
	@%p79 bra 	$L__BB0_70;
	setp.ltu.f64 	%p80, %fd128, 0d0000000000000000;
	@%p80 bra 	$L__BB0_69;
	setp.neu.f64 	%p81, %fd130, 0d7FF0000000000000;
	@%p81 bra 	$L__BB0_70;
	selp.b32 	%r247, %r53, %r52, %p1;
	selp.b32 	%r248, %r247, %r52, %p77;
	mov.b32 	%r249, 0;
	mov.b64 	%fd1782, {%r249, %r248};
	bra.uni 	$L__BB0_70;
$L__BB0_69:
	mov.f64 	%fd803, 0d4008000000000000;
	add.rn.f64 	%fd1782, %fd129, %fd803;
$L__BB0_70:
	setp.eq.f64 	%p83, %fd129, 0d3FF0000000000000;
	selp.f64 	%fd804, 0d3FF0000000000000, %fd1782, %p83;
	div.rn.f64 	%fd805, %fd89, %fd804;
	setp.eq.s32 	%p84, %r437, %r2;
	selp.f64 	%fd806, 0d3FF0000000000000, 0d0000000000000000, %p84;
	mul.f64 	%fd807, %fd806, %fd805;
	mul.f64 	%fd808, %fd125, %fd807;
	sub.f64 	%fd1776, %fd1776, %fd808;
	mul.f64 	%fd809, %fd126, %fd807;
	sub.f64 	%fd1777, %fd1777, %fd809;
	mul.f64 	%fd810, %fd127, %fd807;
	sub.f64 	%fd1778, %fd1778, %fd810;
$L__BB0_71:
	setp.lt.u32 	%p85, %r1, 8;
	fma.rn.f64 	%fd813, %fd79, %fd1776, %fd1768;
	st.shared.f64 	[%r48], %fd813;
	fma.rn.f64 	%fd814, %fd79, %fd1777, %fd1767;
	st.shared.f64 	[%r48+8], %fd814;
	fma.rn.f64 	%fd815, %fd79, %fd1778, %fd1766;
	st.shared.f64 	[%r48+16], %fd815;
	mov.f64 	%fd1807, 0d0000000000000000;
	mov.b32 	%r440, 0;
	mov.f64 	%fd1808, %fd1807;
	mov.f64 	%fd1809, %fd1807;
	@%p85 bra 	$L__BB0_74;
	mov.f64 	%fd1807, 0d0000000000000000;
	mov.b32 	%r438, 0;
$L__BB0_73:
	.pragma "nounroll";
	mad.lo.s32 	%r252, %r438, 24, %r46;
	ld.shared.f64 	%fd817, [%r252];
	mul.wide.u32 	%rd72, %r438, 8;
	add.s64 	%rd73, %rd1, %rd72;
	ld.global.f64 	%fd818, [%rd73];
	fma.rn.f64 	%fd819, %fd817, %fd818, %fd1807;
	ld.shared.f64 	%fd820, [%r252+8];
	fma.rn.f64 	%fd821, %fd818, %fd820, %fd1808;
	ld.shared.f64 	%fd822, [%r252+16];
	fma.rn.f64 	%fd823, %fd822, %fd818, %fd1809;
	ld.shared.f64 	%fd824, [%r252+24];
	ld.global.f64 	%fd825, [%rd73+8];
	fma.rn.f64 	%fd826, %fd824, %fd825, %fd819;
	ld.shared.f64 	%fd827, [%r252+32];
	fma.rn.f64 	%fd828, %fd825, %fd827, %fd821;
	ld.shared.f64 	%fd829, [%r252+40];
	fma.rn.f64 	%fd830, %fd829, %fd825, %fd823;
	ld.shared.f64 	%fd831, [%r252+48];
	ld.global.f64 	%fd832, [%rd73+16];
	fma.rn.f64 	%fd833, %fd831, %fd832, %fd826;
	ld.shared.f64 	%fd834, [%r252+56];
	fma.rn.f64 	%fd835, %fd832, %fd834, %fd828;
	ld.shared.f64 	%fd836, [%r252+64];
	fma.rn.f64 	%fd837, %fd836, %fd832, %fd830;
	ld.shared.f64 	%fd838, [%r252+72];
	ld.global.f64 	%fd839, [%rd73+24];
	fma.rn.f64 	%fd840, %fd838, %fd839, %fd833;
	ld.shared.f64 	%fd841, [%r252+80];
	fma.rn.f64 	%fd842, %fd839, %fd841, %fd835;
	ld.shared.f64 	%fd843, [%r252+88];
	fma.rn.f64 	%fd844, %fd843, %fd839, %fd837;
	ld.shared.f64 	%fd845, [%r252+96];
	ld.global.f64 	%fd846, [%rd73+32];
	fma.rn.f64 	%fd847, %fd845, %fd846, %fd840;
	ld.shared.f64 	%fd848, [%r252+104];
	fma.rn.f64 	%fd849, %fd846, %fd848, %fd842;
	ld.shared.f64 	%fd850, [%r252+112];
	fma.rn.f64 	%fd851, %fd850, %fd846, %fd844;
	ld.shared.f64 	%fd852, [%r252+120];
	ld.global.f64 	%fd853, [%rd73+40];
	fma.rn.f64 	%fd854, %fd852, %fd853, %fd847;
	ld.shared.f64 	%fd855, [%r252+128];
	fma.rn.f64 	%fd856, %fd853, %fd855, %fd849;
	ld.shared.f64 	%fd857, [%r252+136];
	fma.rn.f64 	%fd858, %fd857, %fd853, %fd851;
	ld.shared.f64 	%fd859, [%r252+144];
	ld.global.f64 	%fd860, [%rd73+48];
	fma.rn.f64 	%fd861, %fd859, %fd860, %fd854;
	ld.shared.f64 	%fd862, [%r252+152];
	fma.rn.f64 	%fd863, %fd860, %fd862, %fd856;
	ld.shared.f64 	%fd864, [%r252+160];
	fma.rn.f64 	%fd865, %fd864, %fd860, %fd858;
	ld.shared.f64 	%fd866, [%r252+168];
	ld.global.f64 	%fd867, [%rd73+56];
	fma.rn.f64 	%fd1807, %fd866, %fd867, %fd861;
	ld.shared.f64 	%fd868, [%r252+176];
	fma.rn.f64 	%fd1808, %fd867, %fd868, %fd863;
	ld.shared.f64 	%fd869, [%r252+184];
	fma.rn.f64 	%fd1809, %fd869, %fd867, %fd865;
	add.s32 	%r438, %r438, 8;
	setp.ne.s32 	%p86, %r438, %r59;
	mov.u32 	%r440, %r59;
	@%p86 bra 	$L__BB0_73;
$L__BB0_74:
	setp.eq.s32 	%p87, %r54, 0;
	@%p87 bra 	$L__BB0_82;
	add.s32 	%r253, %r54, -1;
	setp.lt.u32 	%p88, %r253, 3;
	@%p88 bra 	$L__BB0_77;
	mad.lo.s32 	%r254, %r440, 24, %r46;
	ld.shared.f64 	%fd871, [%r254];
	mul.wide.u32 	%rd74, %r440, 8;
	add.s64 	%rd75, %rd1, %rd74;
	ld.global.f64 	%fd872, [%rd75];
	fma.rn.f64 	%fd873, %fd871, %fd872, %fd1807;
	ld.shared.f64 	%fd874, [%r254+8];
	fma.rn.f64 	%fd875, %fd872, %fd874, %fd1808;
	ld.shared.f64 	%fd876, [%r254+16];
	fma.rn.f64 	%fd877, %fd876, %fd872, %fd1809;
	ld.shared.f64 	%fd878, [%r254+24];
	ld.global.f64 	%fd879, [%rd75+8];
	fma.rn.f64 	%fd880, %fd878, %fd879, %fd873;
	ld.shared.f64 	%fd881, [%r254+32];
	fma.rn.f64 	%fd882, %fd879, %fd881, %fd875;
	ld.shared.f64 	%fd883, [%r254+40];
	fma.rn.f64 	%fd884, %fd883, %fd879, %fd877;
	ld.shared.f64 	%fd885, [%r254+48];
	ld.global.f64 	%fd886, [%rd75+16];
	fma.rn.f64 	%fd887, %fd885, %fd886, %fd880;
	ld.shared.f64 	%fd888, [%r254+56];
	fma.rn.f64 	%fd889, %fd886, %fd888, %fd882;
	ld.shared.f64 	%fd890, [%r254+64];
	fma.rn.f64 	%fd891, %fd890, %fd886, %fd884;
	ld.shared.f64 	%fd892, [%r254+72];
	ld.global.f64 	%fd893, [%rd75+24];
	fma.rn.f64 	%fd1807, %fd892, %fd893, %fd887;
	ld.shared.f64 	%fd894, [%r254+80];
	fma.rn.f64 	%fd1808, %fd893, %fd894, %fd889;
	ld.shared.f64 	%fd895, [%r254+88];
	fma.rn.f64 	%fd1809, %fd895, %fd893, %fd891;
	add.s32 	%r440, %r440, 4;
$L__BB0_77:
	setp.eq.s32 	%p89, %r55, 0;
	@%p89 bra 	$L__BB0_82;
	setp.eq.s32 	%p90, %r56, 0;
	@%p90 bra 	$L__BB0_80;
	mad.lo.s32 	%r255, %r440, 24, %r46;
	ld.shared.f64 	%fd897, [%r255];
	mul.wide.u32 	%rd76, %r440, 8;
	add.s64 	%rd77, %rd1, %rd76;
	ld.global.f64 	%fd898, [%rd77];
	fma.rn.f64 	%fd899, %fd897, %fd898, %fd1807;
	ld.shared.f64 	%fd900, [%r255+8];
	fma.rn.f64 	%fd901, %fd898, %fd900, %fd1808;
	ld.shared.f64 	%fd902, [%r255+16];
	fma.rn.f64 	%fd903, %fd902, %fd898, %fd1809;
	ld.shared.f64 	%fd904, [%r255+24];
	ld.global.f64 	%fd905, [%rd77+8];
	fma.rn.f64 	%fd1807, %fd904, %fd905, %fd899;
	ld.shared.f64 	%fd906, [%r255+32];
	fma.rn.f64 	%fd1808, %fd905, %fd906, %fd901;
	ld.shared.f64 	%fd907, [%r255+40];
	fma.rn.f64 	%fd1809, %fd907, %fd905, %fd903;
	add.s32 	%r440, %r440, 2;
$L__BB0_80:
	setp.eq.s32 	%p91, %r57, 0;
	@%p91 bra 	$L__BB0_82;
	mad.lo.s32 	%r256, %r440, 24, %r46;
	ld.shared.f64 	%fd908, [%r256];
	mul.wide.u32 	%rd78, %r440, 8;
	add.s64 	%rd79, %rd1, %rd78;
	ld.global.f64 	%fd909, [%rd79];
	fma.rn.f64 	%fd1807, %fd908, %fd909, %fd1807;
	ld.shared.f64 	%fd910, [%r256+8];
	fma.rn.f64 	%fd1808, %fd909, %fd910, %fd1808;
	ld.shared.f64 	%fd911, [%r256+16];
	fma.rn.f64 	%fd1809, %fd911, %fd909, %fd1809;
$L__BB0_82:
	add.f64 	%fd912, %fd1770, %fd1770;
	div.rn.f64 	%fd913, %fd79, %fd912;
	ld.shared.f64 	%fd914, [%r47];
	fma.rn.f64 	%fd177, %fd913, %fd1807, %fd914;
	st.shared.f64 	[%r47], %fd177;
	ld.shared.f64 	%fd915, [%r47+8];
	fma.rn.f64 	%fd178, %fd913, %fd1808, %fd915;
	st.shared.f64 	[%r47+8], %fd178;
	ld.shared.f64 	%fd916, [%r47+16];
	fma.rn.f64 	%fd179, %fd913, %fd1809, %fd916;
	st.shared.f64 	[%r47+16], %fd179;
	ld.shared.f64 	%fd180, [%r48];
	ld.shared.f64 	%fd181, [%r48+8];
	ld.shared.f64 	%fd182, [%r48+16];
	mul.f64 	%fd917, %fd178, %fd182;
	mul.f64 	%fd918, %fd179, %fd181;
	sub.f64 	%fd183, %fd917, %fd918;
	mul.f64 	%fd919, %fd179, %fd180;
	mul.f64 	%fd920, %fd177, %fd182;
	sub.f64 	%fd184, %fd919, %fd920;
	mul.f64 	%fd921, %fd177, %fd181;
	mul.f64 	%fd922, %fd178, %fd180;
	sub.f64 	%fd923, %fd921, %fd922;
	mul.f64 	%fd924, %fd184, %fd184;
	fma.rn.f64 	%fd925, %fd183, %fd183, %fd924;
	fma.rn.f64 	%fd185, %fd923, %fd923, %fd925;
	sqrt.rn.f64 	%fd926, %fd185;
	div.rn.f64 	%fd186, %fd923, %fd926;
	{
	.reg .b32 %temp; 
	mov.b64 	{%temp, %r79}, %fd186;
	}
	abs.f64 	%fd187, %fd186;
	{
	.reg .b32 %temp; 
	mov.b64 	{%temp, %r257}, %fd187;
	}
	setp.gt.s32 	%p92, %r257, 1071801957;
	@%p92 bra 	$L__BB0_86;
	mul.f64 	%fd967, %fd186, %fd186;
	fma.rn.f64 	%fd968, %fd967, 0d3FB0066BDC1895E9, 0dBFB3823B180754AF;
	fma.rn.f64 	%fd969, %fd968, %fd967, 0d3FB11E52CC2F79AE;
	fma.rn.f64 	%fd970, %fd969, %fd967, 0dBF924EAF3526861B;
	fma.rn.f64 	%fd971, %fd970, %fd967, 0d3F91DF02A31E6CB7;
	fma.rn.f64 	%fd972, %fd971, %fd967, 0d3F847D18B0EEC6CC;
	fma.rn.f64 	%fd973, %fd972, %fd967, 0d3F8D0AF961BA53B0;
	fma.rn.f64 	%fd974, %fd973, %fd967, 0d3F91BF7734CF1C48;
	fma.rn.f64 	%fd975, %fd974, %fd967, 0d3F96E91483144EF7;
	fma.rn.f64 	%fd976, %fd975, %fd967, 0d3F9F1C6E0A4F9F81;
	fma.rn.f64 	%fd977, %fd976, %fd967, 0d3FA6DB6DC27FA92B;
	fma.rn.f64 	%fd978, %fd977, %fd967, 0d3FB333333320F91B;
	fma.rn.f64 	%fd979, %fd978, %fd967, 0d3FC5555555555F4D;
	mul.f64 	%fd980, %fd967, %fd979;
	fma.rn.f64 	%fd188, %fd980, %fd187, %fd187;
	setp.gt.s32 	%p96, %r79, -1;
	@%p96 bra 	$L__BB0_85;
	mov.f64 	%fd985, 0d3C91A62633145C07;
	add.rn.f64 	%fd986, %fd188, %fd985;
	mov.f64 	%fd987, 0d3FF921FB54442D18;
	add.rn.f64 	%fd1810, %fd987, %fd986;
	bra.uni 	$L__BB0_87;
$L__BB0_85:
	mov.f64 	%fd981, 0dBC91A62633145C07;
	add.rn.f64 	%fd982, %fd188, %fd981;
	neg.f64 	%fd983, %fd982;
	mov.f64 	%fd984, 0d3FF921FB54442D18;
	add.rn.f64 	%fd1810, %fd984, %fd983;
	bra.uni 	$L__BB0_87;
$L__BB0_86:
	mov.f64 	%fd927, 0d3FF0000000000000;
	sub.f64 	%fd928, %fd927, %fd187;
	{
	.reg .b32 %temp; 
	mov.b64 	{%r258, %temp}, %fd928;
	}
	{
	.reg .b32 %temp; 
	mov.b64 	{%temp, %r259}, %fd928;
	}
	add.s32 	%r260, %r259, -1048576;
	mov.b64 	%fd929, {%r258, %r260};
	rsqrt.approx.ftz.f64 	%fd930, %fd929;
	{
	.reg .b32 %temp; 
	mov.b64 	{%r261, %temp}, %fd930;
	}
	{
	.reg .b32 %temp; 
	mov.b64 	{%temp, %r262}, %fd930;
	}
	add.s32 	%r263, %r262, -1048576;
	mov.b64 	%fd931, {%r261, %r263};
	mul.f64 	%fd932, %fd929, %fd930;
	neg.f64 	%fd933, %fd932;
	fma.rn.f64 	%fd934, %fd932, %fd933, %fd929;
	fma.rn.f64 	%fd935, %fd934, %fd931, %fd932;
	neg.f64 	%fd936, %fd935;
	fma.rn.f64 	%fd937, %fd930, %fd936, 0d3FF0000000000000;
	fma.rn.f64 	%fd938, %fd937, %fd931, %fd931;
	fma.rn.f64 	%fd939, %fd935, %fd936, %fd929;
	fma.rn.f64 	%fd940, %fd939, %fd938, %fd935;
	{
	.reg .b32 %temp; 
	mov.b64 	{%r264, %temp}, %fd940;
	}
	{
	.reg .b32 %temp; 
	mov.b64 	{%temp, %r265}, %fd940;
	}
	add.s32 	%r266, %r265, 1048576;
	mov.b64 	%fd941, {%r264, %r266};
	fma.rn.f64 	%fd942, %fd928, 0d3EC715B371155F70, 0dBEBAC2FE66FAAC4B;
	fma.rn.f64 	%fd943, %fd942, %fd928, 0d3ED9A9B88EFCD9B8;
	fma.rn.f64 	%fd944, %fd943, %fd928, 0d3EDD0F40A8A0C4C3;
	fma.rn.f64 	%fd945, %fd944, %fd928, 0d3EF46D4CFA9E0E1F;
	fma.rn.f64 	%fd946, %fd945, %fd928, 0d3F079C168D1E2422;
	fma.rn.f64 	%fd947, %fd946, %fd928, 0d3F1C9A88C3BCA540;
	fma.rn.f64 	%fd948, %fd947, %fd928, 0d3F31C4E64BD476DF;
	fma.rn.f64 	%fd949, %fd948, %fd928, 0d3F46E8BA60009C8F;
	fma.rn.f64 	%fd950, %fd949, %fd928, 0d3F5F1C71C62B05A2;
	fma.rn.f64 	%fd951, %fd950, %fd928, 0d3F76DB6DB6DC9F2C;
	fma.rn.f64 	%fd952, %fd951, %fd928, 0d3F9333333333329C;
	fma.rn.f64 	%fd953, %fd952, %fd928, 0d3FB5555555555555;
	setp.lt.s32 	%p93, %r259, 1;
	mov.f64 	%fd954, 0d0000000000000000;
	mul.rn.f64 	%fd955, %fd187, %fd954;
	mul.f64 	%fd956, %fd928, %fd953;
	fma.rn.f64 	%fd957, %fd956, %fd941, %fd941;
	selp.f64 	%fd958, %fd955, %fd957, %p93;
	setp.lt.s32 	%p94, %r259, 0;
	mov.f64 	%fd959, 0d7FF0000000000000;
	mul.rn.f64 	%fd960, %fd958, %fd959;
	selp.f64 	%fd961, %fd960, %fd958, %p94;
	setp.lt.s32 	%p95, %r79, 0;
	mov.f64 	%fd962, 0dBCA1A62633145C07;
	add.rn.f64 	%fd963, %fd961, %fd962;
	neg.f64 	%fd964, %fd963;
	mov.f64 	%fd965, 0d400921FB54442D18;
	add.rn.f64 	%fd966, %fd965, %fd964;
	selp.f64 	%fd1810, %fd966, %fd961, %p95;
$L__BB0_87:
	neg.f64 	%fd193, %fd184;
	abs.f64 	%fd194, %fd184;
	abs.f64 	%fd195, %fd183;
	setp.leu.f64 	%p97, %fd195, %fd194;
	setp.gt.f64 	%p98, %fd195, %fd194;
	selp.f64 	%fd196, %fd195, %fd194, %p98;
	selp.f64 	%fd988, %fd194, %fd195, %p98;
	div.rn.f64 	%fd989, %fd988, %fd196;
	mul.f64 	%fd990, %fd989, %fd989;
	fma.rn.f64 	%fd991, %fd990, 0dBEF53E1D2A25FF7E, 0d3F2D3B63DBB65B49;
	fma.rn.f64 	%fd992, %fd991, %fd990, 0dBF5312788DDE082E;
	fma.rn.f64 	%fd993, %fd992, %fd990, 0d3F6F9690C8249315;
	fma.rn.f64 	%fd994, %fd993, %fd990, 0dBF82CF5AABC7CF0D;
	fma.rn.f64 	%fd995, %fd994, %fd990, 0d3F9162B0B2A3BFDE;
	fma.rn.f64 	%fd996, %fd995, %fd990, 0dBF9A7256FEB6FC6B;
	fma.rn.f64 	%fd997, %fd996, %fd990, 0d3FA171560CE4A489;
	fma.rn.f64 	%fd998, %fd997, %fd990, 0dBFA4F44D841450E4;
	fma.rn.f64 	%fd999, %fd998, %fd990, 0d3FA7EE3D3F36BB95;
	fma.rn.f64 	%fd1000, %fd999, %fd990, 0dBFAAD32AE04A9FD1;
	fma.rn.f64 	%fd1001, %fd1000, %fd990, 0d3FAE17813D66954F;
	fma.rn.f64 	%fd1002, %fd1001, %fd990, 0dBFB11089CA9A5BCD;
	fma.rn.f64 	%fd1003, %fd1002, %fd990, 0d3FB3B12B2DB51738;
	fma.rn.f64 	%fd1004, %fd1003, %fd990, 0dBFB745D022F8DC5C;
	fma.rn.f64 	%fd1005, %fd1004, %fd990, 0d3FBC71C709DFE927;
	fma.rn.f64 	%fd1006, %fd1005, %fd990, 0dBFC2492491FA1744;
	fma.rn.f64 	%fd1007, %fd1006, %fd990, 0d3FC99999999840D2;
	fma.rn.f64 	%fd1008, %fd1007, %fd990, 0dBFD555555555544C;
	mul.f64 	%fd1009, %fd990, %fd1008;
	fma.rn.f64 	%fd197, %fd1009, %fd989, %fd989;
	@%p97 bra 	$L__BB0_89;
	{
	.reg .b32 %temp; 
	mov.b64 	{%temp, %r268}, %fd193;
	}
	setp.lt.s32 	%p100, %r268, 0;
	neg.f64 	%fd1012, %fd197;
	selp.f64 	%fd1013, %fd197, %fd1012, %p100;
	add.f64 	%fd1811, %fd1013, 0d3FF921FB54442D18;
	bra.uni 	$L__BB0_90;
$L__BB0_89:
	{
	.reg .b32 %temp; 
	mov.b64 	{%temp, %r267}, %fd193;
	}
	setp.lt.s32 	%p99, %r267, 0;
	mov.f64 	%fd1010, 0d400921FB54442D18;
	sub.f64 	%fd1011, %fd1010, %fd197;
	selp.f64 	%fd1811, %fd1011, %fd197, %p99;
$L__BB0_90:
	setp.neu.f64 	%p101, %fd196, 0d0000000000000000;
	@%p101 bra 	$L__BB0_92;
	{
	.reg .b32 %temp; 
	mov.b64 	{%temp, %r270}, %fd193;
	}
	setp.lt.s32 	%p104, %r270, 0;
	selp.f64 	%fd1812, 0d400921FB54442D18, 0d0000000000000000, %p104;
	bra.uni 	$L__BB0_93;
$L__BB0_92:
	setp.eq.f64 	%p102, %fd194, %fd195;
	{
	.reg .b32 %temp; 
	mov.b64 	{%temp, %r269}, %fd193;
	}
	setp.lt.s32 	%p103, %r269, 0;
	selp.f64 	%fd1014, 0d4002D97C7F3321D2, 0d3FE921FB54442D18, %p103;
	selp.f64 	%fd1812, %fd1014, %fd1811, %p102;
$L__BB0_93:
	add.rn.f64 	%fd1015, %fd194, %fd195;
	setp.nan.f64 	%p105, %fd1015, %fd1015;
	copysign.f64 	%fd1016, %fd183, %fd1812;
	selp.f64 	%fd204, %fd1015, %fd1016, %p105;
	mul.f64 	%fd1017, %fd181, %fd181;
	fma.rn.f64 	%fd1018, %fd180, %fd180, %fd1017;
	fma.rn.f64 	%fd1019, %fd182, %fd182, %fd1018;
	mul.f64 	%fd1020, %fd178, %fd178;
	fma.rn.f64 	%fd1021, %fd177, %fd177, %fd1020;
	fma.rn.f64 	%fd1022, %fd179, %fd179, %fd1021;
	sqrt.rn.f64 	%fd205, %fd1022;
	div.rn.f64 	%fd206, %fd185, %fd1769;
	div.rn.f64 	%fd1023, %fd1019, %fd1769;
	mov.f64 	%fd1024, 0dC000000000000000;
	div.rn.f64 	%fd1025, %fd1024, %fd205;
	add.f64 	%fd1026, %fd1023, %fd1025;
	fma.rn.f64 	%fd1027, %fd206, %fd1026, 0d3FF0000000000000;
	sqrt.rn.f64 	%fd207, %fd1027;
	mul.f64 	%fd1028, %fd205, %fd1019;
	sub.f64 	%fd1029, %fd1028, %fd1769;
	mul.f64 	%fd1030, %fd1769, %fd207;
	div.rn.f64 	%fd208, %fd1029, %fd1030;
	{
	.reg .b32 %temp; 
	mov.b64 	{%temp, %r80}, %fd208;
	}
	abs.f64 	%fd209, %fd208;
	{
	.reg .b32 %temp; 
	mov.b64 	{%temp, %r271}, %fd209;
	}
	setp.gt.s32 	%p106, %r271, 1071801957;
	@%p106 bra 	$L__BB0_97;
	mul.f64 	%fd1071, %fd208, %fd208;
	fma.rn.f64 	%fd1072, %fd1071, 0d3FB0066BDC1895E9, 0dBFB3823B180754AF;
	fma.rn.f64 	%fd1073, %fd1072, %fd1071, 0d3FB11E52CC2F79AE;
	fma.rn.f64 	%fd1074, %fd1073, %fd1071, 0dBF924EAF3526861B;
	fma.rn.f64 	%fd1075, %fd1074, %fd1071, 0d3F91DF02A31E6CB7;
	fma.rn.f64 	%fd1076, %fd1075, %fd1071, 0d3F847D18B0EEC6CC;
	fma.rn.f64 	%fd1077, %fd1076, %fd1071, 0d3F8D0AF961BA53B0;
	fma.rn.f64 	%fd1078, %fd1077, %fd1071, 0d3F91BF7734CF1C48;
	fma.rn.f64 	%fd1079, %fd1078, %fd1071, 0d3F96E91483144EF7;
	fma.rn.f64 	%fd1080, %fd1079, %fd1071, 0d3F9F1C6E0A4F9F81;
	fma.rn.f64 	%fd1081, %fd1080, %fd1071, 0d3FA6DB6DC27FA92B;
	fma.rn.f64 	%fd1082, %fd1081, %fd1071, 0d3FB333333320F91B;
	fma.rn.f64 	%fd1083, %fd1082, %fd1071, 0d3FC5555555555F4D;
	mul.f64 	%fd1084, %fd1071, %fd1083;
	fma.rn.f64 	%fd210, %fd1084, %fd209, %fd209;
	setp.gt.s32 	%p110, %r80, -1;
	@%p110 bra 	$L__BB0_96;
	mov.f64 	%fd1089, 0d3C91A62633145C07;
	add.rn.f64 	%fd1090, %fd210, %fd1089;
	mov.f64 	%fd1091, 0d3FF921FB54442D18;
	add.rn.f64 	%fd1813, %fd1091, %fd1090;
	bra.uni 	$L__BB0_98;
$L__BB0_96:
	mov.f64 	%fd1085, 0dBC91A62633145C07;
	add.rn.f64 	%fd1086, %fd210, %fd1085;
	neg.f64 	%fd1087, %fd1086;
	mov.f64 	%fd1088, 0d3FF921FB54442D18;
	add.rn.f64 	%fd1813, %fd1088, %fd1087;
	bra.uni 	$L__BB0_98;
$L__BB0_97:
	mov.f64 	%fd1031, 0d3FF0000000000000;
	sub.f64 	%fd1032, %fd1031, %fd209;
	{
	.reg .b32 %temp; 
	mov.b64 	{%r272, %temp}, %fd1032;
	}
	{
	.reg .b32 %temp; 
	mov.b64 	{%temp, %r273}, %fd1032;
	}
	add.s32 	%r274, %r273, -1048576;
	mov.b64 	%fd1033, {%r272, %r274};
	rsqrt.approx.ftz.f64 	%fd1034, %fd1033;
	{
	.reg .b32 %temp; 
	mov.b64 	{%r275, %temp}, %fd1034;
	}
	{
	.reg .b32 %temp; 
	mov.b64 	{%temp, %r276}, %fd1034;
	}
	add.s32 	%r277, %r276, -1048576;
	mov.b64 	%fd1035, {%r275, %r277};
	mul.f64 	%fd1036, %fd1033, %fd1034;
	neg.f64 	%fd1037, %fd1036;
	fma.rn.f64 	%fd1038, %fd1036, %fd1037, %fd1033;
	fma.rn.f64 	%fd1039, %fd1038, %fd1035, %fd1036;
	neg.f64 	%fd1040, %fd1039;
	fma.rn.f64 	%fd1041, %fd1034, %fd1040, 0d3FF0000000000000;
	fma.rn.f64 	%fd1042, %fd1041, %fd1035, %fd1035;
	fma.rn.f64 	%fd1043, %fd1039, %fd1040, %fd1033;
	fma.rn.f64 	%fd1044, %fd1043, %fd1042, %fd1039;
	{
	.reg .b32 %temp; 
	mov.b64 	{%r278, %temp}, %fd1044;
	}
	{
	.reg .b32 %temp; 
	mov.b64 	{%temp, %r279}, %fd1044;
	}
	add.s32 	%r280, %r279, 1048576;
	mov.b64 	%fd1045, {%r278, %r280};
	fma.rn.f64 	%fd1046, %fd1032, 0d3EC715B371155F70, 0dBEBAC2FE66FAAC4B;
	fma.rn.f64 	%fd1047, %fd1046, %fd1032, 0d3ED9A9B88EFCD9B8;
	fma.rn.f64 	%fd1048, %fd1047, %fd1032, 0d3EDD0F40A8A0C4C3;
	fma.rn.f64 	%fd1049, %fd1048, %fd1032, 0d3EF46D4CFA9E0E1F;
	fma.rn.f64 	%fd1050, %fd1049, %fd1032, 0d3F079C168D1E2422;
	fma.rn.f64 	%fd1051, %fd1050, %fd1032, 0d3F1C9A88C3BCA540;
	fma.rn.f64 	%fd1052, %fd1051, %fd1032, 0d3F31C4E64BD476DF;
	fma.rn.f64 	%fd1053, %fd1052, %fd1032, 0d3F46E8BA60009C8F;
	fma.rn.f64 	%fd1054, %fd1053, %fd1032, 0d3F5F1C71C62B05A2;
	fma.rn.f64 	%fd1055, %fd1054, %fd1032, 0d3F76DB6DB6DC9F2C;
	fma.rn.f64 	%fd1056, %fd1055, %fd1032, 0d3F9333333333329C;
	fma.rn.f64 	%fd1057, %fd1056, %fd1032, 0d3FB5555555555555;
	setp.lt.s32 	%p107, %r273, 1;
	mov.f64 	%fd1058, 0d0000000000000000;
	mul.rn.f64 	%fd1059, %fd209, %fd1058;
	mul.f64 	%fd1060, %fd1032, %fd1057;
	fma.rn.f64 	%fd1061, %fd1060, %fd1045, %fd1045;
	selp.f64 	%fd1062, %fd1059, %fd1061, %p107;
	setp.lt.s32 	%p108, %r273, 0;
	mov.f64 	%fd1063, 0d7FF0000000000000;
	mul.rn.f64 	%fd1064, %fd1062, %fd1063;
	selp.f64 	%fd1065, %fd1064, %fd1062, %p108;
	setp.lt.s32 	%p109, %r80, 0;
	mov.f64 	%fd1066, 0dBCA1A62633145C07;
	add.rn.f64 	%fd1067, %fd1065, %fd1066;
	neg.f64 	%fd1068, %fd1067;
	mov.f64 	%fd1069, 0d400921FB54442D18;
	add.rn.f64 	%fd1070, %fd1069, %fd1068;
	selp.f64 	%fd1813, %fd1070, %fd1065, %p109;
$L__BB0_98:
	abs.f64 	%fd215, %fd1813;
	setp.neu.f64 	%p111, %fd215, 0d7FF0000000000000;
	@%p111 bra 	$L__BB0_100;
	mov.f64 	%fd1097, 0d0000000000000000;
	mul.rn.f64 	%fd1814, %fd1813, %fd1097;
	mov.b32 	%r442, 0;
	bra.uni 	$L__BB0_102;
$L__BB0_100:
	mul.f64 	%fd1092, %fd1813, 0d3FE45F306DC9C883;
	cvt.rni.s32.f64 	%r442, %fd1092;
	cvt.rn.f64.s32 	%fd1093, %r442;
	fma.rn.f64 	%fd1094, %fd1093, 0dBFF921FB54442D18, %fd1813;
	fma.rn.f64 	%fd1095, %fd1093, 0dBC91A62633145C00, %fd1094;
	fma.rn.f64 	%fd1814, %fd1093, 0dB97B839A252049C0, %fd1095;
	setp.ltu.f64 	%p112, %fd215, 0d41E0000000000000;
	@%p112 bra 	$L__BB0_102;
	{ // callseq 13, 0
	.param .b64 param0;
	st.param.f64 	[param0], %fd1813;
	.param .align 16 .b8 retval0[16];
	call.uni (retval0), 
	__internal_trig_reduction_slowpathd, 
	(
	param0
	);
	ld.param.f64 	%fd1814, [retval0];
	ld.param.b32 	%r442, [retval0+8];
	} // callseq 13
$L__BB0_102:
	shl.b32 	%r283, %r442, 6;
	cvt.u64.u32 	%rd80, %r283;
	and.b64  	%rd81, %rd80, 64;
	add.s64 	%rd83, %rd34, %rd81;
	mul.rn.f64 	%fd1098, %fd1814, %fd1814;
	and.b32  	%r284, %r442, 1;
	setp.eq.b32 	%p113, %r284, 1;
	selp.f64 	%fd1099, 0dBDA8FF8320FD8164, 0d3DE5DB65F9785EBA, %p113;
	ld.global.nc.v2.f64 	{%fd1100, %fd1101}, [%rd83];
	fma.rn.f64 	%fd1102, %fd1099, %fd1098, %fd1100;
	fma.rn.f64 	%fd1103, %fd1102, %fd1098, %fd1101;
	ld.global.nc.v2.f64 	{%fd1104, %fd1105}, [%rd83+16];
	fma.rn.f64 	%fd1106, %fd1103, %fd1098, %fd1104;
	fma.rn.f64 	%fd1107, %fd1106, %fd1098, %fd1105;
	ld.global.nc.v2.f64 	{%fd1108, %fd1109}, [%rd83+32];
	fma.rn.f64 	%fd1110, %fd1107, %fd1098, %fd1108;
	fma.rn.f64 	%fd1111, %fd1110, %fd1098, %fd1109;
	fma.rn.f64 	%fd1112, %fd1111, %fd1814, %fd1814;
	fma.rn.f64 	%fd1113, %fd1111, %fd1098, 0d3FF0000000000000;
	selp.f64 	%fd1114, %fd1113, %fd1112, %p113;
	and.b32  	%r285, %r442, 2;
	setp.eq.s32 	%p114, %r285, 0;
	mov.f64 	%fd1115, 0d0000000000000000;
	sub.f64 	%fd1116, %fd1115, %fd1114;
	selp.f64 	%fd1117, %fd1114, %fd1116, %p114;
	mul.f64 	%fd1118, %fd207, %fd1117;
	sub.f64 	%fd220, %fd1813, %fd1118;
	sub.f64 	%fd1119, %fd206, %fd205;
	mul.f64 	%fd1120, %fd205, %fd207;
	div.rn.f64 	%fd221, %fd1119, %fd1120;
	{
	.reg .b32 %temp; 
	mov.b64 	{%temp, %r84}, %fd221;
	}
	abs.f64 	%fd222, %fd221;
	{
	.reg .b32 %temp; 
	mov.b64 	{%temp, %r286}, %fd222;
	}
	setp.gt.s32 	%p115, %r286, 1071801957;
	@%p115 bra 	$L__BB0_106;
	mul.f64 	%fd1161, %fd221, %fd221;
	fma.rn.f64 	%fd1162, %fd1161, 0d3FB0066BDC1895E9, 0dBFB3823B180754AF;
	fma.rn.f64 	%fd1163, %fd1162, %fd1161, 0d3FB11E52CC2F79AE;
	fma.rn.f64 	%fd1164, %fd1163, %fd1161, 0dBF924EAF3526861B;
	fma.rn.f64 	%fd1165, %fd1164, %fd1161, 0d3F91DF02A31E6CB7;
	fma.rn.f64 	%fd1166, %fd1165, %fd1161, 0d3F847D18B0EEC6CC;
	fma.rn.f64 	%fd1167, %fd1166, %fd1161, 0d3F8D0AF961BA53B0;
	fma.rn.f64 	%fd1168, %fd1167, %fd1161, 0d3F91BF7734CF1C48;
	fma.rn.f64 	%fd1169, %fd1168, %fd1161, 0d3F96E91483144EF7;
	fma.rn.f64 	%fd1170, %fd1169, %fd1161, 0d3F9F1C6E0A4F9F81;
	fma.rn.f64 	%fd1171, %fd1170, %fd1161, 0d3FA6DB6DC27FA92B;
	fma.rn.f64 	%fd1172, %fd1171, %fd1161, 0d3FB333333320F91B;
	fma.rn.f64 	%fd1173, %fd1172, %fd1161, 0d3FC5555555555F4D;
	mul.f64 	%fd1174, %fd1161, %fd1173;
	fma.rn.f64 	%fd223, %fd1174, %fd222, %fd222;
	setp.gt.s32 	%p119, %r84, -1;
	@%p119 bra 	$L__BB0_105;
	mov.f64 	%fd1179, 0d3C91A62633145C07;
	add.rn.f64 	%fd1180, %fd223, %fd1179;
	mov.f64 	%fd1181, 0d3FF921FB54442D18;
	add.rn.f64 	%fd1815, %fd1181, %fd1180;
	bra.uni 	$L__BB0_107;
$L__BB0_105:
	mov.f64 	%fd1175, 0dBC91A62633145C07;
	add.rn.f64 	%fd1176, %fd223, %fd1175;
	neg.f64 	%fd1177, %fd1176;
	mov.f64 	%fd1178, 0d3FF921FB54442D18;
	add.rn.f64 	%fd1815, %fd1178, %fd1177;
	bra.uni 	$L__BB0_107;
$L__BB0_106:
	mov.f64 	%fd1121, 0d3FF0000000000000;
	sub.f64 	%fd1122, %fd1121, %fd222;
	{
	.reg .b32 %temp; 
	mov.b64 	{%r287, %temp}, %fd1122;
	}
	{
	.reg .b32 %temp; 
	mov.b64 	{%temp, %r288}, %fd1122;
	}
	add.s32 	%r289, %r288, -1048576;
	mov.b64 	%fd1123, {%r287, %r289};
	rsqrt.approx.ftz.f64 	%fd1124, %fd1123;
	{
	.reg .b32 %temp; 
	mov.b64 	{%r290, %temp}, %fd1124;
	}
	{
	.reg .b32 %temp; 
	mov.b64 	{%temp, %r291}, %fd1124;
	}
	add.s32 	%r292, %r291, -1048576;
	mov.b64 	%fd1125, {%r290, %r292};
	mul.f64 	%fd1126, %fd1123, %fd1124;
	neg.f64 	%fd1127, %fd1126;
	fma.rn.f64 	%fd1128, %fd1126, %fd1127, %fd1123;
	fma.rn.f64 	%fd1129, %fd1128, %fd1125, %fd1126;
	neg.f64 	%fd1130, %fd1129;
	fma.rn.f64 	%fd1131, %fd1124, %fd1130, 0d3FF0000000000000;
	fma.rn.f64 	%fd1132, %fd1131, %fd1125, %fd1125;
	fma.rn.f64 	%fd1133, %fd1129, %fd1130, %fd1123;
	fma.rn.f64 	%fd1134, %fd1133, %fd1132, %fd1129;
	{
	.reg .b32 %temp; 
	mov.b64 	{%r293, %temp}, %fd1134;
	}
	{
	.reg .b32 %temp; 
	mov.b64 	{%temp, %r294}, %fd1134;
	}
	add.s32 	%r295, %r294, 1048576;
	mov.b64 	%fd1135, {%r293, %r295};
	fma.rn.f64 	%fd1136, %fd1122, 0d3EC715B371155F70, 0dBEBAC2FE66FAAC4B;
	fma.rn.f64 	%fd1137, %fd1136, %fd1122, 0d3ED9A9B88EFCD9B8;
	fma.rn.f64 	%fd1138, %fd1137, %fd1122, 0d3EDD0F40A8A0C4C3;
	fma.rn.f64 	%fd1139, %fd1138, %fd1122, 0d3EF46D4CFA9E0E1F;
	fma.rn.f64 	%fd1140, %fd1139, %fd1122, 0d3F079C168D1E2422;
	fma.rn.f64 	%fd1141, %fd1140, %fd1122, 0d3F1C9A88C3BCA540;
	fma.rn.f64 	%fd1142, %fd1141, %fd1122, 0d3F31C4E64BD476DF;
	fma.rn.f64 	%fd1143, %fd1142, %fd1122, 0d3F46E8BA60009C8F;
	fma.rn.f64 	%fd1144, %fd1143, %fd1122, 0d3F5F1C71C62B05A2;
	fma.rn.f64 	%fd1145, %fd1144, %fd1122, 0d3F76DB6DB6DC9F2C;
	fma.rn.f64 	%fd1146, %fd1145, %fd1122, 0d3F9333333333329C;
	fma.rn.f64 	%fd1147, %fd1146, %fd1122, 0d3FB5555555555555;
	setp.lt.s32 	%p116, %r288, 1;
	mov.f64 	%fd1148, 0d0000000000000000;
	mul.rn.f64 	%fd1149, %fd222, %fd1148;
	mul.f64 	%fd1150, %fd1122, %fd1147;
	fma.rn.f64 	%fd1151, %fd1150, %fd1135, %fd1135;
	selp.f64 	%fd1152, %fd1149, %fd1151, %p116;
	setp.lt.s32 	%p117, %r288, 0;
	mov.f64 	%fd1153, 0d7FF0000000000000;
	mul.rn.f64 	%fd1154, %fd1152, %fd1153;
	selp.f64 	%fd1155, %fd1154, %fd1152, %p117;
	setp.lt.s32 	%p118, %r84, 0;
	mov.f64 	%fd1156, 0dBCA1A62633145C07;
	add.rn.f64 	%fd1157, %fd1155, %fd1156;
	neg.f64 	%fd1158, %fd1157;
	mov.f64 	%fd1159, 0d400921FB54442D18;
	add.rn.f64 	%fd1160, %fd1159, %fd1158;
	selp.f64 	%fd1815, %fd1160, %fd1155, %p118;
$L__BB0_107:
	neg.f64 	%fd1182, %fd183;
	div.rn.f64 	%fd228, %fd1182, %fd184;
	abs.f64 	%fd229, %fd1810;
	setp.neu.f64 	%p120, %fd229, 0d7FF0000000000000;
	@%p120 bra 	$L__BB0_109;
	mov.f64 	%fd1188, 0d0000000000000000;
	mul.rn.f64 	%fd1817, %fd1810, %fd1188;
	mov.b32 	%r444, 1;
	bra.uni 	$L__BB0_112;
$L__BB0_109:
	mul.f64 	%fd1183, %fd1810, 0d3FE45F306DC9C883;
	cvt.rni.s32.f64 	%r443, %fd1183;
	cvt.rn.f64.s32 	%fd1184, %r443;
	fma.rn.f64 	%fd1185, %fd1184, 0dBFF921FB54442D18, %fd1810;
	fma.rn.f64 	%fd1186, %fd1184, 0dBC91A62633145C00, %fd1185;
	fma.rn.f64 	%fd1817, %fd1184, 0dB97B839A252049C0, %fd1186;
	setp.ltu.f64 	%p121, %fd229, 0d41E0000000000000;
	@%p121 bra 	$L__BB0_111;
	{ // callseq 14, 0
	.param .b64 param0;
	st.param.f64 	[param0], %fd1810;
	.param .align 16 .b8 retval0[16];
	call.uni (retval0), 
	__internal_trig_reduction_slowpathd, 
	(
	param0
	);
	ld.param.f64 	%fd1817, [retval0];
	ld.param.b32 	%r443, [retval0+8];
	} // callseq 14
$L__BB0_111:
	add.s32 	%r444, %r443, 1;
$L__BB0_112:
	shl.b32 	%r298, %r444, 6;
	cvt.u64.u32 	%rd84, %r298;
	and.b64  	%rd85, %rd84, 64;
	add.s64 	%rd87, %rd34, %rd85;
	mul.rn.f64 	%fd1189, %fd1817, %fd1817;
	and.b32  	%r299, %r444, 1;
	setp.eq.b32 	%p122, %r299, 1;
	selp.f64 	%fd1190, 0dBDA8FF8320FD8164, 0d3DE5DB65F9785EBA, %p122;
	ld.global.nc.v2.f64 	{%fd1191, %fd1192}, [%rd87];
	fma.rn.f64 	%fd1193, %fd1190, %fd1189, %fd1191;
	fma.rn.f64 	%fd1194, %fd1193, %fd1189, %fd1192;
	ld.global.nc.v2.f64 	{%fd1195, %fd1196}, [%rd87+16];
	fma.rn.f64 	%fd1197, %fd1194, %fd1189, %fd1195;
	fma.rn.f64 	%fd1198, %fd1197, %fd1189, %fd1196;
	ld.global.nc.v2.f64 	{%fd1199, %fd1200}, [%rd87+32];
	fma.rn.f64 	%fd1201, %fd1198, %fd1189, %fd1199;
	fma.rn.f64 	%fd1202, %fd1201, %fd1189, %fd1200;
	fma.rn.f64 	%fd1203, %fd1202, %fd1817, %fd1817;
	fma.rn.f64 	%fd1204, %fd1202, %fd1189, 0d3FF0000000000000;
	selp.f64 	%fd1205, %fd1204, %fd1203, %p122;
	and.b32  	%r300, %r444, 2;
	setp.eq.s32 	%p123, %r300, 0;
	mov.f64 	%fd1206, 0d0000000000000000;
	sub.f64 	%fd1207, %fd1206, %fd1205;
	selp.f64 	%fd1208, %fd1205, %fd1207, %p123;
	mov.f64 	%fd1209, 0d3FF0000000000000;
	sub.f64 	%fd1210, %fd1209, %fd1208;
	mul.f64 	%fd1211, %fd228, %fd1210;
	mul.f64 	%fd1212, %fd228, %fd228;
	fma.rn.f64 	%fd1213, %fd1212, %fd1208, 0d3FF0000000000000;
	mul.f64 	%fd1214, %fd178, %fd1213;
	mul.f64 	%fd1215, %fd177, %fd1211;
	sub.f64 	%fd235, %fd1214, %fd1215;
	add.f64 	%fd1216, %fd1212, %fd1208;
	mul.f64 	%fd1217, %fd177, %fd1216;
	mul.f64 	%fd1218, %fd178, %fd1211;
	sub.f64 	%fd236, %fd1217, %fd1218;
	abs.f64 	%fd237, %fd236;
	abs.f64 	%fd238, %fd235;
	setp.leu.f64 	%p124, %fd238, %fd237;
	setp.gt.f64 	%p125, %fd238, %fd237;
	selp.f64 	%fd239, %fd238, %fd237, %p125;
	selp.f64 	%fd1219, %fd237, %fd238, %p125;
	div.rn.f64 	%fd1220, %fd1219, %fd239;
	mul.f64 	%fd1221, %fd1220, %fd1220;
	fma.rn.f64 	%fd1222, %fd1221, 0dBEF53E1D2A25FF7E, 0d3F2D3B63DBB65B49;
	fma.rn.f64 	%fd1223, %fd1222, %fd1221, 0dBF5312788DDE082E;
	fma.rn.f64 	%fd1224, %fd1223, %fd1221, 0d3F6F9690C8249315;
	fma.rn.f64 	%fd1225, %fd1224, %fd1221, 0dBF82CF5AABC7CF0D;
	fma.rn.f64 	%fd1226, %fd1225, %fd1221, 0d3F9162B0B2A3BFDE;
	fma.rn.f64 	%fd1227, %fd1226, %fd1221, 0dBF9A7256FEB6FC6B;
	fma.rn.f64 	%fd1228, %fd1227, %fd1221, 0d3FA171560CE4A489;
	fma.rn.f64 	%fd1229, %fd1228, %fd1221, 0dBFA4F44D841450E4;
	fma.rn.f64 	%fd1230, %fd1229, %fd1221, 0d3FA7EE3D3F36BB95;
	fma.rn.f64 	%fd1231, %fd1230, %fd1221, 0dBFAAD32AE04A9FD1;
	fma.rn.f64 	%fd1232, %fd1231, %fd1221, 0d3FAE17813D66954F;
	fma.rn.f64 	%fd1233, %fd1232, %fd1221, 0dBFB11089CA9A5BCD;
	fma.rn.f64 	%fd1234, %fd1233, %fd1221, 0d3FB3B12B2DB51738;
	fma.rn.f64 	%fd1235, %fd1234, %fd1221, 0dBFB745D022F8DC5C;
	fma.rn.f64 	%fd1236, %fd1235, %fd1221, 0d3FBC71C709DFE927;
	fma.rn.f64 	%fd1237, %fd1236, %fd1221, 0dBFC2492491FA1744;
	fma.rn.f64 	%fd1238, %fd1237, %fd1221, 0d3FC99999999840D2;
	fma.rn.f64 	%fd1239, %fd1238, %fd1221, 0dBFD555555555544C;
	mul.f64 	%fd1240, %fd1221, %fd1239;
	fma.rn.f64 	%fd240, %fd1240, %fd1220, %fd1220;
	@%p124 bra 	$L__BB0_114;
	{
	.reg .b32 %temp; 
	mov.b64 	{%temp, %r302}, %fd236;
	}
	setp.lt.s32 	%p127, %r302, 0;
	neg.f64 	%fd1243, %fd240;
	selp.f64 	%fd1244, %fd240, %fd1243, %p127;
	add.f64 	%fd1818, %fd1244, 0d3FF921FB54442D18;
	bra.uni 	$L__BB0_115;
$L__BB0_114:
	{
	.reg .b32 %temp; 
	mov.b64 	{%temp, %r301}, %fd236;
	}
	setp.lt.s32 	%p126, %r301, 0;
	mov.f64 	%fd1241, 0d400921FB54442D18;
	sub.f64 	%fd1242, %fd1241, %fd240;
	selp.f64 	%fd1818, %fd1242, %fd240, %p126;
$L__BB0_115:
	setp.neu.f64 	%p128, %fd239, 0d0000000000000000;
	@%p128 bra 	$L__BB0_117;
	{
	.reg .b32 %temp; 
	mov.b64 	{%temp, %r304}, %fd236;
	}
	setp.lt.s32 	%p131, %r304, 0;
	selp.f64 	%fd1819, 0d400921FB54442D18, 0d0000000000000000, %p131;
	bra.uni 	$L__BB0_118;
$L__BB0_117:
	setp.eq.f64 	%p129, %fd237, %fd238;
	{
	.reg .b32 %temp; 
	mov.b64 	{%temp, %r303}, %fd236;
	}
	setp.lt.s32 	%p130, %r303, 0;
	selp.f64 	%fd1245, 0d4002D97C7F3321D2, 0d3FE921FB54442D18, %p130;
	selp.f64 	%fd1819, %fd1245, %fd1818, %p129;
$L__BB0_118:
	add.rn.f64 	%fd1246, %fd237, %fd238;
	setp.nan.f64 	%p132, %fd1246, %fd1246;
	copysign.f64 	%fd1247, %fd235, %fd1819;
	selp.f64 	%fd1248, %fd1246, %fd1247, %p132;
	sub.f64 	%fd1249, %fd1248, %fd1815;
	ld.global.f64 	%fd247, [TWOPI];
	add.f64 	%fd1250, %fd247, %fd1249;
	add.f64 	%fd248, %fd247, %fd1250;
	{
	.reg .b32 %temp; 
	mov.b64 	{%temp, %r305}, %fd248;
	}
	and.b32  	%r306, %r305, 2147483647;
	{
	.reg .b32 %temp; 
	mov.b64 	{%r307, %temp}, %fd248;
	}
	{
	.reg .b32 %temp; 
	mov.b64 	{%temp, %r308}, %fd247;
	}
	and.b32  	%r310, %r308, 2147483647;
	{
	.reg .b32 %temp; 
	mov.b64 	{%r311, %temp}, %fd247;
	}
	mov.b64 	%fd1820, {%r307, %r306};
	mov.b64 	%fd1821, {%r311, %r310};
	max.u32 	%r312, %r306, %r310;
	setp.lt.u32 	%p133, %r312, 2146435072;
	@%p133 bra 	$L__BB0_122;
	setp.num.f64 	%p142, %fd1820, %fd1820;
	setp.num.f64 	%p143, %fd1821, %fd1821;
	and.pred  	%p144, %p142, %p143;
	@%p144 bra 	$L__BB0_121;
	add.rn.f64 	%fd1822, %fd248, %fd247;
	bra.uni 	$L__BB0_135;
$L__BB0_121:
	setp.eq.f64 	%p145, %fd1820, 0d7FF0000000000000;
	selp.f64 	%fd1822, 0dFFF8000000000000, %fd248, %p145;
	bra.uni 	$L__BB0_135;
$L__BB0_122:
	setp.eq.f64 	%p134, %fd1821, 0d0000000000000000;
	mov.f64 	%fd1822, 0dFFF8000000000000;
	@%p134 bra 	$L__BB0_135;
	setp.ltu.f64 	%p135, %fd1820, %fd1821;
	mov.f64 	%fd1822, %fd248;
	@%p135 bra 	$L__BB0_135;
	{
	.reg .b32 %temp; 
	mov.b64 	{%temp, %r313}, %fd1820;
	}
	shr.u32 	%r445, %r313, 20;
	{
	.reg .b32 %temp; 
	mov.b64 	{%temp, %r91}, %fd1821;
	}
	shr.u32 	%r446, %r91, 20;
	setp.gt.u32 	%p136, %r313, 1048575;
	@%p136 bra 	$L__BB0_126;
	mul.f64 	%fd1820, %fd1820, 0d4350000000000000;
	{
	.reg .b32 %temp; 
	mov.b64 	{%temp, %r314}, %fd1820;
	}
	shr.u32 	%r315, %r314, 20;
	add.s32 	%r316, %r445, %r315;
	add.s32 	%r445, %r316, -54;
$L__BB0_126:
	setp.gt.u32 	%p137, %r91, 1048575;
	@%p137 bra 	$L__BB0_128;
	mul.f64 	%fd1821, %fd1821, 0d4350000000000000;
	{
	.reg .b32 %temp; 
	mov.b64 	{%temp, %r317}, %fd1821;
	}
	shr.u32 	%r318, %r317, 20;
	add.s32 	%r319, %r446, %r318;
	add.s32 	%r446, %r319, -54;
$L__BB0_128:
	mov.b64 	%rd88, %fd1820;
	mov.b64 	%rd89, %fd1821;
	and.b64  	%rd90, %rd88, 4503599627370495;
	or.b64  	%rd144, %rd90, 4503599627370496;
	and.b64  	%rd91, %rd89, 4503599627370495;
	or.b64  	%rd9, %rd91, 4503599627370496;
	sub.s32 	%r447, %r445, %r446;
$L__BB0_129:
	sub.s64 	%rd92, %rd144, %rd9;
	mov.b64 	%fd1252, %rd92;
	{
	.reg .b32 %temp; 
	mov.b64 	{%temp, %r320}, %fd1252;
	}
	setp.lt.s32 	%p138, %r320, 0;
	selp.b64 	%rd11, %rd144, %rd92, %p138;
	shl.b64 	%rd144, %rd11, 1;
	add.s32 	%r99, %r447, -1;
	setp.gt.s32 	%p139, %r447, 0;
	mov.u32 	%r447, %r99;
	@%p139 bra 	$L__BB0_129;
	and.b64  	%rd13, %rd11, 9223372036854775807;
	setp.eq.s64 	%p140, %rd13, 0;
	mov.b64 	%rd145, 0;
	@%p140 bra 	$L__BB0_134;
	mov.b64 	%fd1253, %rd13;
	mul.f64 	%fd1254, %fd1253, 0d4350000000000000;
	{
	.reg .b32 %temp; 
	mov.b64 	{%temp, %r321}, %fd1254;
	}
	shr.u32 	%r322, %r321, 20;
	sub.s32 	%r323, 55, %r322;
	sub.s32 	%r100, %r446, %r323;
	shl.b64 	%rd14, %rd13, %r323;
	setp.gt.s32 	%p141, %r100, 0;
	@%p141 bra 	$L__BB0_133;
	sub.s32 	%r325, 1, %r100;
	shr.u64 	%rd145, %rd14, %r325;
	bra.uni 	$L__BB0_134;
$L__BB0_133:
	add.s32 	%r324, %r100, -1;
	cvt.u64.u32 	%rd94, %r324;
	shl.b64 	%rd95, %rd94, 52;
	add.s64 	%rd145, %rd95, %rd14;
$L__BB0_134:
	mov.b64 	%fd1255, %rd145;
	copysign.f64 	%fd1822, %fd248, %fd1255;
$L__BB0_135:
	sub.f64 	%fd1256, %fd1822, %fd204;
	mov.f64 	%fd1257, 0d3FF0000000000000;
	sub.f64 	%fd1258, %fd1257, %fd207;
	add.f64 	%fd1259, %fd207, 0d3FF0000000000000;
	div.rn.f64 	%fd1260, %fd206, %fd1259;
	div.rn.f64 	%fd259, %fd1260, %fd1258;
	st.global.f64 	[%rd2], %fd1810;
	st.global.f64 	[%rd3], %fd204;
	st.global.f64 	[%rd4], %fd1256;
	st.global.f64 	[%rd5], %fd220;
	st.global.f64 	[%rd6], %fd207;
	st.global.f64 	[%rd7], %fd259;
	ld.global.f64 	%fd260, [%rd2];
	ld.global.f64 	%fd261, [%rd3];
	ld.global.f64 	%fd262, [%rd4];
	ld.global.f64 	%fd263, [%rd5];
	ld.global.f64 	%fd264, [%rd6];
	abs.f64 	%fd265, %fd260;
	setp.neu.f64 	%p146, %fd265, 0d7FF0000000000000;
	@%p146 bra 	$L__BB0_137;
	mov.f64 	%fd1266, 0d0000000000000000;
	mul.rn.f64 	%fd1824, %fd260, %fd1266;
	mov.b32 	%r449, 1;
	bra.uni 	$L__BB0_140;
$L__BB0_137:
	mul.f64 	%fd1261, %fd260, 0d3FE45F306DC9C883;
	cvt.rni.s32.f64 	%r448, %fd1261;
	cvt.rn.f64.s32 	%fd1262, %r448;
	fma.rn.f64 	%fd1263, %fd1262, 0dBFF921FB54442D18, %fd260;
	fma.rn.f64 	%fd1264, %fd1262, 0dBC91A62633145C00, %fd1263;
	fma.rn.f64 	%fd1824, %fd1262, 0dB97B839A252049C0, %fd1264;
	setp.ltu.f64 	%p147, %fd265, 0d41E0000000000000;
	@%p147 bra 	$L__BB0_139;
	{ // callseq 15, 0
	.param .b64 param0;
	st.param.f64 	[param0], %fd260;
	.param .align 16 .b8 retval0[16];
	call.uni (retval0), 
	__internal_trig_reduction_slowpathd, 
	(
	param0
	);
	ld.param.f64 	%fd1824, [retval0];
	ld.param.b32 	%r448, [retval0+8];
	} // callseq 15
$L__BB0_139:
	add.s32 	%r449, %r448, 1;
$L__BB0_140:
	setp.neu.f64 	%p148, %fd265, 0d7FF0000000000000;
	shl.b32 	%r328, %r449, 6;
	cvt.u64.u32 	%rd96, %r328;
	and.b64  	%rd97, %rd96, 64;
	add.s64 	%rd99, %rd34, %rd97;
	mul.rn.f64 	%fd1267, %fd1824, %fd1824;
	and.b32  	%r329, %r449, 1;
	setp.eq.b32 	%p149, %r329, 1;
	selp.f64 	%fd1268, 0dBDA8FF8320FD8164, 0d3DE5DB65F9785EBA, %p149;
	ld.global.nc.v2.f64 	{%fd1269, %fd1270}, [%rd99];
	fma.rn.f64 	%fd1271, %fd1268, %fd1267, %fd1269;
	fma.rn.f64 	%fd1272, %fd1271, %fd1267, %fd1270;
	ld.global.nc.v2.f64 	{%fd1273, %fd1274}, [%rd99+16];
	fma.rn.f64 	%fd1275, %fd1272, %fd1267, %fd1273;
	fma.rn.f64 	%fd1276, %fd1275, %fd1267, %fd1274;
	ld.global.nc.v2.f64 	{%fd1277, %fd1278}, [%rd99+32];
	fma.rn.f64 	%fd1279, %fd1276, %fd1267, %fd1277;
	fma.rn.f64 	%fd1280, %fd1279, %fd1267, %fd1278;
	fma.rn.f64 	%fd1281, %fd1280, %fd1824, %fd1824;
	fma.rn.f64 	%fd1282, %fd1280, %fd1267, 0d3FF0000000000000;
	selp.f64 	%fd1283, %fd1282, %fd1281, %p149;
	and.b32  	%r330, %r449, 2;
	setp.eq.s32 	%p150, %r330, 0;
	mov.f64 	%fd1284, 0d0000000000000000;
	sub.f64 	%fd1285, %fd1284, %fd1283;
	selp.f64 	%fd271, %fd1283, %fd1285, %p150;
	@%p148 bra 	$L__BB0_142;
	mov.f64 	%fd1291, 0d0000000000000000;
	mul.rn.f64 	%fd1825, %fd260, %fd1291;
	mov.b32 	%r450, 0;
	bra.uni 	$L__BB0_144;
$L__BB0_142:
	mul.f64 	%fd1286, %fd260, 0d3FE45F306DC9C883;
	cvt.rni.s32.f64 	%r450, %fd1286;
	cvt.rn.f64.s32 	%fd1287, %r450;
	fma.rn.f64 	%fd1288, %fd1287, 0dBFF921FB54442D18, %fd260;
	fma.rn.f64 	%fd1289, %fd1287, 0dBC91A62633145C00, %fd1288;
	fma.rn.f64 	%fd1825, %fd1287, 0dB97B839A252049C0, %fd1289;
	setp.ltu.f64 	%p151, %fd265, 0d41E0000000000000;
	@%p151 bra 	$L__BB0_144;
	{ // callseq 16, 0
	.param .b64 param0;
	st.param.f64 	[param0], %fd260;
	.param .align 16 .b8 retval0[16];
	call.uni (retval0), 
	__internal_trig_reduction_slowpathd, 
	(
	param0
	);
	ld.param.f64 	%fd1825, [retval0];
	ld.param.b32 	%r450, [retval0+8];
	} // callseq 16
$L__BB0_144:
	shl.b32 	%r333, %r450, 6;
	cvt.u64.u32 	%rd100, %r333;
	and.b64  	%rd101, %rd100, 64;
	add.s64 	%rd103, %rd34, %rd101;
	mul.rn.f64 	%fd1292, %fd1825, %fd1825;
	and.b32  	%r334, %r450, 1;
	setp.eq.b32 	%p152, %r334, 1;
	selp.f64 	%fd1293, 0dBDA8FF8320FD8164, 0d3DE5DB65F9785EBA, %p152;
	ld.global.nc.v2.f64 	{%fd1294, %fd1295}, [%rd103];
	fma.rn.f64 	%fd1296, %fd1293, %fd1292, %fd1294;
	fma.rn.f64 	%fd1297, %fd1296, %fd1292, %fd1295;
	ld.global.nc.v2.f64 	{%fd1298, %fd1299}, [%rd103+16];
	fma.rn.f64 	%fd1300, %fd1297, %fd1292, %fd1298;
	fma.rn.f64 	%fd1301, %fd1300, %fd1292, %fd1299;
	ld.global.nc.v2.f64 	{%fd1302, %fd1303}, [%rd103+32];
	fma.rn.f64 	%fd1304, %fd1301, %fd1292, %fd1302;
	fma.rn.f64 	%fd1305, %fd1304, %fd1292, %fd1303;
	fma.rn.f64 	%fd1306, %fd1305, %fd1825, %fd1825;
	fma.rn.f64 	%fd1307, %fd1305, %fd1292, 0d3FF0000000000000;
	selp.f64 	%fd1308, %fd1307, %fd1306, %p152;
	and.b32  	%r335, %r450, 2;
	setp.eq.s32 	%p153, %r335, 0;
	mov.f64 	%fd1309, 0d0000000000000000;
	sub.f64 	%fd1310, %fd1309, %fd1308;
	selp.f64 	%fd276, %fd1308, %fd1310, %p153;
	abs.f64 	%fd277, %fd261;
	setp.neu.f64 	%p154, %fd277, 0d7FF0000000000000;
	@%p154 bra 	$L__BB0_146;
	mov.f64 	%fd1316, 0d0000000000000000;
	mul.rn.f64 	%fd1827, %fd261, %fd1316;
	mov.b32 	%r452, 1;
	bra.uni 	$L__BB0_149;
$L__BB0_146:
	mul.f64 	%fd1311, %fd261, 0d3FE45F306DC9C883;
	cvt.rni.s32.f64 	%r451, %fd1311;
	cvt.rn.f64.s32 	%fd1312, %r451;
	fma.rn.f64 	%fd1313, %fd1312, 0dBFF921FB54442D18, %fd261;
	fma.rn.f64 	%fd1314, %fd1312, 0dBC91A62633145C00, %fd1313;
	fma.rn.f64 	%fd1827, %fd1312, 0dB97B839A252049C0, %fd1314;
	setp.ltu.f64 	%p155, %fd277, 0d41E0000000000000;
	@%p155 bra 	$L__BB0_148;
	{ // callseq 17, 0
	.param .b64 param0;
	st.param.f64 	[param0], %fd261;
	.param .align 16 .b8 retval0[16];
	call.uni (retval0), 
	__internal_trig_reduction_slowpathd, 
	(
	param0
	);
	ld.param.f64 	%fd1827, [retval0];
	ld.param.b32 	%r451, [retval0+8];
	} // callseq 17
$L__BB0_148:
	add.s32 	%r452, %r451, 1;
$L__BB0_149:
	setp.neu.f64 	%p156, %fd277, 0d7FF0000000000000;
	shl.b32 	%r338, %r452, 6;
	cvt.u64.u32 	%rd104, %r338;
	and.b64  	%rd105, %rd104, 64;
	mov.u64 	%rd106, __cudart_sin_cos_coeffs;
	add.s64 	%rd107, %rd106, %rd105;
	mul.rn.f64 	%fd1317, %fd1827, %fd1827;
	and.b32  	%r339, %r452, 1;
	setp.eq.b32 	%p157, %r339, 1;
	selp.f64 	%fd1318, 0dBDA8FF8320FD8164, 0d3DE5DB65F9785EBA, %p157;
	ld.global.nc.v2.f64 	{%fd1319, %fd1320}, [%rd107];
	fma.rn.f64 	%fd1321, %fd1318, %fd1317, %fd1319;
	fma.rn.f64 	%fd1322, %fd1321, %fd1317, %fd1320;
	ld.global.nc.v2.f64 	{%fd1323, %fd1324}, [%rd107+16];
	fma.rn.f64 	%fd1325, %fd1322, %fd1317, %fd1323;
	fma.rn.f64 	%fd1326, %fd1325, %fd1317, %fd1324;
	ld.global.nc.v2.f64 	{%fd1327, %fd1328}, [%rd107+32];
	fma.rn.f64 	%fd1329, %fd1326, %fd1317, %fd1327;
	fma.rn.f64 	%fd1330, %fd1329, %fd1317, %fd1328;
	fma.rn.f64 	%fd1331, %fd1330, %fd1827, %fd1827;
	fma.rn.f64 	%fd1332, %fd1330, %fd1317, 0d3FF0000000000000;
	selp.f64 	%fd1333, %fd1332, %fd1331, %p157;
	and.b32  	%r340, %r452, 2;
	setp.eq.s32 	%p158, %r340, 0;
	mov.f64 	%fd1334, 0d0000000000000000;
	sub.f64 	%fd1335, %fd1334, %fd1333;
	selp.f64 	%fd283, %fd1333, %fd1335, %p158;
	@%p156 bra 	$L__BB0_151;
	mov.f64 	%fd1341, 0d0000000000000000;
	mul.rn.f64 	%fd1828, %fd261, %fd1341;
	mov.b32 	%r453, 0;
	bra.uni 	$L__BB0_153;
$L__BB0_151:
	mul.f64 	%fd1336, %fd261, 0d3FE45F306DC9C883;
	cvt.rni.s32.f64 	%r453, %fd1336;
	cvt.rn.f64.s32 	%fd1337, %r453;
	fma.rn.f64 	%fd1338, %fd1337, 0dBFF921FB54442D18, %fd261;
	fma.rn.f64 	%fd1339, %fd1337, 0dBC91A62633145C00, %fd1338;
	fma.rn.f64 	%fd1828, %fd1337, 0dB97B839A252049C0, %fd1339;
	setp.ltu.f64 	%p159, %fd277, 0d41E0000000000000;
	@%p159 bra 	$L__BB0_153;
	{ // callseq 18, 0
	.param .b64 param0;
	st.param.f64 	[param0], %fd261;
	.param .align 16 .b8 retval0[16];
	call.uni (retval0), 
	__internal_trig_reduction_slowpathd, 
	(
	param0
	);
	ld.param.f64 	%fd1828, [retval0];
	ld.param.b32 	%r453, [retval0+8];
	} // callseq 18
$L__BB0_153:
	shl.b32 	%r343, %r453, 6;
	cvt.u64.u32 	%rd108, %r343;
	and.b64  	%rd109, %rd108, 64;
	add.s64 	%rd111, %rd106, %rd109;
	mul.rn.f64 	%fd1342, %fd1828, %fd1828;
	and.b32  	%r344, %r453, 1;
	setp.eq.b32 	%p160, %r344, 1;
	selp.f64 	%fd1343, 0dBDA8FF8320FD8164, 0d3DE5DB65F9785EBA, %p160;
	ld.global.nc.v2.f64 	{%fd1344, %fd1345}, [%rd111];
	fma.rn.f64 	%fd1346, %fd1343, %fd1342, %fd1344;
	fma.rn.f64 	%fd1347, %fd1346, %fd1342, %fd1345;
	ld.global.nc.v2.f64 	{%fd1348, %fd1349}, [%rd111+16];
	fma.rn.f64 	%fd1350, %fd1347, %fd1342, %fd1348;
	fma.rn.f64 	%fd1351, %fd1350, %fd1342, %fd1349;
	ld.global.nc.v2.f64 	{%fd1352, %fd1353}, [%rd111+32];
	fma.rn.f64 	%fd1354, %fd1351, %fd1342, %fd1352;
	fma.rn.f64 	%fd1355, %fd1354, %fd1342, %fd1353;
	fma.rn.f64 	%fd1356, %fd1355, %fd1828, %fd1828;
	fma.rn.f64 	%fd1357, %fd1355, %fd1342, 0d3FF0000000000000;
	selp.f64 	%fd1358, %fd1357, %fd1356, %p160;
	and.b32  	%r345, %r453, 2;
	setp.eq.s32 	%p161, %r345, 0;
	mov.f64 	%fd1359, 0d0000000000000000;
	sub.f64 	%fd1360, %fd1359, %fd1358;
	selp.f64 	%fd288, %fd1358, %fd1360, %p161;
	abs.f64 	%fd289, %fd262;
	setp.neu.f64 	%p162, %fd289, 0d7FF0000000000000;
	@%p162 bra 	$L__BB0_155;
	mov.f64 	%fd1366, 0d0000000000000000;
	mul.rn.f64 	%fd1830, %fd262, %fd1366;
	mov.b32 	%r455, 1;
	bra.uni 	$L__BB0_158;
$L__BB0_155:
	mul.f64 	%fd1361, %fd262, 0d3FE45F306DC9C883;
	cvt.rni.s32.f64 	%r454, %fd1361;
	cvt.rn.f64.s32 	%fd1362, %r454;
	fma.rn.f64 	%fd1363, %fd1362, 0dBFF921FB54442D18, %fd262;
	fma.rn.f64 	%fd1364, %fd1362, 0dBC91A62633145C00, %fd1363;
	fma.rn.f64 	%fd1830, %fd1362, 0dB97B839A252049C0, %fd1364;
	setp.ltu.f64 	%p163, %fd289, 0d41E0000000000000;
	@%p163 bra 	$L__BB0_157;
	{ // callseq 19, 0
	.param .b64 param0;
	st.param.f64 	[param0], %fd262;
	.param .align 16 .b8 retval0[16];
	call.uni (retval0), 
	__internal_trig_reduction_slowpathd, 
	(
	param0
	);
	ld.param.f64 	%fd1830, [retval0];
	ld.param.b32 	%r454, [retval0+8];
	} // callseq 19
$L__BB0_157:
	add.s32 	%r455, %r454, 1;
$L__BB0_158:
	setp.neu.f64 	%p164, %fd289, 0d7FF0000000000000;
	shl.b32 	%r348, %r455, 6;
	cvt.u64.u32 	%rd112, %r348;
	and.b64  	%rd113, %rd112, 64;
	add.s64 	%rd115, %rd106, %rd113;
	mul.rn.f64 	%fd1367, %fd1830, %fd1830;
	and.b32  	%r349, %r455, 1;
	setp.eq.b32 	%p165, %r349, 1;
	selp.f64 	%fd1368, 0dBDA8FF8320FD8164, 0d3DE5DB65F9785EBA, %p165;
	ld.global.nc.v2.f64 	{%fd1369, %fd1370}, [%rd115];
	fma.rn.f64 	%fd1371, %fd1368, %fd1367, %fd1369;
	fma.rn.f64 	%fd1372, %fd1371, %fd1367, %fd1370;
	ld.global.nc.v2.f64 	{%fd1373, %fd1374}, [%rd115+16];
	fma.rn.f64 	%fd1375, %fd1372, %fd1367, %fd1373;
	fma.rn.f64 	%fd1376, %fd1375, %fd1367, %fd1374;
	ld.global.nc.v2.f64 	{%fd1377, %fd1378}, [%rd115+32];
	fma.rn.f64 	%fd1379, %fd1376, %fd1367, %fd1377;
	fma.rn.f64 	%fd1380, %fd1379, %fd1367, %fd1378;
	fma.rn.f64 	%fd1381, %fd1380, %fd1830, %fd1830;
	fma.rn.f64 	%fd1382, %fd1380, %fd1367, 0d3FF0000000000000;
	selp.f64 	%fd1383, %fd1382, %fd1381, %p165;
	and.b32  	%r350, %r455, 2;
	setp.eq.s32 	%p166, %r350, 0;
	mov.f64 	%fd1384, 0d0000000000000000;
	sub.f64 	%fd1385, %fd1384, %fd1383;
	selp.f64 	%fd295, %fd1383, %fd1385, %p166;
	@%p164 bra 	$L__BB0_160;
	mov.f64 	%fd1391, 0d0000000000000000;
	mul.rn.f64 	%fd1831, %fd262, %fd1391;
	mov.b32 	%r456, 0;
	bra.uni 	$L__BB0_162;
$L__BB0_160:
	mul.f64 	%fd1386, %fd262, 0d3FE45F306DC9C883;
	cvt.rni.s32.f64 	%r456, %fd1386;
	cvt.rn.f64.s32 	%fd1387, %r456;
	fma.rn.f64 	%fd1388, %fd1387, 0dBFF921FB54442D18, %fd262;
	fma.rn.f64 	%fd1389, %fd1387, 0dBC91A62633145C00, %fd1388;
	fma.rn.f64 	%fd1831, %fd1387, 0dB97B839A252049C0, %fd1389;
	setp.ltu.f64 	%p167, %fd289, 0d41E0000000000000;
	@%p167 bra 	$L__BB0_162;
	{ // callseq 20, 0
	.param .b64 param0;
	st.param.f64 	[param0], %fd262;
	.param .align 16 .b8 retval0[16];
	call.uni (retval0), 
	__internal_trig_reduction_slowpathd, 
	(
	param0
	);
	ld.param.f64 	%fd1831, [retval0];
	ld.param.b32 	%r456, [retval0+8];
	} // callseq 20
$L__BB0_162:
	setp.lt.s32 	%p168, %r27, 1;
	shl.b32 	%r353, %r456, 6;
	cvt.u64.u32 	%rd116, %r353;
	and.b64  	%rd117, %rd116, 64;
	add.s64 	%rd119, %rd106, %rd117;
	mul.rn.f64 	%fd1392, %fd1831, %fd1831;
	and.b32  	%r354, %r456, 1;
	setp.eq.b32 	%p169, %r354, 1;
	selp.f64 	%fd1393, 0dBDA8FF8320FD8164, 0d3DE5DB65F9785EBA, %p169;
	ld.global.nc.v2.f64 	{%fd1394, %fd1395}, [%rd119];
	fma.rn.f64 	%fd1396, %fd1393, %fd1392, %fd1394;
	fma.rn.f64 	%fd1397, %fd1396, %fd1392, %fd1395;
	ld.global.nc.v2.f64 	{%fd1398, %fd1399}, [%rd119+16];
	fma.rn.f64 	%fd1400, %fd1397, %fd1392, %fd1398;
	fma.rn.f64 	%fd1401, %fd1400, %fd1392, %fd1399;
	ld.global.nc.v2.f64 	{%fd1402, %fd1403}, [%rd119+32];
	fma.rn.f64 	%fd1404, %fd1401, %fd1392, %fd1402;
	fma.rn.f64 	%fd1405, %fd1404, %fd1392, %fd1403;
	fma.rn.f64 	%fd1406, %fd1405, %fd1831, %fd1831;
	fma.rn.f64 	%fd1407, %fd1405, %fd1392, 0d3FF0000000000000;
	selp.f64 	%fd1408, %fd1407, %fd1406, %p169;
	and.b32  	%r355, %r456, 2;
	setp.eq.s32 	%p170, %r355, 0;
	mov.f64 	%fd1409, 0d0000000000000000;
	sub.f64 	%fd1410, %fd1409, %fd1408;
	selp.f64 	%fd1411, %fd1408, %fd1410, %p170;
	mul.f64 	%fd1412, %fd283, %fd295;
	mul.f64 	%fd1413, %fd288, %fd295;
	mul.f64 	%fd1414, %fd283, %fd1411;
	mul.f64 	%fd1415, %fd288, %fd1411;
	mul.f64 	%fd1416, %fd271, %fd1415;
	sub.f64 	%fd300, %fd1412, %fd1416;
	fma.rn.f64 	%fd301, %fd271, %fd1414, %fd1413;
	mul.f64 	%fd302, %fd276, %fd1411;
	neg.f64 	%fd1417, %fd1414;
	mul.f64 	%fd1418, %fd271, %fd1413;
	sub.f64 	%fd303, %fd1417, %fd1418;
	mul.f64 	%fd1419, %fd271, %fd1412;
	sub.f64 	%fd304, %fd1419, %fd1415;
	mul.f64 	%fd305, %fd276, %fd295;
	mov.f64 	%fd1836, %fd263;
	@%p168 bra 	$L__BB0_175;
	mov.b32 	%r457, 0;
	ld.global.f64 	%fd306, [CUTOFF];
	mov.f64 	%fd1836, %fd263;
$L__BB0_164:
	abs.f64 	%fd308, %fd1836;
	setp.neu.f64 	%p171, %fd308, 0d7FF0000000000000;
	@%p171 bra 	$L__BB0_166;
	mov.f64 	%fd1425, 0d0000000000000000;
	mul.rn.f64 	%fd1833, %fd1836, %fd1425;
	mov.b32 	%r458, 0;
	bra.uni 	$L__BB0_168;
$L__BB0_166:
	mul.f64 	%fd1420, %fd1836, 0d3FE45F306DC9C883;
	cvt.rni.s32.f64 	%r458, %fd1420;
	cvt.rn.f64.s32 	%fd1421, %r458;
	fma.rn.f64 	%fd1422, %fd1421, 0dBFF921FB54442D18, %fd1836;
	fma.rn.f64 	%fd1423, %fd1421, 0dBC91A62633145C00, %fd1422;
	fma.rn.f64 	%fd1833, %fd1421, 0dB97B839A252049C0, %fd1423;
	setp.ltu.f64 	%p172, %fd308, 0d41E0000000000000;
	@%p172 bra 	$L__BB0_168;
	{ // callseq 21, 0
	.param .b64 param0;
	st.param.f64 	[param0], %fd1836;
	.param .align 16 .b8 retval0[16];
	call.uni (retval0), 
	__internal_trig_reduction_slowpathd, 
	(
	param0
	);
	ld.param.f64 	%fd1833, [retval0];
	ld.param.b32 	%r458, [retval0+8];
	} // callseq 21
$L__BB0_168:
	shl.b32 	%r359, %r458, 6;
	cvt.u64.u32 	%rd120, %r359;
	and.b64  	%rd121, %rd120, 64;
	add.s64 	%rd123, %rd106, %rd121;
	mul.rn.f64 	%fd1426, %fd1833, %fd1833;
	and.b32  	%r360, %r458, 1;
	setp.eq.b32 	%p173, %r360, 1;
	selp.f64 	%fd1427, 0dBDA8FF8320FD8164, 0d3DE5DB65F9785EBA, %p173;
	ld.global.nc.v2.f64 	{%fd1428, %fd1429}, [%rd123];
	fma.rn.f64 	%fd1430, %fd1427, %fd1426, %fd1428;
	fma.rn.f64 	%fd1431, %fd1430, %fd1426, %fd1429;
	ld.global.nc.v2.f64 	{%fd1432, %fd1433}, [%rd123+16];
	fma.rn.f64 	%fd1434, %fd1431, %fd1426, %fd1432;
	fma.rn.f64 	%fd1435, %fd1434, %fd1426, %fd1433;
	ld.global.nc.v2.f64 	{%fd1436, %fd1437}, [%rd123+32];
	fma.rn.f64 	%fd1438, %fd1435, %fd1426, %fd1436;
	fma.rn.f64 	%fd1439, %fd1438, %fd1426, %fd1437;
	fma.rn.f64 	%fd1440, %fd1439, %fd1833, %fd1833;
	fma.rn.f64 	%fd1441, %fd1439, %fd1426, 0d3FF0000000000000;
	selp.f64 	%fd1442, %fd1441, %fd1440, %p173;
	and.b32  	%r361, %r458, 2;
	setp.eq.s32 	%p174, %r361, 0;
	mov.f64 	%fd1443, 0d0000000000000000;
	sub.f64 	%fd1444, %fd1443, %fd1442;
	selp.f64 	%fd1445, %fd1442, %fd1444, %p174;
	mul.f64 	%fd313, %fd264, %fd1445;
	sub.f64 	%fd1446, %fd1836, %fd313;
	sub.f64 	%fd314, %fd1446, %fd263;
	abs.f64 	%fd1447, %fd314;
	setp.lt.f64 	%p175, %fd1447, %fd306;
	@%p175 bra 	$L__BB0_175;
	@%p171 bra 	$L__BB0_171;
	mov.f64 	%fd1453, 0d0000000000000000;
	mul.rn.f64 	%fd1835, %fd1836, %fd1453;
	mov.b32 	%r460, 1;
	bra.uni 	$L__BB0_174;
$L__BB0_171:
	mul.f64 	%fd1448, %fd1836, 0d3FE45F306DC9C883;
	cvt.rni.s32.f64 	%r459, %fd1448;
	cvt.rn.f64.s32 	%fd1449, %r459;
	fma.rn.f64 	%fd1450, %fd1449, 0dBFF921FB54442D18, %fd1836;
	fma.rn.f64 	%fd1451, %fd1449, 0dBC91A62633145C00, %fd1450;
	fma.rn.f64 	%fd1835, %fd1449, 0dB97B839A252049C0, %fd1451;
	setp.ltu.f64 	%p177, %fd308, 0d41E0000000000000;
	@%p177 bra 	$L__BB0_173;
	{ // callseq 22, 0
	.param .b64 param0;
	st.param.f64 	[param0], %fd1836;
	.param .align 16 .b8 retval0[16];
	call.uni (retval0), 
	__internal_trig_reduction_slowpathd, 
	(
	param0
	);
	ld.param.f64 	%fd1835, [retval0];
	ld.param.b32 	%r459, [retval0+8];
	} // callseq 22
$L__BB0_173:
	add.s32 	%r460, %r459, 1;
$L__BB0_174:
	shl.b32 	%r364, %r460, 6;
	cvt.u64.u32 	%rd124, %r364;
	and.b64  	%rd125, %rd124, 64;
	add.s64 	%rd127, %rd106, %rd125;
	mul.rn.f64 	%fd1454, %fd1835, %fd1835;
	and.b32  	%r365, %r460, 1;
	setp.eq.b32 	%p178, %r365, 1;
	selp.f64 	%fd1455, 0dBDA8FF8320FD8164, 0d3DE5DB65F9785EBA, %p178;
	ld.global.nc.v2.f64 	{%fd1456, %fd1457}, [%rd127];
	fma.rn.f64 	%fd1458, %fd1455, %fd1454, %fd1456;
	fma.rn.f64 	%fd1459, %fd1458, %fd1454, %fd1457;
	ld.global.nc.v2.f64 	{%fd1460, %fd1461}, [%rd127+16];
	fma.rn.f64 	%fd1462, %fd1459, %fd1454, %fd1460;
	fma.rn.f64 	%fd1463, %fd1462, %fd1454, %fd1461;
	ld.global.nc.v2.f64 	{%fd1464, %fd1465}, [%rd127+32];
	fma.rn.f64 	%fd1466, %fd1463, %fd1454, %fd1464;
	fma.rn.f64 	%fd1467, %fd1466, %fd1454, %fd1465;
	fma.rn.f64 	%fd1468, %fd1467, %fd1835, %fd1835;
	fma.rn.f64 	%fd1469, %fd1467, %fd1454, 0d3FF0000000000000;
	selp.f64 	%fd1470, %fd1469, %fd1468, %p178;
	and.b32  	%r366, %r460, 2;
	setp.eq.s32 	%p179, %r366, 0;
	mov.f64 	%fd1471, 0d0000000000000000;
	sub.f64 	%fd1472, %fd1471, %fd1470;
	selp.f64 	%fd1473, %fd1470, %fd1472, %p179;
	mul.f64 	%fd1474, %fd264, %fd1473;
	mov.f64 	%fd1475, 0d3FF0000000000000;
	sub.f64 	%fd1476, %fd1475, %fd1474;
	neg.f64 	%fd1477, %fd314;
	div.rn.f64 	%fd1478, %fd314, %fd1476;
	mul.f64 	%fd1479, %fd313, %fd1478;
	mul.f64 	%fd1480, %fd1479, 0d3FE0000000000000;
	sub.f64 	%fd1481, %fd1476, %fd1480;
	div.rn.f64 	%fd1482, %fd1477, %fd1481;
	mul.f64 	%fd1483, %fd313, %fd1482;
	fma.rn.f64 	%fd1484, %fd1483, 0d3FE0000000000000, %fd1476;
	mul.f64 	%fd1485, %fd1482, %fd1482;
	mul.f64 	%fd1486, %fd1474, %fd1485;
	div.rn.f64 	%fd1487, %fd1486, 0d4018000000000000;
	add.f64 	%fd1488, %fd1484, %fd1487;
	div.rn.f64 	%fd1489, %fd1477, %fd1488;
	mul.f64 	%fd1490, %fd313, %fd1489;
	fma.rn.f64 	%fd1491, %fd1490, 0d3FE0000000000000, %fd1476;
	mul.f64 	%fd1492, %fd1489, %fd1489;
	mul.f64 	%fd1493, %fd1474, %fd1492;
	div.rn.f64 	%fd1494, %fd1493, 0d4018000000000000;
	add.f64 	%fd1495, %fd1491, %fd1494;
	mul.f64 	%fd1496, %fd1489, %fd1492;
	mul.f64 	%fd1497, %fd313, %fd1496;
	div.rn.f64 	%fd1498, %fd1497, 0dC038000000000000;
	add.f64 	%fd1499, %fd1495, %fd1498;
	div.rn.f64 	%fd1500, %fd314, %fd1499;
	sub.f64 	%fd1836, %fd1836, %fd1500;
	add.s32 	%r457, %r457, 1;
	setp.ne.s32 	%p180, %r457, %r27;
	@%p180 bra 	$L__BB0_164;
$L__BB0_175:
	abs.f64 	%fd322, %fd1836;
	setp.neu.f64 	%p181, %fd322, 0d7FF0000000000000;
	@%p181 bra 	$L__BB0_177;
	mov.f64 	%fd1506, 0d0000000000000000;
	mul.rn.f64 	%fd1837, %fd1836, %fd1506;
	mov.b32 	%r461, 0;
	bra.uni 	$L__BB0_179;
$L__BB0_177:
	mul.f64 	%fd1501, %fd1836, 0d3FE45F306DC9C883;
	cvt.rni.s32.f64 	%r461, %fd1501;
	cvt.rn.f64.s32 	%fd1502, %r461;
	fma.rn.f64 	%fd1503, %fd1502, 0dBFF921FB54442D18, %fd1836;
	fma.rn.f64 	%fd1504, %fd1502, 0dBC91A62633145C00, %fd1503;
	fma.rn.f64 	%fd1837, %fd1502, 0dB97B839A252049C0, %fd1504;
	setp.ltu.f64 	%p182, %fd322, 0d41E0000000000000;
	@%p182 bra 	$L__BB0_179;
	{ // callseq 23, 0
	.param .b64 param0;
	st.param.f64 	[param0], %fd1836;
	.param .align 16 .b8 retval0[16];
	call.uni (retval0), 
	__internal_trig_reduction_slowpathd, 
	(
	param0
	);
	ld.param.f64 	%fd1837, [retval0];
	ld.param.b32 	%r461, [retval0+8];
	} // callseq 23
$L__BB0_179:
	setp.neu.f64 	%p183, %fd322, 0d7FF0000000000000;
	shl.b32 	%r369, %r461, 6;
	cvt.u64.u32 	%rd128, %r369;
	and.b64  	%rd129, %rd128, 64;
	add.s64 	%rd131, %rd106, %rd129;
	mul.rn.f64 	%fd1507, %fd1837, %fd1837;
	and.b32  	%r370, %r461, 1;
	setp.eq.b32 	%p184, %r370, 1;
	selp.f64 	%fd1508, 0dBDA8FF8320FD8164, 0d3DE5DB65F9785EBA, %p184;
	ld.global.nc.v2.f64 	{%fd1509, %fd1510}, [%rd131];
	fma.rn.f64 	%fd1511, %fd1508, %fd1507, %fd1509;
	fma.rn.f64 	%fd1512, %fd1511, %fd1507, %fd1510;
	ld.global.nc.v2.f64 	{%fd1513, %fd1514}, [%rd131+16];
	fma.rn.f64 	%fd1515, %fd1512, %fd1507, %fd1513;
	fma.rn.f64 	%fd1516, %fd1515, %fd1507, %fd1514;
	ld.global.nc.v2.f64 	{%fd1517, %fd1518}, [%rd131+32];
	fma.rn.f64 	%fd1519, %fd1516, %fd1507, %fd1517;
	fma.rn.f64 	%fd1520, %fd1519, %fd1507, %fd1518;
	fma.rn.f64 	%fd1521, %fd1520, %fd1837, %fd1837;
	fma.rn.f64 	%fd1522, %fd1520, %fd1507, 0d3FF0000000000000;
	selp.f64 	%fd1523, %fd1522, %fd1521, %p184;
	and.b32  	%r371, %r461, 2;
	setp.eq.s32 	%p185, %r371, 0;
	mov.f64 	%fd1524, 0d0000000000000000;
	sub.f64 	%fd1525, %fd1524, %fd1523;
	selp.f64 	%fd327, %fd1523, %fd1525, %p185;
	@%p183 bra 	$L__BB0_181;
	mov.f64 	%fd1531, 0d0000000000000000;
	mul.rn.f64 	%fd1839, %fd1836, %fd1531;
	mov.b32 	%r463, 1;
	bra.uni 	$L__BB0_184;
$L__BB0_181:
	mul.f64 	%fd1526, %fd1836, 0d3FE45F306DC9C883;
	cvt.rni.s32.f64 	%r462, %fd1526;
	cvt.rn.f64.s32 	%fd1527, %r462;
	fma.rn.f64 	%fd1528, %fd1527, 0dBFF921FB54442D18, %fd1836;
	fma.rn.f64 	%fd1529, %fd1527, 0dBC91A62633145C00, %fd1528;
	fma.rn.f64 	%fd1839, %fd1527, 0dB97B839A252049C0, %fd1529;
	setp.ltu.f64 	%p186, %fd322, 0d41E0000000000000;
	@%p186 bra 	$L__BB0_183;
	{ // callseq 24, 0
	.param .b64 param0;
	st.param.f64 	[param0], %fd1836;
	.param .align 16 .b8 retval0[16];
	call.uni (retval0), 
	__internal_trig_reduction_slowpathd, 
	(
	param0
	);
	ld.param.f64 	%fd1839, [retval0];
	ld.param.b32 	%r462, [retval0+8];
	} // callseq 24
$L__BB0_183:
	add.s32 	%r463, %r462, 1;
$L__BB0_184:
	mul.f64 	%fd1534, %fd264, %fd264;
	mov.f64 	%fd1535, 0d3FF0000000000000;
	sub.f64 	%fd1536, %fd1535, %fd1534;
	sqrt.rn.f64 	%fd1537, %fd1536;
	setp.lt.u32 	%p187, %r1, 8;
	shl.b32 	%r375, %r463, 6;
	cvt.u64.u32 	%rd132, %r375;
	and.b64  	%rd133, %rd132, 64;
	add.s64 	%rd135, %rd106, %rd133;
	mul.rn.f64 	%fd1538, %fd1839, %fd1839;
	and.b32  	%r376, %r463, 1;
	setp.eq.b32 	%p188, %r376, 1;
	selp.f64 	%fd1539, 0dBDA8FF8320FD8164, 0d3DE5DB65F9785EBA, %p188;
	ld.global.nc.v2.f64 	{%fd1540, %fd1541}, [%rd135];
	fma.rn.f64 	%fd1542, %fd1539, %fd1538, %fd1540;
	fma.rn.f64 	%fd1543, %fd1542, %fd1538, %fd1541;
	ld.global.nc.v2.f64 	{%fd1544, %fd1545}, [%rd135+16];
	fma.rn.f64 	%fd1546, %fd1543, %fd1538, %fd1544;
	fma.rn.f64 	%fd1547, %fd1546, %fd1538, %fd1545;
	ld.global.nc.v2.f64 	{%fd1548, %fd1549}, [%rd135+32];
	fma.rn.f64 	%fd1550, %fd1547, %fd1538, %fd1548;
	fma.rn.f64 	%fd1551, %fd1550, %fd1538, %fd1549;
	fma.rn.f64 	%fd1552, %fd1551, %fd1839, %fd1839;
	fma.rn.f64 	%fd1553, %fd1551, %fd1538, 0d3FF0000000000000;
	selp.f64 	%fd1554, %fd1553, %fd1552, %p188;
	and.b32  	%r377, %r463, 2;
	setp.eq.s32 	%p189, %r377, 0;
	mov.f64 	%fd1863, 0d0000000000000000;
	sub.f64 	%fd1555, %fd1863, %fd1554;
	selp.f64 	%fd1556, %fd1554, %fd1555, %p189;
	sub.f64 	%fd1557, %fd1556, %fd264;
	mul.f64 	%fd1558, %fd259, %fd1557;
	mul.f64 	%fd1559, %fd259, %fd1537;
	mul.f64 	%fd1560, %fd1559, %fd327;
	ld.global.f64 	%fd1769, [G];
	div.rn.f64 	%fd1561, %fd1769, %fd259;
	sqrt.rn.f64 	%fd1562, %fd1561;
	mul.f64 	%fd1563, %fd264, %fd1556;
	sub.f64 	%fd1564, %fd1535, %fd1563;
	div.rn.f64 	%fd1565, %fd1562, %fd1564;
	neg.f64 	%fd1566, %fd327;
	mul.f64 	%fd1567, %fd1565, %fd1566;
	mul.f64 	%fd1568, %fd1537, %fd1556;
	mul.f64 	%fd1569, %fd1568, %fd1565;
	mul.f64 	%fd1570, %fd300, %fd1558;
	fma.rn.f64 	%fd1571, %fd303, %fd1560, %fd1570;
	mul.f64 	%fd1572, %fd301, %fd1558;
	fma.rn.f64 	%fd1573, %fd304, %fd1560, %fd1572;
	mul.f64 	%fd1574, %fd302, %fd1558;
	fma.rn.f64 	%fd1575, %fd305, %fd1560, %fd1574;
	st.shared.f64 	[%r47], %fd1571;
	st.shared.f64 	[%r47+8], %fd1573;
	st.shared.f64 	[%r47+16], %fd1575;
	mul.f64 	%fd1576, %fd303, %fd1569;
	fma.rn.f64 	%fd1577, %fd300, %fd1567, %fd1576;
	mul.f64 	%fd1578, %fd304, %fd1569;
	fma.rn.f64 	%fd1579, %fd301, %fd1567, %fd1578;
	mul.f64 	%fd1580, %fd305, %fd1569;
	fma.rn.f64 	%fd1581, %fd302, %fd1567, %fd1580;
	st.shared.f64 	[%r48], %fd1577;
	st.shared.f64 	[%r48+8], %fd1579;
	st.shared.f64 	[%r48+16], %fd1581;
	ld.global.f64 	%fd1770, [%rd1];
	mov.b32 	%r466, 0;
	mov.f64 	%fd1862, %fd1863;
	mov.f64 	%fd1861, %fd1863;
	@%p187 bra 	$L__BB0_187;
	mov.f64 	%fd1863, 0d0000000000000000;
	mov.b32 	%r464, 0;
$L__BB0_186:
	.pragma "nounroll";
	mad.lo.s32 	%r379, %r464, 24, %r46;
	ld.shared.f64 	%fd1583, [%r379];
	mul.wide.u32 	%rd136, %r464, 8;
	add.s64 	%rd137, %rd1, %rd136;
	ld.global.f64 	%fd1584, [%rd137];
	fma.rn.f64 	%fd1585, %fd1583, %fd1584, %fd1861;
	ld.shared.f64 	%fd1586, [%r379+8];
	fma.rn.f64 	%fd1587, %fd1584, %fd1586, %fd1862;
	ld.shared.f64 	%fd1588, [%r379+16];
	fma.rn.f64 	%fd1589, %fd1588, %fd1584, %fd1863;
	ld.shared.f64 	%fd1590, [%r379+24];
	ld.global.f64 	%fd1591, [%rd137+8];
	fma.rn.f64 	%fd1592, %fd1590, %fd1591, %fd1585;
	ld.shared.f64 	%fd1593, [%r379+32];
	fma.rn.f64 	%fd1594, %fd1591, %fd1593, %fd1587;
	ld.shared.f64 	%fd1595, [%r379+40];
	fma.rn.f64 	%fd1596, %fd1595, %fd1591, %fd1589;
	ld.shared.f64 	%fd1597, [%r379+48];
	ld.global.f64 	%fd1598, [%rd137+16];
	fma.rn.f64 	%fd1599, %fd1597, %fd1598, %fd1592;
	ld.shared.f64 	%fd1600, [%r379+56];
	fma.rn.f64 	%fd1601, %fd1598, %fd1600, %fd1594;
	ld.shared.f64 	%fd1602, [%r379+64];
	fma.rn.f64 	%fd1603, %fd1602, %fd1598, %fd1596;
	ld.shared.f64 	%fd1604, [%r379+72];
	ld.global.f64 	%fd1605, [%rd137+24];
	fma.rn.f64 	%fd1606, %fd1604, %fd1605, %fd1599;
	ld.shared.f64 	%fd1607, [%r379+80];
	fma.rn.f64 	%fd1608, %fd1605, %fd1607, %fd1601;
	ld.shared.f64 	%fd1609, [%r379+88];
	fma.rn.f64 	%fd1610, %fd1609, %fd1605, %fd1603;
	ld.shared.f64 	%fd1611, [%r379+96];
	ld.global.f64 	%fd1612, [%rd137+32];
	fma.rn.f64 	%fd1613, %fd1611, %fd1612, %fd1606;
	ld.shared.f64 	%fd1614, [%r379+104];
	fma.rn.f64 	%fd1615, %fd1612, %fd1614, %fd1608;
	ld.shared.f64 	%fd1616, [%r379+112];
	fma.rn.f64 	%fd1617, %fd1616, %fd1612, %fd1610;
	ld.shared.f64 	%fd1618, [%r379+120];
	ld.global.f64 	%fd1619, [%rd137+40];
	fma.rn.f64 	%fd1620, %fd1618, %fd1619, %fd1613;
	ld.shared.f64 	%fd1621, [%r379+128];
	fma.rn.f64 	%fd1622, %fd1619, %fd1621, %fd1615;
	ld.shared.f64 	%fd1623, [%r379+136];
	fma.rn.f64 	%fd1624, %fd1623, %fd1619, %fd1617;
	ld.shared.f64 	%fd1625, [%r379+144];
	ld.global.f64 	%fd1626, [%rd137+48];
	fma.rn.f64 	%fd1627, %fd1625, %fd1626, %fd1620;
	ld.shared.f64 	%fd1628, [%r379+152];
	fma.rn.f64 	%fd1629, %fd1626, %fd1628, %fd1622;
	ld.shared.f64 	%fd1630, [%r379+160];
	fma.rn.f64 	%fd1631, %fd1630, %fd1626, %fd1624;
	ld.shared.f64 	%fd1632, [%r379+168];
	ld.global.f64 	%fd1633, [%rd137+56];
	fma.rn.f64 	%fd1861, %fd1632, %fd1633, %fd1627;
	ld.shared.f64 	%fd1634, [%r379+176];
	fma.rn.f64 	%fd1862, %fd1633, %fd1634, %fd1629;
	ld.shared.f64 	%fd1635, [%r379+184];
	fma.rn.f64 	%fd1863, %fd1635, %fd1633, %fd1631;
	add.s32 	%r464, %r464, 8;
	setp.ne.s32 	%p190, %r464, %r59;
	mov.u32 	%r466, %r59;
	@%p190 bra 	$L__BB0_186;
$L__BB0_187:
	setp.eq.s32 	%p191, %r54, 0;
	@%p191 bra 	$L__BB0_195;
	add.s32 	%r380, %r54, -1;
	setp.lt.u32 	%p192, %r380, 3;
	@%p192 bra 	$L__BB0_190;
	mad.lo.s32 	%r381, %r466, 24, %r46;
	ld.shared.f64 	%fd1637, [%r381];
	mul.wide.u32 	%rd138, %r466, 8;
	add.s64 	%rd139, %rd1, %rd138;
	ld.global.f64 	%fd1638, [%rd139];
	fma.rn.f64 	%fd1639, %fd1637, %fd1638, %fd1861;
	ld.shared.f64 	%fd1640, [%r381+8];
	fma.rn.f64 	%fd1641, %fd1638, %fd1640, %fd1862;
	ld.shared.f64 	%fd1642, [%r381+16];
	fma.rn.f64 	%fd1643, %fd1642, %fd1638, %fd1863;
	ld.shared.f64 	%fd1644, [%r381+24];
	ld.global.f64 	%fd1645, [%rd139+8];
	fma.rn.f64 	%fd1646, %fd1644, %fd1645, %fd1639;
	ld.shared.f64 	%fd1647, [%r381+32];
	fma.rn.f64 	%fd1648, %fd1645, %fd1647, %fd1641;
	ld.shared.f64 	%fd1649, [%r381+40];
	fma.rn.f64 	%fd1650, %fd1649, %fd1645, %fd1643;
	ld.shared.f64 	%fd1651, [%r381+48];
	ld.global.f64 	%fd1652, [%rd139+16];
	fma.rn.f64 	%fd1653, %fd1651, %fd1652, %fd1646;
	ld.shared.f64 	%fd1654, [%r381+56];
	fma.rn.f64 	%fd1655, %fd1652, %fd1654, %fd1648;
	ld.shared.f64 	%fd1656, [%r381+64];
	fma.rn.f64 	%fd1657, %fd1656, %fd1652, %fd1650;
	ld.shared.f64 	%fd1658, [%r381+72];
	ld.global.f64 	%fd1659, [%rd139+24];
	fma.rn.f64 	%fd1861, %fd1658, %fd1659, %fd1653;
	ld.shared.f64 	%fd1660, [%r381+80];
	fma.rn.f64 	%fd1862, %fd1659, %fd1660, %fd1655;
	ld.shared.f64 	%fd1661, [%r381+88];
	fma.rn.f64 	%fd1863, %fd1661, %fd1659, %fd1657;
	add.s32 	%r466, %r466, 4;
$L__BB0_190:
	setp.eq.s32 	%p193, %r55, 0;
	@%p193 bra 	$L__BB0_195;
	setp.eq.s32 	%p194, %r56, 0;
	@%p194 bra 	$L__BB0_193;
	mad.lo.s32 	%r382, %r466, 24, %r46;
	ld.shared.f64 	%fd1663, [%r382];
	mul.wide.u32 	%rd140, %r466, 8;
	add.s64 	%rd141, %rd1, %rd140;
	ld.global.f64 	%fd1664, [%rd141];
	fma.rn.f64 	%fd1665, %fd1663, %fd1664, %fd1861;
	ld.shared.f64 	%fd1666, [%r382+8];
	fma.rn.f64 	%fd1667, %fd1664, %fd1666, %fd1862;
	ld.shared.f64 	%fd1668, [%r382+16];
	fma.rn.f64 	%fd1669, %fd1668, %fd1664, %fd1863;
	ld.shared.f64 	%fd1670, [%r382+24];
	ld.global.f64 	%fd1671, [%rd141+8];
	fma.rn.f64 	%fd1861, %fd1670, %fd1671, %fd1665;
	ld.shared.f64 	%fd1672, [%r382+32];
	fma.rn.f64 	%fd1862, %fd1671, %fd1672, %fd1667;
	ld.shared.f64 	%fd1673, [%r382+40];
	fma.rn.f64 	%fd1863, %fd1673, %fd1671, %fd1669;
	add.s32 	%r466, %r466, 2;
$L__BB0_193:
	setp.eq.s32 	%p195, %r57, 0;
	@%p195 bra 	$L__BB0_195;
	mad.lo.s32 	%r383, %r466, 24, %r46;
	ld.shared.f64 	%fd1674, [%r383];
	mul.wide.u32 	%rd142, %r466, 8;
	add.s64 	%rd143, %rd1, %rd142;
	ld.global.f64 	%fd1675, [%rd143];
	fma.rn.f64 	%fd1861, %fd1674, %fd1675, %fd1861;
	ld.shared.f64 	%fd1676, [%r383+8];
	fma.rn.f64 	%fd1862, %fd1675, %fd1676, %fd1862;
	ld.shared.f64 	%fd1677, [%r383+16];
	fma.rn.f64 	%fd1863, %fd1677, %fd1675, %fd1863;
$L__BB0_195:
	setp.eq.s32 	%p196, %r1, 1;
	add.f64 	%fd1680, %fd1770, %fd1770;
	div.rn.f64 	%fd1681, %fd79, %fd1680;
	ld.shared.f64 	%fd1682, [%r47];
	fma.rn.f64 	%fd371, %fd1681, %fd1861, %fd1682;
	st.shared.f64 	[%r47], %fd371;
	ld.shared.f64 	%fd1683, [%r47+8];
	fma.rn.f64 	%fd372, %fd1681, %fd1862, %fd1683;
	st.shared.f64 	[%r47+8], %fd372;
	ld.shared.f64 	%fd1684, [%r47+16];
	fma.rn.f64 	%fd373, %fd1681, %fd1863, %fd1684;
	st.shared.f64 	[%r47+16], %fd373;
	mul.f64 	%fd374, %fd1770, %fd1769;
	mov.f64 	%fd1871, 0d0000000000000000;
	mov.b32 	%r469, 0;
	mov.f64 	%fd1870, %fd1871;
	mov.f64 	%fd1869, %fd1871;
	@%p196 bra 	$L__BB0_208;
	mov.f64 	%fd1871, 0d0000000000000000;
	mov.b32 	%r468, 0;
$L__BB0_197:
	setp.lt.s32 	%p197, %r50, 0;
	setp.eq.s32 	%p198, %r51, 1073741824;
	mov.u32 	%r386, shared_memory;
	mad.lo.s32 	%r151, %r468, 24, %r386;
	ld.shared.v2.f64 	{%fd1686, %fd1687}, [%r151];
	sub.f64 	%fd378, %fd1686, %fd371;
	sub.f64 	%fd379, %fd1687, %fd372;
	ld.shared.f64 	%fd1688, [%r151+16];
	sub.f64 	%fd380, %fd1688, %fd373;
	mul.f64 	%fd1689, %fd379, %fd379;
	fma.rn.f64 	%fd1690, %fd378, %fd378, %fd1689;
	fma.rn.f64 	%fd381, %fd380, %fd380, %fd1690;
	sqrt.rn.f64 	%fd382, %fd381;
	{
	.reg .b32 %temp; 
	mov.b64 	{%temp, %r152}, %fd382;
	}
	abs.f64 	%fd383, %fd382;
	{ // callseq 25, 0
	.param .b64 param0;
	st.param.f64 	[param0], %fd383;
	.param .b64 retval0;
	call.uni (retval0), 
	__internal_accurate_pow, 
	(
	param0
	);
	ld.param.f64 	%fd1691, [retval0];
	} // callseq 25
	setp.lt.s32 	%p200, %r152, 0;
	neg.f64 	%fd1693, %fd1691;
	selp.f64 	%fd1694, %fd1693, %fd1691, %p198;
	selp.f64 	%fd1695, %fd1694, %fd1691, %p200;
	setp.eq.f64 	%p201, %fd381, 0d0000000000000000;
	selp.b32 	%r387, %r152, 0, %p198;
	or.b32  	%r388, %r387, 2146435072;
	selp.b32 	%r389, %r388, %r387, %p197;
	mov.b32 	%r390, 0;
	mov.b64 	%fd1696, {%r390, %r389};
	selp.f64 	%fd1867, %fd1696, %fd1695, %p201;
	add.f64 	%fd1697, %fd382, 0d4008000000000000;
	{
	.reg .b32 %temp; 
	mov.b64 	{%temp, %r391}, %fd1697;
	}
	and.b32  	%r392, %r391, 2146435072;
	setp.ne.s32 	%p202, %r392, 2146435072;
	@%p202 bra 	$L__BB0_202;
	setp.ge.f64 	%p203, %fd381, 0d0000000000000000;
	@%p203 bra 	$L__BB0_200;
	mov.f64 	%fd1698, 0d4008000000000000;
	add.rn.f64 	%fd1867, %fd382, %fd1698;
	bra.uni 	$L__BB0_202;
$L__BB0_200:
	setp.neu.f64 	%p204, %fd383, 0d7FF0000000000000;
	@%p204 bra 	$L__BB0_202;
	selp.b32 	%r393, %r53, %r52, %p1;
	selp.b32 	%r394, %r393, %r52, %p200;
	mov.b32 	%r395, 0;
	mov.b64 	%fd1867, {%r395, %r394};
$L__BB0_202:
	setp.eq.f64 	%p209, %fd382, 0d3FF0000000000000;
	selp.f64 	%fd1699, 0d3FF0000000000000, %fd1867, %p209;
	div.rn.f64 	%fd1700, %fd374, %fd1699;
	setp.eq.s32 	%p210, %r468, %r2;
	selp.f64 	%fd1701, 0d3FF0000000000000, 0d0000000000000000, %p210;
	mul.f64 	%fd1702, %fd1701, %fd1700;
	mul.f64 	%fd1703, %fd378, %fd1702;
	sub.f64 	%fd388, %fd1869, %fd1703;
	mul.f64 	%fd1704, %fd379, %fd1702;
	sub.f64 	%fd389, %fd1870, %fd1704;
	mul.f64 	%fd1705, %fd380, %fd1702;
	sub.f64 	%fd390, %fd1871, %fd1705;
	ld.shared.f64 	%fd1706, [%r151+24];
	sub.f64 	%fd391, %fd1706, %fd371;
	ld.shared.v2.f64 	{%fd1707, %fd1708}, [%r151+32];
	sub.f64 	%fd392, %fd1707, %fd372;
	sub.f64 	%fd393, %fd1708, %fd373;
	mul.f64 	%fd1709, %fd392, %fd392;
	fma.rn.f64 	%fd1710, %fd391, %fd391, %fd1709;
	fma.rn.f64 	%fd394, %fd393, %fd393, %fd1710;
	sqrt.rn.f64 	%fd395, %fd394;
	{
	.reg .b32 %temp; 
	mov.b64 	{%temp, %r153}, %fd395;
	}
	abs.f64 	%fd396, %fd395;
	{ // callseq 26, 0
	.param .b64 param0;
	st.param.f64 	[param0], %fd396;
	.param .b64 retval0;
	call.uni (retval0), 
	__internal_accurate_pow, 
	(
	param0
	);
	ld.param.f64 	%fd1711, [retval0];
	} // callseq 26
	setp.lt.s32 	%p211, %r153, 0;
	neg.f64 	%fd1713, %fd1711;
	selp.f64 	%fd1714, %fd1713, %fd1711, %p198;
	selp.f64 	%fd1715, %fd1714, %fd1711, %p211;
	setp.eq.f64 	%p212, %fd394, 0d0000000000000000;
	selp.b32 	%r396, %r153, 0, %p198;
	or.b32  	%r397, %r396, 2146435072;
	selp.b32 	%r398, %r397, %r396, %p197;
	mov.b32 	%r399, 0;
	mov.b64 	%fd1716, {%r399, %r398};
	selp.f64 	%fd1868, %fd1716, %fd1715, %p212;
	add.f64 	%fd1717, %fd395, 0d4008000000000000;
	{
	.reg .b32 %temp; 
	mov.b64 	{%temp, %r400}, %fd1717;
	}
	and.b32  	%r401, %r400, 2146435072;
	setp.ne.s32 	%p213, %r401, 2146435072;
	@%p213 bra 	$L__BB0_207;
	setp.ltu.f64 	%p214, %fd394, 0d0000000000000000;
	@%p214 bra 	$L__BB0_206;
	setp.neu.f64 	%p215, %fd396, 0d7FF0000000000000;
	@%p215 bra 	$L__BB0_207;
	selp.b32 	%r402, %r53, %r52, %p1;
	selp.b32 	%r403, %r402, %r52, %p211;
	mov.b32 	%r404, 0;
	mov.b64 	%fd1868, {%r404, %r403};
	bra.uni 	$L__BB0_207;
$L__BB0_206:
	mov.f64 	%fd1718, 0d4008000000000000;
	add.rn.f64 	%fd1868, %fd395, %fd1718;
$L__BB0_207:
	setp.eq.f64 	%p217, %fd395, 0d3FF0000000000000;
	selp.f64 	%fd1719, 0d3FF0000000000000, %fd1868, %p217;
	div.rn.f64 	%fd1720, %fd374, %fd1719;
	add.s32 	%r405, %r468, 1;
	setp.eq.s32 	%p218, %r405, %r2;
	selp.f64 	%fd1721, 0d3FF0000000000000, 0d0000000000000000, %p218;
	mul.f64 	%fd1722, %fd1721, %fd1720;
	mul.f64 	%fd1723, %fd391, %fd1722;
	sub.f64 	%fd1869, %fd388, %fd1723;
	mul.f64 	%fd1724, %fd392, %fd1722;
	sub.f64 	%fd1870, %fd389, %fd1724;
	mul.f64 	%fd1725, %fd393, %fd1722;
	sub.f64 	%fd1871, %fd390, %fd1725;
	add.s32 	%r468, %r468, 2;
	setp.ne.s32 	%p219, %r468, %r58;
	mov.u32 	%r469, %r58;
	@%p219 bra 	$L__BB0_197;
$L__BB0_208:
	setp.eq.s32 	%p220, %r57, 0;
	@%p220 bra 	$L__BB0_215;
	setp.lt.s32 	%p221, %r50, 0;
	setp.eq.s32 	%p222, %r51, 1073741824;
	mov.u32 	%r406, shared_memory;
	mad.lo.s32 	%r407, %r469, 24, %r406;
	ld.shared.f64 	%fd1726, [%r407];
	sub.f64 	%fd410, %fd1726, %fd371;
	ld.shared.f64 	%fd1727, [%r407+8];
	sub.f64 	%fd411, %fd1727, %fd372;
	ld.shared.f64 	%fd1728, [%r407+16];
	sub.f64 	%fd412, %fd1728, %fd373;
	mul.f64 	%fd1729, %fd411, %fd411;
	fma.rn.f64 	%fd1730, %fd410, %fd410, %fd1729;
	fma.rn.f64 	%fd413, %fd412, %fd412, %fd1730;
	sqrt.rn.f64 	%fd414, %fd413;
	{
	.reg .b32 %temp; 
	mov.b64 	{%temp, %r156}, %fd414;
	}
	abs.f64 	%fd415, %fd414;
	{ // callseq 27, 0
	.param .b64 param0;
	st.param.f64 	[param0], %fd415;
	.param .b64 retval0;
	call.uni (retval0), 
	__internal_accurate_pow, 
	(
	param0
	);
	ld.param.f64 	%fd1731, [retval0];
	} // callseq 27
	setp.lt.s32 	%p224, %r156, 0;
	neg.f64 	%fd1733, %fd1731;
	selp.f64 	%fd1734, %fd1733, %fd1731, %p222;
	selp.f64 	%fd1735, %fd1734, %fd1731, %p224;
	setp.eq.f64 	%p225, %fd413, 0d0000000000000000;
	selp.b32 	%r408, %r156, 0, %p222;
	or.b32  	%r409, %r408, 2146435072;
	selp.b32 	%r410, %r409, %r408, %p221;
	mov.b32 	%r411, 0;
	mov.b64 	%fd1736, {%r411, %r410};
	selp.f64 	%fd1875, %fd1736, %fd1735, %p225;
	add.f64 	%fd1737, %fd414, 0d4008000000000000;
	{
	.reg .b32 %temp; 
	mov.b64 	{%temp, %r412}, %fd1737;
	}
	and.b32  	%r413, %r412, 2146435072;
	setp.ne.s32 	%p226, %r413, 2146435072;
	@%p226 bra 	$L__BB0_214;
	setp.ltu.f64 	%p227, %fd413, 0d0000000000000000;
	@%p227 bra 	$L__BB0_213;
	setp.neu.f64 	%p228, %fd415, 0d7FF0000000000000;
	@%p228 bra 	$L__BB0_214;
	setp.lt.s32 	%p229, %r156, 0;
	selp.b32 	%r414, %r53, %r52, %p1;
	selp.b32 	%r415, %r414, %r52, %p229;
	mov.b32 	%r416, 0;
	mov.b64 	%fd1875, {%r416, %r415};
	bra.uni 	$L__BB0_214;
$L__BB0_213:
	mov.f64 	%fd1738, 0d4008000000000000;
	add.rn.f64 	%fd1875, %fd414, %fd1738;
$L__BB0_214:
	setp.eq.f64 	%p230, %fd414, 0d3FF0000000000000;
	selp.f64 	%fd1739, 0d3FF0000000000000, %fd1875, %p230;
	div.rn.f64 	%fd1740, %fd374, %fd1739;
	setp.eq.s32 	%p231, %r469, %r2;
	selp.f64 	%fd1741, 0d3FF0000000000000, 0d0000000000000000, %p231;
	mul.f64 	%fd1742, %fd1741, %fd1740;
	mul.f64 	%fd1743, %fd410, %fd1742;
	sub.f64 	%fd1869, %fd1869, %fd1743;
	mul.f64 	%fd1744, %fd411, %fd1742;
	sub.f64 	%fd1870, %fd1870, %fd1744;
	mul.f64 	%fd1745, %fd412, %fd1742;
	sub.f64 	%fd1871, %fd1871, %fd1745;
$L__BB0_215:
	ld.shared.f64 	%fd1746, [%r48];
	fma.rn.f64 	%fd1768, %fd79, %fd1869, %fd1746;
	st.shared.f64 	[%r48], %fd1768;
	ld.shared.f64 	%fd1747, [%r48+8];
	fma.rn.f64 	%fd1767, %fd79, %fd1870, %fd1747;
	st.shared.f64 	[%r48+8], %fd1767;
	ld.shared.f64 	%fd1748, [%r48+16];
	fma.rn.f64 	%fd1766, %fd79, %fd1871, %fd1748;
	st.shared.f64 	[%r48+16], %fd1766;
	add.s32 	%r433, %r433, 1;
	setp.ne.s32 	%p232, %r433, %r49;
	@%p232 bra 	$L__BB0_51;
$L__BB0_216:
	ret;

}
	// .globl	_Z9mercuriusv
.visible .entry _Z9mercuriusv()
{


	ret;

}
.func  (.param .align 16 .b8 func_retval0[16]) __internal_trig_reduction_slowpathd(
	.param .b64 __internal_trig_reduction_slowpathd_param_0
)
{
	.local .align 8 .b8 	__local_depot2[40];
	.reg .b64 	%SP;
	.reg .b64 	%SPL;
	.reg .pred 	%p<10>;
	.reg .b32 	%r<47>;
	.reg .b64 	%rd<74>;
	.reg .b64 	%fd<5>;

	mov.u64 	%SPL, __local_depot2;
	ld.param.f64 	%fd4, [__internal_trig_reduction_slowpathd_param_0];
	add.u64 	%rd1, %SPL, 0;
	{
	.reg .b32 %temp; 
	mov.b64 	{%temp, %r1}, %fd4;
	}
	shr.u32 	%r2, %r1, 20;
	and.b32  	%r3, %r2, 2047;
	setp.eq.s32 	%p1, %r3, 2047;
	mov.b32 	%r46, 0;
	@%p1 bra 	$L__BB2_9;
	add.s32 	%r20, %r3, -1024;
	mov.b64 	%rd20, %fd4;
	shl.b64 	%rd2, %rd20, 11;
	shr.u32 	%r4, %r20, 6;
	sub.s32 	%r45, 15, %r4;
	sub.s32 	%r21, 19, %r4;
	setp.lt.u32 	%p2, %r20, 128;
	selp.b32 	%r6, 18, %r21, %p2;
	setp.ge.s32 	%p3, %r45, %r6;
	mov.b64 	%rd70, 0;
	@%p3 bra 	$L__BB2_4;
	add.s32 	%r23, %r6, %r4;
	neg.s32 	%r43, %r23;
	or.b64  	%rd3, %rd2, -9223372036854775808;
	mov.b64 	%rd70, 0;
	mov.b32 	%r42, 0;
	mov.u64 	%rd25, __cudart_i2opi_d;
	mov.u32 	%r44, %r45;
$L__BB2_3:
	.pragma "nounroll";
	mul.wide.s32 	%rd22, %r42, 8;
	add.s64 	%rd23, %rd1, %rd22;
	mul.wide.s32 	%rd24, %r44, 8;
	add.s64 	%rd26, %rd25, %rd24;
	ld.global.nc.u64 	%rd27, [%rd26];
	{
	.reg .u32 %r0, %r1, %r2, %r3, %alo, %ahi, %blo, %bhi, %clo, %chi;
	mov.b64 	{%alo,%ahi}, %rd27;
	mov.b64 	{%blo,%bhi}, %rd3;
	mov.b64 	{%clo,%chi}, %rd70;
	mad.lo.cc.u32 	%r0, %alo, %blo, %clo;
	madc.hi.cc.u32 	%r1, %alo, %blo, %chi;
	madc.hi.u32 	%r2, %alo, %bhi, 0;
	mad.lo.cc.u32 	%r1, %alo, %bhi, %r1;
	madc.hi.cc.u32 	%r2, %ahi, %blo, %r2;
	madc.hi.u32 	%r3, %ahi, %bhi, 0;
	mad.lo.cc.u32 	%r1, %ahi, %blo, %r1;
	madc.lo.cc.u32 	%r2, %ahi, %bhi, %r2;
	addc.u32 	%r3, %r3, 0;
	mov.b64 	%rd28, {%r0,%r1};
	mov.b64 	%rd70, {%r2,%r3};
	}
	st.local.u64 	[%rd23], %rd28;
	add.s32 	%r44, %r44, 1;
	add.s32 	%r43, %r43, 1;
	add.s32 	%r42, %r42, 1;
	setp.ne.s32 	%p4, %r43, -15;
	mov.u32 	%r45, %r6;
	@%p4 bra 	$L__BB2_3;
$L__BB2_4:
	cvt.s64.s32 	%rd29, %r45;
	cvt.u64.u32 	%rd30, %r4;
	add.s64 	%rd31, %rd30, %rd29;
	shl.b64 	%rd32, %rd31, 3;
	add.s64 	%rd33, %rd1, %rd32;
	st.local.u64 	[%rd33+-120], %rd70;
	and.b32  	%r15, %r2, 63;
	ld.local.u64 	%rd72, [%rd1+16];
	ld.local.u64 	%rd71, [%rd1+24];
	setp.eq.s32 	%p5, %r15, 0;
	@%p5 bra 	$L__BB2_6;
	shl.b64 	%rd34, %rd71, %r15;
	shr.u64 	%rd35, %rd72, 1;
	xor.b32  	%r24, %r15, 63;
	shr.u64 	%rd36, %rd35, %r24;
	or.b64  	%rd71, %rd34, %rd36;
	ld.local.u64 	%rd37, [%rd1+8];
	shl.b64 	%rd38, %rd72, %r15;
	shr.u64 	%rd39, %rd37, 1;
	shr.u64 	%rd40, %rd39, %r24;
	or.b64  	%rd72, %rd38, %rd40;
$L__BB2_6:
	and.b32  	%r25, %r1, -2147483648;
	shr.u64 	%rd41, %rd71, 62;
	cvt.u32.u64 	%r26, %rd41;
	mov.b64 	{%r27, %r28}, %rd71;
	mov.b64 	{%r29, %r30}, %rd72;
	shf.l.wrap.b32 	%r31, %r30, %r27, 2;
	shf.l.wrap.b32 	%r32, %r27, %r28, 2;
	mov.b64 	%rd42, {%r31, %r32};
	shl.b64 	%rd43, %rd72, 2;
	shr.u64 	%rd44, %rd42, 63;
	cvt.u32.u64 	%r33, %rd44;
	add.s32 	%r34, %r33, %r26;
	setp.eq.s32 	%p6, %r25, 0;
	neg.s32 	%r35, %r34;
	selp.b32 	%r46, %r34, %r35, %p6;
	setp.gt.s64 	%p7, %rd42, -1;
	mov.b64 	%rd45, 0;
	{
	.reg .u32 %r0, %r1, %r2, %r3, %a0, %a1, %a2, %a3, %b0, %b1, %b2, %b3;
	mov.b64 	{%a0,%a1}, %rd45;
	mov.b64 	{%a2,%a3}, %rd45;
	mov.b64 	{%b0,%b1}, %rd43;
	mov.b64 	{%b2,%b3}, %rd42;
	sub.cc.u32 	%r0, %a0, %b0;
	subc.cc.u32 	%r1, %a1, %b1;
	subc.cc.u32 	%r2, %a2, %b2;
	subc.u32 	%r3, %a3, %b3;
	mov.b64 	%rd46, {%r0,%r1};
	mov.b64 	%rd47, {%r2,%r3};
	}
	xor.b32  	%r36, %r25, -2147483648;
	selp.b64 	%rd73, %rd42, %rd47, %p7;
	selp.b64 	%rd14, %rd43, %rd46, %p7;
	selp.b32 	%r17, %r25, %r36, %p7;
	clz.b64 	%r37, %rd73;
	cvt.u64.u32 	%rd15, %r37;
	setp.eq.s32 	%p8, %r37, 0;
	@%p8 bra 	$L__BB2_8;
	cvt.u32.u64 	%r38, %rd15;
	and.b32  	%r39, %r38, 63;
	shl.b64 	%rd48, %rd73, %r39;
	shr.u64 	%rd49, %rd14, 1;
	not.b32 	%r40, %r38;
	and.b32  	%r41, %r40, 63;
	shr.u64 	%rd50, %rd49, %r41;
	or.b64  	%rd73, %rd48, %rd50;
$L__BB2_8:
	mov.b64 	%rd51, -3958705157555305931;
	{
	.reg .u32 %r0, %r1, %r2, %r3, %alo, %ahi, %blo, %bhi;
	mov.b64 	{%alo,%ahi}, %rd73;
	mov.b64 	{%blo,%bhi}, %rd51;
	mul.lo.u32 	%r0, %alo, %blo;
	mul.hi.u32 	%r1, %alo, %blo;
	mad.lo.cc.u32 	%r1, %alo, %bhi, %r1;
	madc.hi.u32 	%r2, %alo, %bhi, 0;
	mad.lo.cc.u32 	%r1, %ahi, %blo, %r1;
	madc.hi.cc.u32 	%r2, %ahi, %blo, %r2;
	madc.hi.u32 	%r3, %ahi, %bhi, 0;
	mad.lo.cc.u32 	%r2, %ahi, %bhi, %r2;
	addc.u32 	%r3, %r3, 0;
	mov.b64 	%rd52, {%r0,%r1};
	mov.b64 	%rd53, {%r2,%r3};
	}
	setp.gt.s64 	%p9, %rd53, 0;
	{
	.reg .u32 %r0, %r1, %r2, %r3, %a0, %a1, %a2, %a3, %b0, %b1, %b2, %b3;
	mov.b64 	{%a0,%a1}, %rd52;
	mov.b64 	{%a2,%a3}, %rd53;
	mov.b64 	{%b0,%b1}, %rd52;
	mov.b64 	{%b2,%b3}, %rd53;
	add.cc.u32 	%r0, %a0, %b0;
	addc.cc.u32 	%r1, %a1, %b1;
	addc.cc.u32 	%r2, %a2, %b2;
	addc.u32 	%r3, %a3, %b3;
	mov.b64 	%rd54, {%r0,%r1};
	mov.b64 	%rd55, {%r2,%r3};
	}
	selp.b64 	%rd56, %rd55, %rd53, %p9;
	selp.s64 	%rd57, -1, 0, %p9;
	sub.s64 	%rd58, %rd57, %rd15;
	cvt.u64.u32 	%rd59, %r17;
	shl.b64 	%rd60, %rd59, 32;
	add.s64 	%rd61, %rd56, 1;
	shr.u64 	%rd62, %rd61, 10;
	add.s64 	%rd63, %rd62, 1;
	shr.u64 	%rd64, %rd63, 1;
	shl.b64 	%rd65, %rd58, 52;
	add.s64 	%rd66, %rd65, %rd64;
	add.s64 	%rd67, %rd66, 4602678819172646912;
	or.b64  	%rd68, %rd67, %rd60;
	mov.b64 	%fd4, %rd68;
$L__BB2_9:
	st.param.f64 	[func_retval0], %fd4;
	st.param.b32 	[func_retval0+8], %r46;
	ret;

}
.func  (.param .b64 func_retval0) __internal_accurate_pow(
	.param .b64 __internal_accurate_pow_param_0
)
{
	.reg .pred 	%p<8>;
	.reg .b32 	%r<49>;
	.reg .b32 	%f<3>;
	.reg .b64 	%fd<109>;

	ld.param.f64 	%fd10, [__internal_accurate_pow_param_0];
	{
	.reg .b32 %temp; 
	mov.b64 	{%temp, %r46}, %fd10;
	}
	{
	.reg .b32 %temp; 
	mov.b64 	{%r45, %temp}, %fd10;
	}
	shr.u32 	%r47, %r46, 20;
	setp.gt.u32 	%p1, %r46, 1048575;
	@%p1 bra 	$L__BB3_2;
	mul.f64 	%fd11, %fd10, 0d4350000000000000;
	{
	.reg .b32 %temp; 
	mov.b64 	{%temp, %r46}, %fd11;
	}
	{
	.reg .b32 %temp; 
	mov.b64 	{%r45, %temp}, %fd11;
	}
	shr.u32 	%r16, %r46, 20;
	add.s32 	%r47, %r16, -54;
$L__BB3_2:
	add.s32 	%r48, %r47, -1023;
	and.b32  	%r17, %r46, -2146435073;
	or.b32  	%r18, %r17, 1072693248;
	mov.b64 	%fd107, {%r45, %r18};
	setp.lt.u32 	%p2, %r18, 1073127583;
	@%p2 bra 	$L__BB3_4;
	{
	.reg .b32 %temp; 
	mov.b64 	{%r19, %temp}, %fd107;
	}
	{
	.reg .b32 %temp; 
	mov.b64 	{%temp, %r20}, %fd107;
	}
	add.s32 	%r21, %r20, -1048576;
	mov.b64 	%fd107, {%r19, %r21};
	add.s32 	%r48, %r47, -1022;
$L__BB3_4:
	add.f64 	%fd12, %fd107, 0dBFF0000000000000;
	add.f64 	%fd13, %fd107, 0d3FF0000000000000;
	rcp.approx.ftz.f64 	%fd14, %fd13;
	neg.f64 	%fd15, %fd13;
	fma.rn.f64 	%fd16, %fd15, %fd14, 0d3FF0000000000000;
	fma.rn.f64 	%fd17, %fd16, %fd16, %fd16;
	fma.rn.f64 	%fd18, %fd17, %fd14, %fd14;
	mul.f64 	%fd19, %fd12, %fd18;
	fma.rn.f64 	%fd20, %fd12, %fd18, %fd19;
	mul.f64 	%fd21, %fd20, %fd20;
	fma.rn.f64 	%fd22, %fd21, 0d3EB0F5FF7D2CAFE2, 0d3ED0F5D241AD3B5A;
	fma.rn.f64 	%fd23, %fd22, %fd21, 0d3EF3B20A75488A3F;
	fma.rn.f64 	%fd24, %fd23, %fd21, 0d3F1745CDE4FAECD5;
	fma.rn.f64 	%fd25, %fd24, %fd21, 0d3F3C71C7258A578B;
	fma.rn.f64 	%fd26, %fd25, %fd21, 0d3F6249249242B910;
	fma.rn.f64 	%fd27, %fd26, %fd21, 0d3F89999999999DFB;
	sub.f64 	%fd28, %fd12, %fd20;
	add.f64 	%fd29, %fd28, %fd28;
	neg.f64 	%fd30, %fd20;
	fma.rn.f64 	%fd31, %fd30, %fd12, %fd29;
	mul.f64 	%fd32, %fd18, %fd31;
	fma.rn.f64 	%fd33, %fd21, %fd27, 0d3FB5555555555555;
	mov.f64 	%fd34, 0d3FB5555555555555;
	sub.f64 	%fd35, %fd34, %fd33;
	fma.rn.f64 	%fd36, %fd21, %fd27, %fd35;
	add.f64 	%fd37, %fd36, 0dBC46A4CB00B9E7B0;
	add.f64 	%fd38, %fd33, %fd37;
	sub.f64 	%fd39, %fd33, %fd38;
	add.f64 	%fd40, %fd37, %fd39;
	mul.rn.f64 	%fd41, %fd20, %fd20;
	neg.f64 	%fd42, %fd41;
	fma.rn.f64 	%fd43, %fd20, %fd20, %fd42;
	{
	.reg .b32 %temp; 
	mov.b64 	{%r22, %temp}, %fd32;
	}
	{
	.reg .b32 %temp; 
	mov.b64 	{%temp, %r23}, %fd32;
	}
	add.s32 	%r24, %r23, 1048576;
	mov.b64 	%fd44, {%r22, %r24};
	fma.rn.f64 	%fd45, %fd20, %fd44, %fd43;
	mul.rn.f64 	%fd46, %fd41, %fd20;
	neg.f64 	%fd47, %fd46;
	fma.rn.f64 	%fd48, %fd41, %fd20, %fd47;
	fma.rn.f64 	%fd49, %fd41, %fd32, %fd48;
	fma.rn.f64 	%fd50, %fd45, %fd20, %fd49;
	mul.rn.f64 	%fd51, %fd38, %fd46;
	neg.f64 	%fd52, %fd51;
	fma.rn.f64 	%fd53, %fd38, %fd46, %fd52;
	fma.rn.f64 	%fd54, %fd38, %fd50, %fd53;
	fma.rn.f64 	%fd55, %fd40, %fd46, %fd54;
	add.f64 	%fd56, %fd51, %fd55;
	sub.f64 	%fd57, %fd51, %fd56;
	add.f64 	%fd58, %fd55, %fd57;
	add.f64 	%fd59, %fd20, %fd56;
	sub.f64 	%fd60, %fd20, %fd59;
	add.f64 	%fd61, %fd56, %fd60;
	add.f64 	%fd62, %fd58, %fd61;
	add.f64 	%fd63, %fd32, %fd62;
	add.f64 	%fd64, %fd59, %fd63;
	sub.f64 	%fd65, %fd59, %fd64;
	add.f64 	%fd66, %fd63, %fd65;
	xor.b32  	%r25, %r48, -2147483648;
	mov.b32 	%r26, 1127219200;
	mov.b64 	%fd67, {%r25, %r26};
	mov.b32 	%r27, -2147483648;
	mov.b64 	%fd68, {%r27, %r26};
	sub.f64 	%fd69, %fd67, %fd68;
	fma.rn.f64 	%fd70, %fd69, 0d3FE62E42FEFA39EF, %fd64;
	fma.rn.f64 	%fd71, %fd69, 0dBFE62E42FEFA39EF, %fd70;
	sub.f64 	%fd72, %fd71, %fd64;
	sub.f64 	%fd73, %fd66, %fd72;
	fma.rn.f64 	%fd74, %fd69, 0d3C7ABC9E3B39803F, %fd73;
	add.f64 	%fd75, %fd70, %fd74;
	sub.f64 	%fd76, %fd70, %fd75;
	add.f64 	%fd77, %fd74, %fd76;
	mov.f64 	%fd78, 0d4008000000000000;
	{
	.reg .b32 %temp; 
	mov.b64 	{%temp, %r28}, %fd78;
	}
	{
	.reg .b32 %temp; 
	mov.b64 	{%r29, %temp}, %fd78;
	}
	shl.b32 	%r30, %r28, 1;
	setp.gt.u32 	%p3, %r30, -33554433;
	and.b32  	%r31, %r28, -15728641;
	selp.b32 	%r32, %r31, %r28, %p3;
	mov.b64 	%fd79, {%r29, %r32};
	mul.rn.f64 	%fd80, %fd75, %fd79;
	neg.f64 	%fd81, %fd80;
	fma.rn.f64 	%fd82, %fd75, %fd79, %fd81;
	fma.rn.f64 	%fd83, %fd77, %fd79, %fd82;
	add.f64 	%fd4, %fd80, %fd83;
	sub.f64 	%fd84, %fd80, %fd4;
	add.f64 	%fd5, %fd83, %fd84;
	fma.rn.f64 	%fd85, %fd4, 0d3FF71547652B82FE, 0d4338000000000000;
	{
	.reg .b32 %temp; 
	mov.b64 	{%r13, %temp}, %fd85;
	}
	mov.f64 	%fd86, 0dC338000000000000;
	add.rn.f64 	%fd87, %fd85, %fd86;
	fma.rn.f64 	%fd88, %fd87, 0dBFE62E42FEFA39EF, %fd4;
	fma.rn.f64 	%fd89, %fd87, 0dBC7ABC9E3B39803F, %fd88;
	fma.rn.f64 	%fd90, %fd89, 0d3E5ADE1569CE2BDF, 0d3E928AF3FCA213EA;
	fma.rn.f64 	%fd91, %fd90, %fd89, 0d3EC71DEE62401315;
	fma.rn.f64 	%fd92, %fd91, %fd89, 0d3EFA01997C89EB71;
	fma.rn.f64 	%fd93, %fd92, %fd89, 0d3F2A01A014761F65;
	fma.rn.f64 	%fd94, %fd93, %fd89, 0d3F56C16C1852B7AF;
	fma.rn.f64 	%fd95, %fd94, %fd89, 0d3F81111111122322;
	fma.rn.f64 	%fd96, %fd95, %fd89, 0d3FA55555555502A1;
	fma.rn.f64 	%fd97, %fd96, %fd89, 0d3FC5555555555511;
	fma.rn.f64 	%fd98, %fd97, %fd89, 0d3FE000000000000B;
	fma.rn.f64 	%fd99, %fd98, %fd89, 0d3FF0000000000000;
	fma.rn.f64 	%fd100, %fd99, %fd89, 0d3FF0000000000000;
	{
	.reg .b32 %temp; 
	mov.b64 	{%r14, %temp}, %fd100;
	}
	{
	.reg .b32 %temp; 
	mov.b64 	{%temp, %r15}, %fd100;
	}
	shl.b32 	%r33, %r13, 20;
	add.s32 	%r34, %r33, %r15;
	mov.b64 	%fd108, {%r14, %r34};
	{
	.reg .b32 %temp; 
	mov.b64 	{%temp, %r35}, %fd4;
	}
	mov.b32 	%f2, %r35;
	abs.f32 	%f1, %f2;
	setp.lt.f32 	%p4, %f1, 0f4086232B;
	@%p4 bra 	$L__BB3_7;
	setp.lt.f64 	%p5, %fd4, 0d0000000000000000;
	add.f64 	%fd101, %fd4, 0d7FF0000000000000;
	selp.f64 	%fd108, 0d0000000000000000, %fd101, %p5;
	setp.geu.f32 	%p6, %f1, 0f40874800;
	@%p6 bra 	$L__BB3_7;
	shr.u32 	%r36, %r13, 31;
	add.s32 	%r37, %r13, %r36;
	shr.s32 	%r38, %r37, 1;
	shl.b32 	%r39, %r38, 20;
	add.s32 	%r40, %r15, %r39;
	mov.b64 	%fd102, {%r14, %r40};
	sub.s32 	%r41, %r13, %r38;
	shl.b32 	%r42, %r41, 20;
	add.s32 	%r43, %r42, 1072693248;
	mov.b32 	%r44, 0;
	mov.b64 	%fd103, {%r44, %r43};
	mul.f64 	%fd108, %fd103, %fd102;
$L__BB3_7:
	abs.f64 	%fd104, %fd108;
	setp.eq.f64 	%p7, %fd104, 0d7FF0000000000000;
	fma.rn.f64 	%fd105, %fd108, %fd5, %fd108;
	selp.f64 	%fd106, %fd108, %fd105, %p7;
	st.param.f64 	[func_retval0], %fd106;
	ret;

}


// ===== COMPILED SASS (sm_100) =====

	.target	sm_100

	.elftype	@"ET_EXEC"


//--------------------- .note.nv.tkinfo           --------------------------
	.section	.note.nv.tkinfo,"",@"SHT_NOTE"
	.sectionflags	@"SHF_NOTE_NV_TKINFO"
	.tkinfo
        /*0018*/ 	.word	0x00000002
        /*0030*/ 	.string	""
        /*0030*/ 	.string	"ptxas"
        /*0030*/ 	.string	"Cuda compilation tools, release 13.0, V13.0.88"
        /*0030*/ 	.string	"Build cuda_13.0.r13.0/compiler.36424714_0"
        /*0030*/ 	.string	"-arch sm_100 -m 64 "



//--------------------- .note.nv.cuinfo           --------------------------
	.section	.note.nv.cuinfo,"",@"SHT_NOTE"
	.sectionflags	@"SHF_NOTE_NV_CUINFO"
        /*0018*/ 	.short	0x0002
        /*001a*/ 	.short	0x0064
        /*001c*/ 	.short	0x0082
	.zero		2


//--------------------- .nv.info                  --------------------------
	.section	.nv.info,"",@"SHT_CUDA_INFO"
	.align	4


	//----- nvinfo : EIATTR_REGCOUNT
	.align		4
        /*0000*/ 	.byte	0x04, 0x2f
        /*0002*/ 	.short	(.L_8 - .L_7)
	.align		4
.L_7:
        /*0004*/ 	.word	index@(_Z26mercurius_keplerian_solverPdS_S_S_S_S_S_di)
        /*0008*/ 	.word	0x00000050


	//----- nvinfo : EIATTR_FRAME_SIZE
	.align		4
.L_8:
        /*000c*/ 	.byte	0x04, 0x11
        /*000e*/ 	.short	(.L_10 - .L_9)
	.align		4
.L_9:
        /*0010*/ 	.word	index@($_Z26mercurius_keplerian_solverPdS_S_S_S_S_S_di$__internal_trig_reduction_slowpathd)
        /*0014*/ 	.word	0x00000028


	//----- nvinfo : EIATTR_FRAME_SIZE
	.align		4
.L_10:
        /*0018*/ 	.byte	0x04, 0x11
        /*001a*/ 	.short	(.L_12 - .L_11)
	.align		4
.L_11:
        /*001c*/ 	.word	index@($_Z26mercurius_keplerian_solverPdS_S_S_S_S_S_di$__internal_accurate_pow)
        /*0020*/ 	.word	0x00000028


	//----- nvinfo : EIATTR_FRAME_SIZE
	.align		4
.L_12:
        /*0024*/ 	.byte	0x04, 0x11
        /*0026*/ 	.short	(.L_14 - .L_13)
	.align		4
.L_13:
        /*0028*/ 	.word	index@($__internal_1_$__cuda_sm20_dsqrt_rn_f64_mediumpath_v1)
        /*002c*/ 	.word	0x00000028


	//----- nvinfo : EIATTR_FRAME_SIZE
	.align		4
.L_14:
        /*0030*/ 	.byte	0x04, 0x11
        /*0032*/ 	.short	(.L_16 - .L_15)
	.align		4
.L_15:
        /*0034*/ 	.word	index@($__internal_0_$__cuda_sm20_div_rn_f64_full)
        /*0038*/ 	.word	0x00000028


	//----- nvinfo : EIATTR_FRAME_SIZE
	.align		4
.L_16:
        /*003c*/ 	.byte	0x04, 0x11
        /*003e*/ 	.short	(.L_18 - .L_17)
	.align		4
.L_17:
        /*0040*/ 	.word	index@(_Z26mercurius_keplerian_solverPdS_S_S_S_S_S_di)
        /*0044*/ 	.word	0x00000028


	//----- nvinfo : EIATTR_REGCOUNT
	.align		4
.L_18:
        /*0048*/ 	.byte	0x04, 0x2f
        /*004a*/ 	.short	(.L_20 - .L_19)
	.align		4
.L_19:
        /*004c*/ 	.word	index@(_Z9mercuriusv)
        /*0050*/ 	.word	0x00000004


	//----- nvinfo : EIATTR_FRAME_SIZE
	.align		4
.L_20:
        /*0054*/ 	.byte	0x04, 0x11
        /*0056*/ 	.short	(.L_22 - .L_21)
	.align		4
.L_21:
        /*0058*/ 	.word	index@(_Z9mercuriusv)
        /*005c*/ 	.word	0x00000000


	//----- nvinfo : EIATTR_MIN_STACK_SIZE
	.align		4
.L_22:
        /*0060*/ 	.byte	0x04, 0x12
        /*0062*/ 	.short	(.L_24 - .L_23)
	.align		4
.L_23:
        /*0064*/ 	.word	index@(_Z9mercuriusv)
        /*0068*/ 	.word	0x00000000


	//----- nvinfo : EIATTR_MIN_STACK_SIZE
	.align		4
.L_24:
        /*006c*/ 	.byte	0x04, 0x12
        /*006e*/ 	.short	(.L_26 - .L_25)
	.align		4
.L_25:
        /*0070*/ 	.word	index@(_Z26mercurius_keplerian_solverPdS_S_S_S_S_S_di)
        /*0074*/ 	.word	0x00000028
.L_26:


//--------------------- .nv.compat                --------------------------
	.section	.nv.compat,"",@"SHT_CUDA_COMPAT_INFO"
	.align	4
        /*0000*/ 	.byte	0x02, 0x09, 0x00, 0x00, 0x02, 0x02, 0x01, 0x00, 0x02, 0x05, 0x05, 0x00, 0x03, 0x07, 0x01, 0x01
        /*0010*/ 	.byte	0x02, 0x03, 0x00, 0x00, 0x02, 0x06, 0x01, 0x00, 0x04, 0x0b, 0x08, 0x00, 0x01, 0x00, 0x00, 0x00
        /*0020*/ 	.byte	0x00, 0x00, 0x00, 0x00


//--------------------- .nv.info._Z9mercuriusv    --------------------------
	.section	.nv.info._Z9mercuriusv,"",@"SHT_CUDA_INFO"
	.sectionflags	@""
	.align	4


	//----- nvinfo : EIATTR_CUDA_API_VERSION
	.align		4
        /*0000*/ 	.byte	0x04, 0x37
        /*0002*/ 	.short	(.L_28 - .L_27)
.L_27:
        /*0004*/ 	.word	0x00000082


	//----- nvinfo : EIATTR_SPARSE_MMA_MASK
	.align		4
.L_28:
        /*0008*/ 	.byte	0x03, 0x50
        /*000a*/ 	.short	0x0000


	//----- nvinfo : EIATTR_MAXREG_COUNT
	.align		4
        /*000c*/ 	.byte	0x03, 0x1b
        /*000e*/ 	.short	0x00ff


	//----- nvinfo : EIATTR_MERCURY_ISA_VERSION
	.align		4
        /*0010*/ 	.byte	0x03, 0x5f
        /*0012*/ 	.short	0x0101


	//----- nvinfo : EIATTR_VRC_CTA_INIT_COUNT
	.align		4
        /*0014*/ 	.byte	0x02, 0x4a
	.zero		1
	.zero		1


	//----- nvinfo : EIATTR_EXIT_INSTR_OFFSETS
	.align		4
        /*0018*/ 	.byte	0x04, 0x1c
        /*001a*/ 	.short	(.L_30 - .L_29)


	//   ....[0]....
.L_29:
        /*001c*/ 	.word	0x00000010


	//----- nvinfo : EIATTR_SW_WAR
	.align		4
.L_30:
        /*0020*/ 	.byte	0x04, 0x36
        /*0022*/ 	.short	(.L_32 - .L_31)
.L_31:
        /*0024*/ 	.word	0x00000008
.L_32:


//--------------------- .nv.info._Z26mercurius_keplerian_solverPdS_S_S_S_S_S_di --------------------------
	.section	.nv.info._Z26mercurius_keplerian_solverPdS_S_S_S_S_S_di,"",@"SHT_CUDA_INFO"
	.sectionflags	@""
	.align	4


	//----- nvinfo : EIATTR_CUDA_API_VERSION
	.align		4
        /*0000*/ 	.byte	0x04, 0x37
        /*0002*/ 	.short	(.L_34 - .L_33)
.L_33:
        /*0004*/ 	.word	0x00000082


	//----- nvinfo : EIATTR_KPARAM_INFO
	.align		4
.L_34:
        /*0008*/ 	.byte	0x04, 0x17
        /*000a*/ 	.short	(.L_36 - .L_35)
.L_35:
        /*000c*/ 	.word	0x00000000
        /*0010*/ 	.short	0x0008
        /*0012*/ 	.short	0x0040
        /*0014*/ 	.byte	0x00, 0xf0, 0x11, 0x00


	//----- nvinfo : EIATTR_KPARAM_INFO
	.align		4
.L_36:
        /*0018*/ 	.byte	0x04, 0x17
        /*001a*/ 	.short	(.L_38 - .L_37)
.L_37:
        /*001c*/ 	.word	0x00000000
        /*0020*/ 	.short	0x0007
        /*0022*/ 	.short	0x0038
        /*0024*/ 	.byte	0x00, 0xf0, 0x21, 0x00


	//----- nvinfo : EIATTR_KPARAM_INFO
	.align		4
.L_38:
        /*0028*/ 	.byte	0x04, 0x17
        /*002a*/ 	.short	(.L_40 - .L_39)
.L_39:
        /*002c*/ 	.word	0x00000000
        /*0030*/ 	.short	0x0006
        /*0032*/ 	.short	0x0030
        /*0034*/ 	.byte	0x00, 0xf5, 0x21, 0x00


	//----- nvinfo : EIATTR_KPARAM_INFO
	.align		4
.L_40:
        /*0038*/ 	.byte	0x04, 0x17
        /*003a*/ 	.short	(.L_42 - .L_41)
.L_41:
        /*003c*/ 	.word	0x00000000
        /*0040*/ 	.short	0x0005
        /*0042*/ 	.short	0x0028
        /*0044*/ 	.byte	0x00, 0xf5, 0x21, 0x00


	//----- nvinfo : EIATTR_KPARAM_INFO
	.align		4
.L_42:
        /*0048*/ 	.byte	0x04, 0x17
        /*004a*/ 	.short	(.L_44 - .L_43)
.L_43:
        /*004c*/ 	.word	0x00000000
        /*0050*/ 	.short	0x0004
        /*0052*/ 	.short	0x0020
        /*0054*/ 	.byte	0x00, 0xf5, 0x21, 0x00


	//----- nvinfo : EIATTR_KPARAM_INFO
	.align		4
.L_44:
        /*0058*/ 	.byte	0x04, 0x17
        /*005a*/ 	.short	(.L_46 - .L_45)
.L_45:
        /*005c*/ 	.word	0x00000000
        /*0060*/ 	.short	0x0003
        /*0062*/ 	.short	0x0018
        /*0064*/ 	.byte	0x00, 0xf5, 0x21, 0x00


	//----- nvinfo : EIATTR_KPARAM_INFO
	.align		4
.L_46:
        /*0068*/ 	.byte	0x04, 0x17
        /*006a*/ 	.short	(.L_48 - .L_47)
.L_47:
        /*006c*/ 	.word	0x00000000
        /*0070*/ 	.short	0x0002
        /*0072*/ 	.short	0x0010
        /*0074*/ 	.byte	0x00, 0xf5, 0x21, 0x00


	//----- nvinfo : EIATTR_KPARAM_INFO
	.align		4
.L_48:
        /*0078*/ 	.byte	0x04, 0x17
        /*007a*/ 	.short	(.L_50 - .L_49)
.L_49:
        /*007c*/ 	.word	0x00000000
        /*0080*/ 	.short	0x0001
        /*0082*/ 	.short	0x0008
        /*0084*/ 	.byte	0x00, 0xf5, 0x21, 0x00


	//----- nvinfo : EIATTR_KPARAM_INFO
	.align		4
.L_50:
        /*0088*/ 	.byte	0x04, 0x17
        /*008a*/ 	.short	(.L_52 - .L_51)
.L_51:
        /*008c*/ 	.word	0x00000000
        /*0090*/ 	.short	0x0000
        /*0092*/ 	.short	0x0000
        /*0094*/ 	.byte	0x00, 0xf5, 0x21, 0x00


	//----- nvinfo : EIATTR_SPARSE_MMA_MASK
	.align		4
.L_52:
        /*0098*/ 	.byte	0x03, 0x50
        /*009a*/ 	.short	0x0000


	//----- nvinfo : EIATTR_MAXREG_COUNT
	.align		4
        /*009c*/ 	.byte	0x03, 0x1b
        /*009e*/ 	.short	0x00ff


	//----- nvinfo : EIATTR_MERCURY_ISA_VERSION
	.align		4
        /*00a0*/ 	.byte	0x03, 0x5f
        /*00a2*/ 	.short	0x0101


	//----- nvinfo : EIATTR_VRC_CTA_INIT_COUNT
	.align		4
        /*00a4*/ 	.byte	0x02, 0x4a
	.zero		1
	.zero		1


	//----- nvinfo : EIATTR_EXIT_INSTR_OFFSETS
	.align		4
        /*00a8*/ 	.byte	0x04, 0x1c
        /*00aa*/ 	.short	(.L_54 - .L_53)


	//   ....[0]....
.L_53:
        /*00ac*/ 	.word	0x00003bc0


	//   ....[1]....
        /*00b0*/ 	.word	0x0000f9a0


	//----- nvinfo : EIATTR_CRS_STACK_SIZE
	.align		4
.L_54:
        /*00b4*/ 	.byte	0x04, 0x1e
        /*00b6*/ 	.short	(.L_56 - .L_55)
.L_55:
        /*00b8*/ 	.word	0x00000000


	//----- nvinfo : EIATTR_CBANK_PARAM_SIZE
	.align		4
.L_56:
        /*00bc*/ 	.byte	0x03, 0x19
        /*00be*/ 	.short	0x0044


	//----- nvinfo : EIATTR_PARAM_CBANK
	.align		4
        /*00c0*/ 	.byte	0x04, 0x0a
        /*00c2*/ 	.short	(.L_58 - .L_57)
	.align		4
.L_57:
        /*00c4*/ 	.word	index@(.nv.constant0._Z26mercurius_keplerian_solverPdS_S_S_S_S_S_di)
        /*00c8*/ 	.short	0x0380
        /*00ca*/ 	.short	0x0044


	//----- nvinfo : EIATTR_SW_WAR
	.align		4
.L_58:
        /*00cc*/ 	.byte	0x04, 0x36
        /*00ce*/ 	.short	(.L_60 - .L_59)
.L_59:
        /*00d0*/ 	.word	0x00000008
.L_60:


//--------------------- .nv.callgraph             --------------------------
	.section	.nv.callgraph,"",@"SHT_CUDA_CALLGRAPH"
	.align	4
	.sectionentsize	8
	.align		4
        /*0000*/ 	.word	0x00000000
	.align		4
        /*0004*/ 	.word	0xffffffff
	.align		4
        /*0008*/ 	.word	0x00000000
	.align		4
        /*000c*/ 	.word	0xfffffffe
	.align		4
        /*0010*/ 	.word	0x00000000
	.align		4
        /*0014*/ 	.word	0xfffffffd
	.align		4
        /*0018*/ 	.word	0x00000000
	.align		4
        /*001c*/ 	.word	0xfffffffc


//--------------------- .nv.constant4             --------------------------
	.section	.nv.constant4,"a",@progbits
	.align	8
	.align		8
.nv.constant4:
        /*0000*/ 	.dword	CUTOFF
	.align		8
        /*0008*/ 	.dword	MAX_ITERATIONS_ROOT_FINDING
	.align		8
        /*0010*/ 	.dword	NUM_TIMESTEPS_KEPLER
	.align		8
        /*0018*/ 	.dword	G
	.align		8
        /*0020*/ 	.dword	TWOPI
	.align		8
        /*0028*/ 	.dword	__cudart_i2opi_d
	.align		8
        /*0030*/ 	.dword	__cudart_sin_cos_coeffs


//--------------------- .text._Z9mercuriusv       --------------------------
	.section	.text._Z9mercuriusv,"ax",@progbits
	.align	128
        .global         _Z9mercuriusv
        .type           _Z9mercuriusv,@function
        .size           _Z9mercuriusv,(.L_x_247 - _Z9mercuriusv)
        .other          _Z9mercuriusv,@"STO_CUDA_ENTRY STV_DEFAULT"
_Z9mercuriusv:
.text._Z9mercuriusv:
[----:B------:R-:W-:Y:S01]  /*0000*/  LDC R1, c[0x0][0x37c] ;  /* 0x0000df00ff017b82 */ /* 0x000fe20000000800 */
[----:B------:R-:W-:Y:S05]  /*0010*/  EXIT ;  /* 0x000000000000794d */ /* 0x000fea0003800000 */
.L_x_0:
[----:B------:R-:W-:-:S00]  /*0020*/  BRA `(.L_x_0) ;  /* 0xfffffffc00fc7947 */ /* 0x000fc0000383ffff */
[----:B------:R-:W-:-:S00]  /*0030*/  NOP ;  /* 0x0000000000007918 */ /* 0x000fc00000000000 */
        /* <DEDUP_REMOVED lines=12> */
.L_x_247:


//--------------------- .text._Z26mercurius_keplerian_solverPdS_S_S_S_S_S_di --------------------------
	.section	.text._Z26mercurius_keplerian_solverPdS_S_S_S_S_S_di,"ax",@progbits
	.align	128
        .global         _Z26mercurius_keplerian_solverPdS_S_S_S_S_S_di
        .type           _Z26mercurius_keplerian_solverPdS_S_S_S_S_S_di,@function
        .size           _Z26mercurius_keplerian_solverPdS_S_S_S_S_S_di,(.L_x_246 - _Z26mercurius_keplerian_solverPdS_S_S_S_S_S_di)
        .other          _Z26mercurius_keplerian_solverPdS_S_S_S_S_S_di,@"STO_CUDA_ENTRY STV_DEFAULT"
_Z26mercurius_keplerian_solverPdS_S_S_S_S_S_di:
.text._Z26mercurius_keplerian_solverPdS_S_S_S_S_S_di:
[----:B------:R-:W0:Y:S01]  /*0000*/  LDC R1, c[0x0][0x37c] ;  /* 0x0000df00ff017b82 */ /* 0x000e220000000800 */
[----:B------:R-:W1:Y:S07]  /*0010*/  S2R R0, SR_TID.X ;  /* 0x0000000000007919 */ /* 0x000e6e0000002100 */
[----:B------:R-:W2:Y:S01]  /*0020*/  LDC.64 R44, c[0x0][0x3a0] ;  /* 0x0000e800ff2c7b82 */ /* 0x000ea20000000a00 */
[----:B------:R-:W1:Y:S01]  /*0030*/  LDCU UR9, c[0x0][0x360] ;  /* 0x00006c00ff0977ac */ /* 0x000e620008000800 */
[----:B0-----:R-:W-:Y:S01]  /*0040*/  VIADD R1, R1, 0xffffffd8 ;  /* 0xffffffd801017836 */ /* 0x001fe20000000000 */
[----:B------:R-:W1:Y:S01]  /*0050*/  S2R R3, SR_CTAID.X ;  /* 0x0000000000037919 */ /* 0x000e620000002500 */
[----:B------:R-:W0:Y:S04]  /*0060*/  LDCU.64 UR10, c[0x0][0x358] ;  /* 0x00006b00ff0a77ac */ /* 0x000e280008000a00 */
[----:B------:R-:W3:Y:S08]  /*0070*/  LDC.64 R42, c[0x0][0x3a8] ;  /* 0x0000ea00ff2a7b82 */ /* 0x000ef00000000a00 */
[----:B------:R-:W4:Y:S08]  /*0080*/  LDC.64 R6, c[0x0][0x380] ;  /* 0x0000e000ff067b82 */ /* 0x000f300000000a00 */
[----:B------:R-:W4:Y:S08]  /*0090*/  LDC.64 R8, c[0x0][0x388] ;  /* 0x0000e200ff087b82 */ /* 0x000f300000000a00 */
[----:B------:R-:W4:Y:S01]  /*00a0*/  LDC.64 R10, c[0x0][0x390] ;  /* 0x0000e400ff0a7b82 */ /* 0x000f220000000a00 */
[----:B-1----:R-:W-:-:S04]  /*00b0*/  IMAD R0, R3, UR9, R0 ;  /* 0x0000000903007c24 */ /* 0x002fc8000f8e0200 */
[----:B--2---:R-:W-:-:S03]  /*00c0*/  IMAD.WIDE R44, R0, 0x8, R44 ;  /* 0x00000008002c7825 */ /* 0x004fc600078e022c */
[----:B------:R-:W1:Y:S02]  /*00d0*/  LDC.64 R12, c[0x0][0x398] ;  /* 0x0000e600ff0c7b82 */ /* 0x000e640000000a00 */
[----:B0-----:R-:W2:Y:S01]  /*00e0*/  LDG.E.64 R2, desc[UR10][R44.64] ;  /* 0x0000000a2c027981 */ /* 0x001ea2000c1e1b00 */
[----:B---3--:R-:W-:-:S04]  /*00f0*/  IMAD.WIDE R42, R0, 0x8, R42 ;  /* 0x00000008002a7825 */ /* 0x008fc800078e022a */
[C---:B----4-:R-:W-:Y:S01]  /*0100*/  IMAD.WIDE R6, R0.reuse, 0x8, R6 ;  /* 0x0000000800067825 */ /* 0x050fe200078e0206 */
[----:B------:R0:W5:Y:S03]  /*0110*/  LDG.E.64 R4, desc[UR10][R42.64] ;  /* 0x0000000a2a047981 */ /* 0x000166000c1e1b00 */
[C---:B------:R-:W-:Y:S01]  /*0120*/  IMAD.WIDE R8, R0.reuse, 0x8, R8 ;  /* 0x0000000800087825 */ /* 0x040fe200078e0208 */
[----:B------:R0:W5:Y:S03]  /*0130*/  LDG.E.64 R18, desc[UR10][R6.64] ;  /* 0x0000000a06127981 */ /* 0x000166000c1e1b00 */
[C---:B------:R-:W-:Y:S01]  /*0140*/  IMAD.WIDE R10, R0.reuse, 0x8, R10 ;  /* 0x00000008000a7825 */ /* 0x040fe200078e020a */
[----:B------:R0:W5:Y:S04]  /*0150*/  LDG.E.64 R48, desc[UR10][R8.64] ;  /* 0x0000000a08307981 */ /* 0x000168000c1e1b00 */
[----:B------:R0:W5:Y:S01]  /*0160*/  LDG.E.64 R40, desc[UR10][R10.64] ;  /* 0x0000000a0a287981 */ /* 0x000162000c1e1b00 */
[----:B-1----:R-:W-:-:S05]  /*0170*/  IMAD.WIDE R12, R0, 0x8, R12 ;  /* 0x00000008000c7825 */ /* 0x002fca00078e020c */
[----:B------:R0:W5:Y:S01]  /*0180*/  LDG.E.64 R26, desc[UR10][R12.64] ;  /* 0x0000000a0c1a7981 */ /* 0x000162000c1e1b00 */
[----:B------:R-:W-:Y:S01]  /*0190*/  BSSY.RECONVERGENT B2, `(.L_x_1) ;  /* 0x000001c000027945 */ /* 0x000fe20003800200 */
[----:B--2---:R-:W-:-:S14]  /*01a0*/  DSETP.NEU.AND P0, PT, |R2|, +INF , PT ;  /* 0x7ff000000200742a */ /* 0x004fdc0003f0d200 */
[----:B------:R-:W-:Y:S01]  /*01b0*/  @!P0 DMUL R38, RZ, R2 ;  /* 0x00000002ff268228 */ /* 0x000fe20000000000 */
[----:B------:R-:W-:Y:S01]  /*01c0*/  @!P0 IMAD.MOV.U32 R36, RZ, RZ, 0x1 ;  /* 0x00000001ff248424 */ /* 0x000fe200078e00ff */
[----:B0-----:R-:W-:Y:S09]  /*01d0*/  @!P0 BRA `(.L_x_2) ;  /* 0x00000000005c8947 */ /* 0x001ff20003800000 */
[----:B------:R-:W-:Y:S01]  /*01e0*/  UMOV UR4, 0x6dc9c883 ;  /* 0x6dc9c88300047882 */ /* 0x000fe20000000000 */
[----:B------:R-:W-:Y:S01]  /*01f0*/  UMOV UR5, 0x3fe45f30 ;  /* 0x3fe45f3000057882 */ /* 0x000fe20000000000 */
[C---:B------:R-:W-:Y:S01]  /*0200*/  DSETP.GE.AND P0, PT, |R2|.reuse, 2.14748364800000000000e+09, PT ;  /* 0x41e000000200742a */ /* 0x040fe20003f06200 */
[----:B------:R-:W-:Y:S01]  /*0210*/  BSSY.RECONVERGENT B3, `(.L_x_3) ;  /* 0x0000012000037945 */ /* 0x000fe20003800200 */
[----:B------:R-:W-:Y:S01]  /*0220*/  DMUL R14, R2, UR4 ;  /* 0x00000004020e7c28 */ /* 0x000fe20008000000 */
[----:B------:R-:W-:Y:S01]  /*0230*/  UMOV UR4, 0x54442d18 ;  /* 0x54442d1800047882 */ /* 0x000fe20000000000 */
[----:B------:R-:W-:-:S04]  /*0240*/  UMOV UR5, 0x3ff921fb ;  /* 0x3ff921fb00057882 */ /* 0x000fc80000000000 */
[----:B------:R-:W0:Y:S08]  /*0250*/  F2I.F64 R29, R14 ;  /* 0x0000000e001d7311 */ /* 0x000e300000301100 */
[----:B0-----:R-:W0:Y:S02]  /*0260*/  I2F.F64 R38, R29 ;  /* 0x0000001d00267312 */ /* 0x001e240000201c00 */
[----:B0-----:R-:W-:Y:S01]  /*0270*/  DFMA R16, R38, -UR4, R2 ;  /* 0x8000000426107c2b */ /* 0x001fe20008000002 */
[----:B------:R-:W-:Y:S01]  /*0280*/  UMOV UR4, 0x33145c00 ;  /* 0x33145c0000047882 */ /* 0x000fe20000000000 */
[----:B------:R-:W-:-:S06]  /*0290*/  UMOV UR5, 0x3c91a626 ;  /* 0x3c91a62600057882 */ /* 0x000fcc0000000000 */
[----:B------:R-:W-:Y:S01]  /*02a0*/  DFMA R16, R38, -UR4, R16 ;  /* 0x8000000426107c2b */ /* 0x000fe20008000010 */
[----:B------:R-:W-:Y:S01]  /*02b0*/  UMOV UR4, 0x252049c0 ;  /* 0x252049c000047882 */ /* 0x000fe20000000000 */
[----:B------:R-:W-:-:S06]  /*02c0*/  UMOV UR5, 0x397b839a ;  /* 0x397b839a00057882 */ /* 0x000fcc0000000000 */
[----:B------:R-:W-:Y:S01]  /*02d0*/  DFMA R38, R38, -UR4, R16 ;  /* 0x8000000426267c2b */ /* 0x000fe20008000010 */
[----:B------:R-:W-:Y:S10]  /*02e0*/  @!P0 BRA `(.L_x_4) ;  /* 0x0000000000108947 */ /* 0x000ff40003800000 */
[----:B------:R-:W-:Y:S01]  /*02f0*/  IMAD.MOV.U32 R38, RZ, RZ, R2 ;  /* 0x000000ffff267224 */ /* 0x000fe200078e0002 */
[----:B------:R-:W-:Y:S01]  /*0300*/  MOV R60, 0x330 ;  /* 0x00000330003c7802 */ /* 0x000fe20000000f00 */
[----:B------:R-:W-:-:S07]  /*0310*/  IMAD.MOV.U32 R61, RZ, RZ, R3 ;  /* 0x000000ffff3d7224 */ /* 0x000fce00078e0003 */
[----:B-----5:R-:W-:Y:S05]  /*0320*/  CALL.REL.NOINC `($_Z26mercurius_keplerian_solverPdS_S_S_S_S_S_di$__internal_trig_reduction_slowpathd) ;  /* 0x0000010800847944 */ /* 0x020fea0003c00000 */
.L_x_4:
[----:B------:R-:W-:Y:S05]  /*0330*/  BSYNC.RECONVERGENT B3 ;  /* 0x0000000000037941 */ /* 0x000fea0003800200 */
.L_x_3:
[----:B------:R-:W-:-:S07]  /*0340*/  VIADD R36, R29, 0x1 ;  /* 0x000000011d247836 */ /* 0x000fce0000000000 */
.L_x_2:
[----:B------:R-:W-:Y:S05]  /*0350*/  BSYNC.RECONVERGENT B2 ;  /* 0x0000000000027941 */ /* 0x000fea0003800200 */
.L_x_1:
[----:B------:R-:W0:Y:S01]  /*0360*/  LDCU.64 UR4, c[0x4][0x30] ;  /* 0x01000600ff0477ac */ /* 0x000e220008000a00 */
[----:B------:R-:W-:-:S05]  /*0370*/  IMAD.SHL.U32 R14, R36, 0x40, RZ ;  /* 0x00000040240e7824 */ /* 0x000fca00078e00ff */
[----:B------:R-:W-:-:S04]  /*0380*/  LOP3.LUT R14, R14, 0x40, RZ, 0xc0, !PT ;  /* 0x000000400e0e7812 */ /* 0x000fc800078ec0ff */
[----:B0-----:R-:W-:-:S05]  /*0390*/  IADD3 R14, P0, PT, R14, UR4, RZ ;  /* 0x000000040e0e7c10 */ /* 0x001fca000ff1e0ff */
[----:B------:R-:W-:-:S05]  /*03a0*/  IMAD.X R15, RZ, RZ, UR5, P0 ;  /* 0x00000005ff0f7e24 */ /* 0x000fca00080e06ff */
[----:B------:R-:W2:Y:S04]  /*03b0*/  LDG.E.128.CONSTANT R28, desc[UR10][R14.64] ;  /* 0x0000000a0e1c7981 */ /* 0x000ea8000c1e9d00 */
[----:B------:R-:W3:Y:S04]  /*03c0*/  LDG.E.128.CONSTANT R20, desc[UR10][R14.64+0x10] ;  /* 0x0000100a0e147981 */ /* 0x000ee8000c1e9d00 */
[----:B------:R-:W4:Y:S01]  /*03d0*/  LDG.E.128.CONSTANT R32, desc[UR10][R14.64+0x20] ;  /* 0x0000200a0e207981 */ /* 0x000f22000c1e9d00 */
[----:B------:R-:W-:Y:S01]  /*03e0*/  LOP3.LUT R16, R36, 0x1, RZ, 0xc0, !PT ;  /* 0x0000000124107812 */ /* 0x000fe200078ec0ff */
[----:B------:R-:W-:Y:S01]  /*03f0*/  IMAD.MOV.U32 R24, RZ, RZ, 0x20fd8164 ;  /* 0x20fd8164ff187424 */ /* 0x000fe200078e00ff */
[----:B------:R-:W-:Y:S01]  /*0400*/  DSETP.NEU.AND P1, PT, |R2|, +INF , PT ;  /* 0x7ff000000200742a */ /* 0x000fe20003f2d200 */
[----:B------:R-:W-:Y:S01]  /*0410*/  IMAD.MOV.U32 R25, RZ, RZ, 0x3da8ff83 ;  /* 0x3da8ff83ff197424 */ /* 0x000fe200078e00ff */
[----:B------:R-:W-:Y:S01]  /*0420*/  ISETP.NE.U32.AND P0, PT, R16, 0x1, PT ;  /* 0x000000011000780c */ /* 0x000fe20003f05070 */
[----:B------:R-:W-:Y:S01]  /*0430*/  DMUL R16, R38, R38 ;  /* 0x0000002626107228 */ /* 0x000fe20000000000 */
[----:B------:R-:W-:Y:S02]  /*0440*/  BSSY.RECONVERGENT B2, `(.L_x_5) ;  /* 0x0000029000027945 */ /* 0x000fe40003800200 */
[----:B------:R-:W-:-:S02]  /*0450*/  FSEL R24, R24, -8.06006814911005101289e+34, !P0 ;  /* 0xf9785eba18187808 */ /* 0x000fc40004000000 */
[----:B------:R-:W-:-:S06]  /*0460*/  FSEL R25, -R25, 0.11223486810922622681, !P0 ;  /* 0x3de5db6519197808 */ /* 0x000fcc0004000100 */
[----:B--2---:R-:W-:-:S08]  /*0470*/  DFMA R28, R16, R24, R28 ;  /* 0x00000018101c722b */ /* 0x004fd0000000001c */
[----:B------:R-:W-:-:S08]  /*0480*/  DFMA R28, R16, R28, R30 ;  /* 0x0000001c101c722b */ /* 0x000fd0000000001e */
[----:B---3--:R-:W-:-:S08]  /*0490*/  DFMA R20, R16, R28, R20 ;  /* 0x0000001c1014722b */ /* 0x008fd00000000014 */
[----:B------:R-:W-:-:S08]  /*04a0*/  DFMA R20, R16, R20, R22 ;  /* 0x000000141014722b */ /* 0x000fd00000000016 */
[----:B----4-:R-:W-:-:S08]  /*04b0*/  DFMA R20, R16, R20, R32 ;  /* 0x000000141014722b */ /* 0x010fd00000000020 */
[----:B------:R-:W-:-:S08]  /*04c0*/  DFMA R20, R16, R20, R34 ;  /* 0x000000141014722b */ /* 0x000fd00000000022 */
[----:B------:R-:W-:Y:S02]  /*04d0*/  DFMA R38, R20, R38, R38 ;  /* 0x000000261426722b */ /* 0x000fe40000000026 */
[----:B------:R-:W-:-:S10]  /*04e0*/  DFMA R16, R16, R20, 1 ;  /* 0x3ff000001010742b */ /* 0x000fd40000000014 */
[----:B------:R-:W-:Y:S02]  /*04f0*/  FSEL R16, R16, R38, !P0 ;  /* 0x0000002610107208 */ /* 0x000fe40004000000 */
[----:B------:R-:W-:Y:S01]  /*0500*/  FSEL R17, R17, R39, !P0 ;  /* 0x0000002711117208 */ /* 0x000fe20004000000 */
[----:B------:R-:W-:Y:S01]  /*0510*/  @!P1 DMUL R38, RZ, R2 ;  /* 0x00000002ff269228 */ /* 0x000fe20000000000 */
[----:B------:R-:W-:-:S04]  /*0520*/  LOP3.LUT P0, RZ, R36, 0x2, RZ, 0xc0, !PT ;  /* 0x0000000224ff7812 */ /* 0x000fc8000780c0ff */
[----:B------:R-:W-:-:S10]  /*0530*/  DADD R14, RZ, -R16 ;  /* 0x00000000ff0e7229 */ /* 0x000fd40000000810 */
[----:B------:R-:W-:Y:S01]  /*0540*/  FSEL R14, R16, R14, !P0 ;  /* 0x0000000e100e7208 */ /* 0x000fe20004000000 */
[----:B------:R-:W-:Y:S01]  /*0550*/  @!P1 IMAD.MOV.U32 R16, RZ, RZ, RZ ;  /* 0x000000ffff109224 */ /* 0x000fe200078e00ff */
[----:B------:R-:W-:Y:S01]  /*0560*/  FSEL R15, R17, R15, !P0 ;  /* 0x0000000f110f7208 */ /* 0x000fe20004000000 */
[----:B------:R-:W-:Y:S06]  /*0570*/  @!P1 BRA `(.L_x_6) ;  /* 0x0000000000549947 */ /* 0x000fec0003800000 */
[----:B------:R-:W-:Y:S01]  /*0580*/  UMOV UR4, 0x6dc9c883 ;  /* 0x6dc9c88300047882 */ /* 0x000fe20000000000 */
[----:B------:R-:W-:Y:S01]  /*0590*/  UMOV UR5, 0x3fe45f30 ;  /* 0x3fe45f3000057882 */ /* 0x000fe20000000000 */
[C---:B------:R-:W-:Y:S02]  /*05a0*/  DSETP.GE.AND P0, PT, |R2|.reuse, 2.14748364800000000000e+09, PT ;  /* 0x41e000000200742a */ /* 0x040fe40003f06200 */
[----:B------:R-:W-:Y:S01]  /*05b0*/  DMUL R16, R2, UR4 ;  /* 0x0000000402107c28 */ /* 0x000fe20008000000 */
[----:B------:R-:W-:Y:S01]  /*05c0*/  UMOV UR4, 0x54442d18 ;  /* 0x54442d1800047882 */ /* 0x000fe20000000000 */
[----:B------:R-:W-:-:S08]  /*05d0*/  UMOV UR5, 0x3ff921fb ;  /* 0x3ff921fb00057882 */ /* 0x000fd00000000000 */
        /* <DEDUP_REMOVED lines=14> */
[----:B------:R-:W-:-:S07]  /*06c0*/  IMAD.MOV.U32 R16, RZ, RZ, R29 ;  /* 0x000000ffff107224 */ /* 0x000fce00078e001d */
.L_x_6:
[----:B------:R-:W-:Y:S05]  /*06d0*/  BSYNC.RECONVERGENT B2 ;  /* 0x0000000000027941 */ /* 0x000fea0003800200 */
.L_x_5:
        /* <DEDUP_REMOVED lines=10> */
[----:B------:R-:W-:Y:S01]  /*0780*/  DMUL R24, R38, R38 ;  /* 0x0000002626187228 */ /* 0x000fe20000000000 */
[----:B------:R-:W-:Y:S01]  /*0790*/  BSSY.RECONVERGENT B2, `(.L_x_7) ;  /* 0x000002e000027945 */ /* 0x000fe20003800200 */
[----:B------:R-:W-:Y:S01]  /*07a0*/  ISETP.NE.U32.AND P0, PT, R17, 0x1, PT ;  /* 0x000000011100780c */ /* 0x000fe20003f05070 */
[----:B------:R-:W-:Y:S01]  /*07b0*/  IMAD.MOV.U32 R17, RZ, RZ, 0x3da8ff83 ;  /* 0x3da8ff83ff117424 */ /* 0x000fe200078e00ff */
[----:B-----5:R-:W-:-:S02]  /*07c0*/  DSETP.NEU.AND P1, PT, |R4|, +INF , PT ;  /* 0x7ff000000400742a */ /* 0x020fc40003f2d200 */
[----:B------:R-:W-:Y:S02]  /*07d0*/  FSEL R36, R36, -8.06006814911005101289e+34, !P0 ;  /* 0xf9785eba24247808 */ /* 0x000fe40004000000 */
[----:B------:R-:W-:-:S10]  /*07e0*/  FSEL R37, -R17, 0.11223486810922622681, !P0 ;  /* 0x3de5db6511257808 */ /* 0x000fd40004000100 */
[----:B------:R-:W-:Y:S01]  /*07f0*/  @!P1 IMAD.MOV.U32 R46, RZ, RZ, 0x1 ;  /* 0x00000001ff2e9424 */ /* 0x000fe200078e00ff */
        /* <DEDUP_REMOVED lines=13> */
[----:B------:R-:W-:Y:S02]  /*08d0*/  FSEL R2, R20, R2, !P0 ;  /* 0x0000000214027208 */ /* 0x000fe40004000000 */
[----:B------:R-:W-:Y:S01]  /*08e0*/  FSEL R3, R21, R3, !P0 ;  /* 0x0000000315037208 */ /* 0x000fe20004000000 */
[----:B------:R-:W-:Y:S06]  /*08f0*/  @!P1 BRA `(.L_x_8) ;  /* 0x00000000005c9947 */ /* 0x000fec0003800000 */
        /* <DEDUP_REMOVED lines=20> */
[----:B------:R-:W-:Y:S05]  /*0a40*/  CALL.REL.NOINC `($_Z26mercurius_keplerian_solverPdS_S_S_S_S_S_di$__internal_trig_reduction_slowpathd) ;  /* 0x0000010000bc7944 */ /* 0x000fea0003c00000 */
.L_x_10:
[----:B------:R-:W-:Y:S05]  /*0a50*/  BSYNC.RECONVERGENT B3 ;  /* 0x0000000000037941 */ /* 0x000fea0003800200 */
.L_x_9:
[----:B------:R-:W-:-:S07]  /*0a60*/  VIADD R46, R29, 0x1 ;  /* 0x000000011d2e7836 */ /* 0x000fce0000000000 */
.L_x_8:
[----:B------:R-:W-:Y:S05]  /*0a70*/  BSYNC.RECONVERGENT B2 ;  /* 0x0000000000027941 */ /* 0x000fea0003800200 */
.L_x_7:
[----:B------:R-:W0:Y:S01]  /*0a80*/  LDCU.64 UR4, c[0x4][0x30] ;  /* 0x01000600ff0477ac */ /* 0x000e220008000a00 */
[----:B------:R-:W-:-:S04]  /*0a90*/  SHF.L.U32 R16, R46, 0x6, RZ ;  /* 0x000000062e107819 */ /* 0x000fc800000006ff */
        /* <DEDUP_REMOVED lines=22> */
[----:B------:R-:W-:Y:S01]  /*0c00*/  DFMA R20, R24, R20, 1 ;  /* 0x3ff000001814742b */ /* 0x000fe20000000014 */
[----:B------:R-:W-:-:S09]  /*0c10*/  @!P1 IMAD.MOV.U32 R24, RZ, RZ, RZ ;  /* 0x000000ffff189224 */ /* 0x000fd200078e00ff */
        /* <DEDUP_REMOVED lines=28> */
[----:B------:R-:W-:-:S07]  /*0de0*/  IMAD.MOV.U32 R24, RZ, RZ, R29 ;  /* 0x000000ffff187224 */ /* 0x000fce00078e001d */
.L_x_12:
[----:B------:R-:W-:Y:S05]  /*0df0*/  BSYNC.RECONVERGENT B2 ;  /* 0x0000000000027941 */ /* 0x000fea0003800200 */
.L_x_11:
        /* <DEDUP_REMOVED lines=14> */
[----:B------:R-:W-:-:S02]  /*0ee0*/  DSETP.NEU.AND P1, PT, |R18|, +INF , PT ;  /* 0x7ff000001200742a */ /* 0x000fc40003f2d200 */
        /* <DEDUP_REMOVED lines=40> */
.L_x_16:
[----:B------:R-:W-:Y:S05]  /*1170*/  BSYNC.RECONVERGENT B3 ;  /* 0x0000000000037941 */ /* 0x000fea0003800200 */
.L_x_15:
[----:B------:R-:W-:-:S07]  /*1180*/  VIADD R50, R29, 0x1 ;  /* 0x000000011d327836 */ /* 0x000fce0000000000 */
.L_x_14:
[----:B------:R-:W-:Y:S05]  /*1190*/  BSYNC.RECONVERGENT B2 ;  /* 0x0000000000027941 */ /* 0x000fea0003800200 */
.L_x_13:
[----:B------:R-:W0:Y:S01]  /*11a0*/  LDCU.64 UR4, c[0x4][0x30] ;  /* 0x01000600ff0477ac */ /* 0x000e220008000a00 */
[----:B------:R-:W-:-:S05]  /*11b0*/  IMAD.SHL.U32 R20, R50, 0x40, RZ ;  /* 0x0000004032147824 */ /* 0x000fca00078e00ff */
[----:B------:R-:W-:-:S04]  /*11c0*/  LOP3.LUT R20, R20, 0x40, RZ, 0xc0, !PT ;  /* 0x0000004014147812 */ /* 0x000fc800078ec0ff */
[----:B0-----:R-:W-:-:S05]  /*11d0*/  IADD3 R24, P0, PT, R20, UR4, RZ ;  /* 0x0000000414187c10 */ /* 0x001fca000ff1e0ff */
[----:B------:R-:W-:-:S05]  /*11e0*/  IMAD.X R25, RZ, RZ, UR5, P0 ;  /* 0x00000005ff197e24 */ /* 0x000fca00080e06ff */
[----:B------:R-:W2:Y:S04]  /*11f0*/  LDG.E.128.CONSTANT R20, desc[UR10][R24.64] ;  /* 0x0000000a18147981 */ /* 0x000ea8000c1e9d00 */
[----:B------:R-:W3:Y:S04]  /*1200*/  LDG.E.128.CONSTANT R28, desc[UR10][R24.64+0x10] ;  /* 0x0000100a181c7981 */ /* 0x000ee8000c1e9d00 */
[----:B------:R0:W4:Y:S01]  /*1210*/  LDG.E.128.CONSTANT R32, desc[UR10][R24.64+0x20] ;  /* 0x0000200a18207981 */ /* 0x000122000c1e9d00 */
        /* <DEDUP_REMOVED lines=9> */
[----:B0-----:R-:W-:Y:S02]  /*12b0*/  @!P1 DMUL R24, RZ, R18 ;  /* 0x00000012ff189228 */ /* 0x001fe40000000000 */
        /* <DEDUP_REMOVED lines=9> */
[----:B------:R-:W-:Y:S02]  /*1350*/  FSEL R23, R21, R39, !P0 ;  /* 0x0000002715177208 */ /* 0x000fe40004000000 */
        /* <DEDUP_REMOVED lines=22> */
[----:B------:R-:W-:Y:S01]  /*14c0*/  BSSY.RECONVERGENT B3, `(.L_x_19) ;  /* 0x0000005000037945 */ /* 0x000fe20003800200 */
[----:B------:R-:W-:Y:S01]  /*14d0*/  MOV R38, R18 ;  /* 0x0000001200267202 */ /* 0x000fe20000000f00 */
[----:B------:R-:W-:Y:S01]  /*14e0*/  IMAD.MOV.U32 R61, RZ, RZ, R19 ;  /* 0x000000ffff3d7224 */ /* 0x000fe200078e0013 */
[----:B------:R-:W-:-:S07]  /*14f0*/  MOV R60, 0x1510 ;  /* 0x00001510003c7802 */ /* 0x000fce0000000f00 */
[----:B------:R-:W-:Y:S05]  /*1500*/  CALL.REL.NOINC `($_Z26mercurius_keplerian_solverPdS_S_S_S_S_S_di$__internal_trig_reduction_slowpathd) ;  /* 0x000000f8000c7944 */ /* 0x000fea0003c00000 */
[----:B------:R-:W-:Y:S05]  /*1510*/  BSYNC.RECONVERGENT B3 ;  /* 0x0000000000037941 */ /* 0x000fea0003800200 */
.L_x_19:
[----:B------:R-:W-:Y:S02]  /*1520*/  IMAD.MOV.U32 R20, RZ, RZ, R29 ;  /* 0x000000ffff147224 */ /* 0x000fe400078e001d */
[----:B------:R-:W-:Y:S02]  /*1530*/  IMAD.MOV.U32 R24, RZ, RZ, R38 ;  /* 0x000000ffff187224 */ /* 0x000fe400078e0026 */
[----:B------:R-:W-:-:S07]  /*1540*/  IMAD.MOV.U32 R25, RZ, RZ, R39 ;  /* 0x000000ffff197224 */ /* 0x000fce00078e0027 */
.L_x_18:
[----:B------:R-:W-:Y:S05]  /*1550*/  BSYNC.RECONVERGENT B2 ;  /* 0x0000000000027941 */ /* 0x000fea0003800200 */
.L_x_17:
        /* <DEDUP_REMOVED lines=8> */
[----:B------:R-:W0:Y:S03]  /*15e0*/  LDC.64 R50, c[0x4][0x8] ;  /* 0x01000200ff327b82 */ /* 0x000e260000000a00 */
[----:B0-----:R-:W5:Y:S01]  /*15f0*/  LDG.E R50, desc[UR10][R50.64] ;  /* 0x0000000a32327981 */ /* 0x001f62000c1e1900 */
[----:B------:R-:W-:Y:S01]  /*1600*/  LOP3.LUT R21, R20, 0x1, RZ, 0xc0, !PT ;  /* 0x0000000114157812 */ /* 0x000fe200078ec0ff */
[----:B------:R-:W-:Y:S01]  /*1610*/  IMAD.MOV.U32 R52, RZ, RZ, 0x20fd8164 ;  /* 0x20fd8164ff347424 */ /* 0x000fe200078e00ff */
[----:B------:R-:W-:-:S02]  /*1620*/  DMUL R46, R24, R24 ;  /* 0x00000018182e7228 */ /* 0x000fc40000000000 */
[----:B------:R-:W-:Y:S01]  /*1630*/  ISETP.NE.U32.AND P0, PT, R21, 0x1, PT ;  /* 0x000000011500780c */ /* 0x000fe20003f05070 */
[----:B------:R-:W-:-:S03]  /*1640*/  IMAD.MOV.U32 R21, RZ, RZ, 0x3da8ff83 ;  /* 0x3da8ff83ff157424 */ /* 0x000fc600078e00ff */
[----:B------:R-:W-:Y:S02]  /*1650*/  FSEL R52, R52, -8.06006814911005101289e+34, !P0 ;  /* 0xf9785eba34347808 */ /* 0x000fe40004000000 */
[----:B------:R-:W-:-:S06]  /*1660*/  FSEL R53, -R21, 0.11223486810922622681, !P0 ;  /* 0x3de5db6515357808 */ /* 0x000fcc0004000100 */
[----:B--2---:R-:W-:-:S08]  /*1670*/  DFMA R28, R46, R52, R28 ;  /* 0x000000342e1c722b */ /* 0x004fd0000000001c */
[----:B------:R-:W-:-:S08]  /*1680*/  DFMA R28, R46, R28, R30 ;  /* 0x0000001c2e1c722b */ /* 0x000fd0000000001e */
[----:B---3--:R-:W-:-:S08]  /*1690*/  DFMA R28, R46, R28, R32 ;  /* 0x0000001c2e1c722b */ /* 0x008fd00000000020 */
[----:B------:R-:W-:-:S08]  /*16a0*/  DFMA R28, R46, R28, R34 ;  /* 0x0000001c2e1c722b */ /* 0x000fd00000000022 */
[----:B----4-:R-:W-:Y:S01]  /*16b0*/  DFMA R28, R46, R28, R36 ;  /* 0x0000001c2e1c722b */ /* 0x010fe20000000024 */
[----:B-----5:R-:W-:-:S07]  /*16c0*/  R2UR UR14, R50 ;  /* 0x00000000320e72ca */ /* 0x020fce00000e0000 */
[----:B------:R-:W-:-:S06]  /*16d0*/  DFMA R28, R46, R28, R38 ;  /* 0x0000001c2e1c722b */ /* 0x000fcc0000000026 */
[----:B------:R-:W-:Y:S02]  /*16e0*/  UISETP.GE.AND UP0, UPT, UR14, 0x1, UPT ;  /* 0x000000010e00788c */ /* 0x000fe4000bf06270 */
[----:B------:R-:W-:Y:S02]  /*16f0*/  DFMA R24, R28, R24, R24 ;  /* 0x000000181c18722b */ /* 0x000fe40000000018 */
[----:B------:R-:W-:-:S10]  /*1700*/  DFMA R28, R46, R28, 1 ;  /* 0x3ff000002e1c742b */ /* 0x000fd4000000001c */
[----:B------:R-:W-:Y:S02]  /*1710*/  FSEL R24, R28, R24, !P0 ;  /* 0x000000181c187208 */ /* 0x000fe40004000000 */
[----:B------:R-:W-:Y:S01]  /*1720*/  FSEL R25, R29, R25, !P0 ;  /* 0x000000191d197208 */ /* 0x000fe20004000000 */
[----:B------:R-:W-:Y:S01]  /*1730*/  DMUL R28, R4, R22 ;  /* 0x00000016041c7228 */ /* 0x000fe20000000000 */
[----:B------:R-:W-:-:S04]  /*1740*/  LOP3.LUT P0, RZ, R20, 0x2, RZ, 0xc0, !PT ;  /* 0x0000000214ff7812 */ /* 0x000fc8000780c0ff */
[----:B------:R-:W-:-:S10]  /*1750*/  DADD R18, RZ, -R24 ;  /* 0x00000000ff127229 */ /* 0x000fd40000000818 */
[----:B------:R-:W-:Y:S02]  /*1760*/  FSEL R18, R24, R18, !P0 ;  /* 0x0000001218127208 */ /* 0x000fe40004000000 */
[----:B------:R-:W-:Y:S01]  /*1770*/  FSEL R19, R25, R19, !P0 ;  /* 0x0000001319137208 */ /* 0x000fe20004000000 */
[-C--:B------:R-:W-:Y:S02]  /*1780*/  DMUL R24, R16, R22.reuse ;  /* 0x0000001610187228 */ /* 0x080fe40000000000 */
[----:B------:R-:W-:-:S03]  /*1790*/  DMUL R22, R2, R22 ;  /* 0x0000001602167228 */ /* 0x000fc60000000000 */
[-C--:B------:R-:W-:Y:S02]  /*17a0*/  DMUL R16, R16, R18.reuse ;  /* 0x0000001210107228 */ /* 0x080fe40000000000 */
[-C--:B------:R-:W-:Y:S02]  /*17b0*/  DMUL R4, R4, R18.reuse ;  /* 0x0000001204047228 */ /* 0x080fe40000000000 */
[----:B------:R-:W-:-:S04]  /*17c0*/  DMUL R2, R2, R18 ;  /* 0x0000001202027228 */ /* 0x000fc80000000000 */
[C---:B------:R-:W-:Y:S02]  /*17d0*/  DFMA R20, R14.reuse, R16, R28 ;  /* 0x000000100e14722b */ /* 0x040fe4000000001c */
[C---:B------:R-:W-:Y:S02]  /*17e0*/  DFMA R18, -R14.reuse, R28, -R16 ;  /* 0x0000001c0e12722b */ /* 0x040fe40000000910 */
[C---:B------:R-:W-:Y:S02]  /*17f0*/  DFMA R16, -R14.reuse, R4, R24 ;  /* 0x000000040e10722b */ /* 0x040fe40000000118 */
[----:B------:R-:W-:Y:S01]  /*1800*/  DFMA R14, R14, R24, -R4 ;  /* 0x000000180e0e722b */ /* 0x000fe20000000804 */
[----:B------:R-:W-:Y:S02]  /*1810*/  IMAD.MOV.U32 R4, RZ, RZ, R48 ;  /* 0x000000ffff047224 */ /* 0x000fe400078e0030 */
[----:B------:R-:W-:Y:S01]  /*1820*/  IMAD.MOV.U32 R5, RZ, RZ, R49 ;  /* 0x000000ffff057224 */ /* 0x000fe200078e0031 */
[----:B------:R-:W-:Y:S07]  /*1830*/  BRA.U !UP0, `(.L_x_20) ;  /* 0x0000001108e87547 */ /* 0x000fee000b800000 */
[----:B------:R-:W0:Y:S01]  /*1840*/  LDC.64 R46, c[0x4][RZ] ;  /* 0x01000000ff2e7b82 */ /* 0x000e220000000a00 */
[----:B------:R-:W1:Y:S01]  /*1850*/  LDCU.64 UR6, c[0x4][0x30] ;  /* 0x01000600ff0677ac */ /* 0x000e620008000a00 */
[----:B0-----:R-:W5:Y:S01]  /*1860*/  LDG.E.64 R46, desc[UR10][R46.64] ;  /* 0x0000000a2e2e7981 */ /* 0x001f62000c1e1b00 */
[----:B------:R-:W-:Y:S01]  /*1870*/  BSSY.RECONVERGENT B2, `(.L_x_20) ;  /* 0x0000136000027945 */ /* 0x000fe20003800200 */
[----:B------:R-:W-:Y:S02]  /*1880*/  IMAD.MOV.U32 R24, RZ, RZ, RZ ;  /* 0x000000ffff187224 */ /* 0x000fe400078e00ff */
[----:B------:R-:W-:Y:S02]  /*1890*/  IMAD.MOV.U32 R4, RZ, RZ, R48 ;  /* 0x000000ffff047224 */ /* 0x000fe400078e0030 */
[----:B-1----:R-:W-:-:S07]  /*18a0*/  IMAD.MOV.U32 R5, RZ, RZ, R49 ;  /* 0x000000ffff057224 */ /* 0x002fce00078e0031 */
.L_x_42:
[----:B------:R-:W-:Y:S01]  /*18b0*/  DSETP.NEU.AND P0, PT, |R4|, +INF , PT ;  /* 0x7ff000000400742a */ /* 0x000fe20003f0d200 */
[----:B------:R-:W-:-:S13]  /*18c0*/  BSSY.RECONVERGENT B3, `(.L_x_21) ;  /* 0x000001b000037945 */ /* 0x000fda0003800200 */
[----:B------:R-:W-:Y:S01]  /*18d0*/  @!P0 DMUL R50, RZ, R4 ;  /* 0x00000004ff328228 */ /* 0x000fe20000000000 */
[----:B------:R-:W-:Y:S01]  /*18e0*/  @!P0 IMAD.MOV.U32 R25, RZ, RZ, RZ ;  /* 0x000000ffff198224 */ /* 0x000fe200078e00ff */
[----:B------:R-:W-:Y:S09]  /*18f0*/  @!P0 BRA `(.L_x_22) ;  /* 0x00000000005c8947 */ /* 0x000ff20003800000 */
[----:B------:R-:W-:Y:S01]  /*1900*/  UMOV UR4, 0x6dc9c883 ;  /* 0x6dc9c88300047882 */ /* 0x000fe20000000000 */
[----:B------:R-:W-:Y:S01]  /*1910*/  UMOV UR5, 0x3fe45f30 ;  /* 0x3fe45f3000057882 */ /* 0x000fe20000000000 */
[C---:B------:R-:W-:Y:S02]  /*1920*/  DSETP.GE.AND P0, PT, |R4|.reuse, 2.14748364800000000000e+09, PT ;  /* 0x41e000000400742a */ /* 0x040fe40003f06200 */
        /* <DEDUP_REMOVED lines=17> */
[----:B------:R-:W-:Y:S02]  /*1a40*/  IMAD.MOV.U32 R25, RZ, RZ, R29 ;  /* 0x000000ffff197224 */ /* 0x000fe400078e001d */
[----:B------:R-:W-:Y:S02]  /*1a50*/  IMAD.MOV.U32 R50, RZ, RZ, R38 ;  /* 0x000000ffff327224 */ /* 0x000fe400078e0026 */
[----:B------:R-:W-:-:S07]  /*1a60*/  IMAD.MOV.U32 R51, RZ, RZ, R39 ;  /* 0x000000ffff337224 */ /* 0x000fce00078e0027 */
.L_x_22:
[----:B------:R-:W-:Y:S05]  /*1a70*/  BSYNC.RECONVERGENT B3 ;  /* 0x0000000000037941 */ /* 0x000fea0003800200 */
.L_x_21:
[----:B------:R-:W-:-:S05]  /*1a80*/  IMAD.SHL.U32 R28, R25, 0x40, RZ ;  /* 0x00000040191c7824 */ /* 0x000fca00078e00ff */
[----:B------:R-:W-:-:S04]  /*1a90*/  LOP3.LUT R28, R28, 0x40, RZ, 0xc0, !PT ;  /* 0x000000401c1c7812 */ /* 0x000fc800078ec0ff */
[----:B------:R-:W-:-:S04]  /*1aa0*/  IADD3 R52, P0, PT, R28, UR6, RZ ;  /* 0x000000061c347c10 */ /* 0x000fc8000ff1e0ff */
[----:B------:R-:W-:-:S05]  /*1ab0*/  IADD3.X R53, PT, PT, RZ, UR7, RZ, P0, !PT ;  /* 0x00000007ff357c10 */ /* 0x000fca00087fe4ff */
[----:B------:R-:W2:Y:S04]  /*1ac0*/  LDG.E.128.CONSTANT R28, desc[UR10][R52.64] ;  /* 0x0000000a341c7981 */ /* 0x000ea8000c1e9d00 */
[----:B------:R-:W3:Y:S04]  /*1ad0*/  LDG.E.128.CONSTANT R32, desc[UR10][R52.64+0x10] ;  /* 0x0000100a34207981 */ /* 0x000ee8000c1e9d00 */
[----:B------:R-:W4:Y:S01]  /*1ae0*/  LDG.E.128.CONSTANT R36, desc[UR10][R52.64+0x20] ;  /* 0x0000200a34247981 */ /* 0x000f22000c1e9d00 */
[----:B------:R-:W-:Y:S01]  /*1af0*/  LOP3.LUT R54, R25, 0x1, RZ, 0xc0, !PT ;  /* 0x0000000119367812 */ /* 0x000fe200078ec0ff */
[----:B------:R-:W-:-:S02]  /*1b00*/  IMAD.MOV.U32 R56, RZ, RZ, 0x20fd8164 ;  /* 0x20fd8164ff387424 */ /* 0x000fc400078e00ff */
[----:B------:R-:W-:Y:S01]  /*1b10*/  IMAD.MOV.U32 R57, RZ, RZ, 0x3da8ff83 ;  /* 0x3da8ff83ff397424 */ /* 0x000fe200078e00ff */
[----:B------:R-:W-:Y:S01]  /*1b20*/  ISETP.NE.U32.AND P0, PT, R54, 0x1, PT ;  /* 0x000000013600780c */ /* 0x000fe20003f05070 */
[----:B------:R-:W-:-:S03]  /*1b30*/  DMUL R54, R50, R50 ;  /* 0x0000003232367228 */ /* 0x000fc60000000000 */
[----:B------:R-:W-:Y:S02]  /*1b40*/  FSEL R56, R56, -8.06006814911005101289e+34, !P0 ;  /* 0xf9785eba38387808 */ /* 0x000fe40004000000 */
        /* <DEDUP_REMOVED lines=13> */
[----:B------:R-:W-:Y:S02]  /*1c20*/  FSEL R64, R30, R28, !P0 ;  /* 0x0000001c1e407208 */ /* 0x000fe40004000000 */
[----:B------:R-:W-:-:S06]  /*1c30*/  FSEL R65, R31, R29, !P0 ;  /* 0x0000001d1f417208 */ /* 0x000fcc0004000000 */
[----:B------:R-:W-:-:S08]  /*1c40*/  DMUL R64, R40, R64 ;  /* 0x0000004028407228 */ /* 0x000fd00000000000 */
[----:B------:R-:W-:-:S08]  /*1c50*/  DADD R50, R4, -R64 ;  /* 0x0000000004327229 */ /* 0x000fd00000000840 */
[----:B------:R-:W-:-:S08]  /*1c60*/  DADD R50, -R48, R50 ;  /* 0x0000000030327229 */ /* 0x000fd00000000132 */
[----:B-----5:R-:W-:-:S14]  /*1c70*/  DSETP.GEU.AND P0, PT, |R50|, R46, PT ;  /* 0x0000002e3200722a */ /* 0x020fdc0003f0e200 */
[----:B------:R-:W-:Y:S05]  /*1c80*/  @!P0 BRA `(.L_x_23) ;  /* 0x0000000c00d08947 */ /* 0x000fea0003800000 */
[----:B------:R-:W-:Y:S01]  /*1c90*/  DSETP.NEU.AND P0, PT, |R4|, +INF , PT ;  /* 0x7ff000000400742a */ /* 0x000fe20003f0d200 */
[----:B------:R-:W-:-:S13]  /*1ca0*/  BSSY.RECONVERGENT B3, `(.L_x_24) ;  /* 0x000001d000037945 */ /* 0x000fda0003800200 */
[----:B------:R-:W-:Y:S01]  /*1cb0*/  @!P0 DMUL R52, RZ, R4 ;  /* 0x00000004ff348228 */ /* 0x000fe20000000000 */
[----:B------:R-:W-:Y:S01]  /*1cc0*/  @!P0 IMAD.MOV.U32 R25, RZ, RZ, 0x1 ;  /* 0x00000001ff198424 */ /* 0x000fe200078e00ff */
[----:B------:R-:W-:Y:S09]  /*1cd0*/  @!P0 BRA `(.L_x_25) ;  /* 0x0000000000648947 */ /* 0x000ff20003800000 */
[----:B------:R-:W-:Y:S01]  /*1ce0*/  UMOV UR4, 0x6dc9c883 ;  /* 0x6dc9c88300047882 */ /* 0x000fe20000000000 */
[----:B------:R-:W-:Y:S01]  /*1cf0*/  UMOV UR5, 0x3fe45f30 ;  /* 0x3fe45f3000057882 */ /* 0x000fe20000000000 */
[C---:B------:R-:W-:Y:S01]  /*1d00*/  DSETP.GE.AND P0, PT, |R4|.reuse, 2.14748364800000000000e+09, PT ;  /* 0x41e000000400742a */ /* 0x040fe20003f06200 */
[----:B------:R-:W-:Y:S01]  /*1d10*/  BSSY.RECONVERGENT B4, `(.L_x_26) ;  /* 0x0000014000047945 */ /* 0x000fe20003800200 */
        /* <DEDUP_REMOVED lines=17> */
[----:B------:R-:W-:Y:S02]  /*1e30*/  IMAD.MOV.U32 R52, RZ, RZ, R38 ;  /* 0x000000ffff347224 */ /* 0x000fe400078e0026 */
[----:B------:R-:W-:-:S07]  /*1e40*/  IMAD.MOV.U32 R53, RZ, RZ, R39 ;  /* 0x000000ffff357224 */ /* 0x000fce00078e0027 */
.L_x_27:
[----:B------:R-:W-:Y:S05]  /*1e50*/  BSYNC.RECONVERGENT B4 ;  /* 0x0000000000047941 */ /* 0x000fea0003800200 */
.L_x_26:
[----:B------:R-:W-:-:S07]  /*1e60*/  VIADD R25, R29, 0x1 ;  /* 0x000000011d197836 */ /* 0x000fce0000000000 */
.L_x_25:
[----:B------:R-:W-:Y:S05]  /*1e70*/  BSYNC.RECONVERGENT B3 ;  /* 0x0000000000037941 */ /* 0x000fea0003800200 */
.L_x_24:
[----:B------:R-:W-:-:S05]  /*1e80*/  IMAD.SHL.U32 R28, R25, 0x40, RZ ;  /* 0x00000040191c7824 */ /* 0x000fca00078e00ff */
[----:B------:R-:W-:-:S04]  /*1e90*/  LOP3.LUT R28, R28, 0x40, RZ, 0xc0, !PT ;  /* 0x000000401c1c7812 */ /* 0x000fc800078ec0ff */
[----:B------:R-:W-:-:S05]  /*1ea0*/  IADD3 R56, P0, PT, R28, UR6, RZ ;  /* 0x000000061c387c10 */ /* 0x000fca000ff1e0ff */
[----:B------:R-:W-:-:S05]  /*1eb0*/  IMAD.X R57, RZ, RZ, UR7, P0 ;  /* 0x00000007ff397e24 */ /* 0x000fca00080e06ff */
[----:B------:R-:W2:Y:S04]  /*1ec0*/  LDG.E.128.CONSTANT R28, desc[UR10][R56.64] ;  /* 0x0000000a381c7981 */ /* 0x000ea8000c1e9d00 */
[----:B------:R-:W3:Y:S04]  /*1ed0*/  LDG.E.128.CONSTANT R32, desc[UR10][R56.64+0x10] ;  /* 0x0000100a38207981 */ /* 0x000ee8000c1e9d00 */
[----:B------:R-:W4:Y:S01]  /*1ee0*/  LDG.E.128.CONSTANT R36, desc[UR10][R56.64+0x20] ;  /* 0x0000200a38247981 */ /* 0x000f22000c1e9d00 */
[----:B------:R-:W-:Y:S01]  /*1ef0*/  LOP3.LUT R54, R25, 0x1, RZ, 0xc0, !PT ;  /* 0x0000000119367812 */ /* 0x000fe200078ec0ff */
[----:B------:R-:W-:Y:S01]  /*1f00*/  IMAD.MOV.U32 R58, RZ, RZ, 0x20fd8164 ;  /* 0x20fd8164ff3a7424 */ /* 0x000fe200078e00ff */
[----:B------:R-:W-:Y:S01]  /*1f10*/  FSETP.GEU.AND P1, PT, |R51|, 6.5827683646048100446e-37, PT ;  /* 0x036000003300780b */ /* 0x000fe20003f2e200 */
        /* <DEDUP_REMOVED lines=19> */
[----:B------:R-:W-:Y:S01]  /*2050*/  IMAD.MOV.U32 R28, RZ, RZ, 0x1 ;  /* 0x00000001ff1c7424 */ /* 0x000fe200078e00ff */
[----:B------:R-:W-:-:S06]  /*2060*/  FSEL R37, R31, R29, !P0 ;  /* 0x0000001d1f257208 */ /* 0x000fcc0004000000 */
[----:B------:R-:W-:-:S08]  /*2070*/  DMUL R36, R40, R36 ;  /* 0x0000002428247228 */ /* 0x000fd00000000000 */
[----:B------:R-:W-:-:S06]  /*2080*/  DADD R34, -R36, 1 ;  /* 0x3ff0000024227429 */ /* 0x000fcc0000000100 */
[----:B------:R-:W0:Y:S02]  /*2090*/  MUFU.RCP64H R29, R35 ;  /* 0x00000023001d7308 */ /* 0x000e240000001800 */
[----:B0-----:R-:W-:-:S08]  /*20a0*/  DFMA R30, -R34, R28, 1 ;  /* 0x3ff00000221e742b */ /* 0x001fd0000000011c */
[----:B------:R-:W-:-:S08]  /*20b0*/  DFMA R30, R30, R30, R30 ;  /* 0x0000001e1e1e722b */ /* 0x000fd0000000001e */
[----:B------:R-:W-:-:S08]  /*20c0*/  DFMA R30, R28, R30, R28 ;  /* 0x0000001e1c1e722b */ /* 0x000fd0000000001c */
[----:B------:R-:W-:-:S08]  /*20d0*/  DFMA R28, -R34, R30, 1 ;  /* 0x3ff00000221c742b */ /* 0x000fd0000000011e */
[----:B------:R-:W-:-:S08]  /*20e0*/  DFMA R28, R30, R28, R30 ;  /* 0x0000001c1e1c722b */ /* 0x000fd0000000001e */
[----:B------:R-:W-:-:S08]  /*20f0*/  DMUL R30, R50, R28 ;  /* 0x0000001c321e7228 */ /* 0x000fd00000000000 */
[----:B------:R-:W-:-:S08]  /*2100*/  DFMA R32, -R34, R30, R50 ;  /* 0x0000001e2220722b */ /* 0x000fd00000000132 */
[----:B------:R-:W-:Y:S02]  /*2110*/  DFMA R28, R28, R32, R30 ;  /* 0x000000201c1c722b */ /* 0x000fe4000000001e */
[----:B------:R-:W-:-:S08]  /*2120*/  DADD R30, -RZ, -R50 ;  /* 0x00000000ff1e7229 */ /* 0x000fd00000000932 */
[----:B------:R-:W-:-:S05]  /*2130*/  FFMA R25, RZ, R35, R29 ;  /* 0x00000023ff197223 */ /* 0x000fca000000001d */
[----:B------:R-:W-:Y:S01]  /*2140*/  FSETP.GT.AND P0, PT, |R25|, 1.469367938527859385e-39, PT ;  /* 0x001000001900780b */ /* 0x000fe20003f04200 */
[----:B------:R-:W-:-:S12]  /*2150*/  IMAD.MOV.U32 R25, RZ, RZ, R31 ;  /* 0x000000ffff197224 */ /* 0x000fd800078e001f */
[----:B------:R-:W-:Y:S05]  /*2160*/  @P0 BRA P1, `(.L_x_29) ;  /* 0x0000000000180947 */ /* 0x000fea0000800000 */
[----:B------:R-:W-:Y:S01]  /*2170*/  IMAD.MOV.U32 R28, RZ, RZ, R50 ;  /* 0x000000ffff1c7224 */ /* 0x000fe200078e0032 */
[----:B------:R-:W-:Y:S01]  /*2180*/  MOV R30, 0x21d0 ;  /* 0x000021d0001e7802 */ /* 0x000fe20000000f00 */
[----:B------:R-:W-:Y:S02]  /*2190*/  IMAD.MOV.U32 R29, RZ, RZ, R51 ;  /* 0x000000ffff1d7224 */ /* 0x000fe400078e0033 */
[----:B------:R-:W-:Y:S02]  /*21a0*/  IMAD.MOV.U32 R32, RZ, RZ, R34 ;  /* 0x000000ffff207224 */ /* 0x000fe400078e0022 */
[----:B------:R-:W-:-:S07]  /*21b0*/  IMAD.MOV.U32 R33, RZ, RZ, R35 ;  /* 0x000000ffff217224 */ /* 0x000fce00078e0023 */
[----:B------:R-:W-:Y:S05]  /*21c0*/  CALL.REL.NOINC `($__internal_0_$__cuda_sm20_div_rn_f64_full) ;  /* 0x000000d400f87944 */ /* 0x000fea0003c00000 */
.L_x_29:
[----:B------:R-:W-:Y:S05]  /*21d0*/  BSYNC.RECONVERGENT B1 ;  /* 0x0000000000017941 */ /* 0x000fea0003800200 */
.L_x_28:
[----:B------:R-:W-:Y:S01]  /*21e0*/  DMUL R28, R64, R28 ;  /* 0x0000001c401c7228 */ /* 0x000fe20000000000 */
[----:B------:R-:W-:Y:S01]  /*21f0*/  FSETP.GEU.AND P1, PT, |R25|, 6.5827683646048100446e-37, PT ;  /* 0x036000001900780b */ /* 0x000fe20003f2e200 */
[----:B------:R-:W-:Y:S06]  /*2200*/  BSSY.RECONVERGENT B1, `(.L_x_30) ;  /* 0x0000014000017945 */ /* 0x000fec0003800200 */
[----:B------:R-:W-:Y:S01]  /*2210*/  DFMA R38, R28, -0.5, R34 ;  /* 0xbfe000001c26782b */ /* 0x000fe20000000022 */
[----:B------:R-:W-:-:S05]  /*2220*/  IMAD.MOV.U32 R28, RZ, RZ, 0x1 ;  /* 0x00000001ff1c7424 */ /* 0x000fca00078e00ff */
[----:B------:R-:W0:Y:S02]  /*2230*/  MUFU.RCP64H R29, R39 ;  /* 0x00000027001d7308 */ /* 0x000e240000001800 */
[----:B0-----:R-:W-:-:S08]  /*2240*/  DFMA R30, -R38, R28, 1 ;  /* 0x3ff00000261e742b */ /* 0x001fd0000000011c */
[----:B------:R-:W-:-:S08]  /*2250*/  DFMA R30, R30, R30, R30 ;  /* 0x0000001e1e1e722b */ /* 0x000fd0000000001e */
[----:B------:R-:W-:-:S08]  /*2260*/  DFMA R30, R28, R30, R28 ;  /* 0x0000001e1c1e722b */ /* 0x000fd0000000001c */
[----:B------:R-:W-:-:S08]  /*2270*/  DFMA R28, -R38, R30, 1 ;  /* 0x3ff00000261c742b */ /* 0x000fd0000000011e */
[----:B------:R-:W-:-:S08]  /*2280*/  DFMA R28, R30, R28, R30 ;  /* 0x0000001c1e1c722b */ /* 0x000fd0000000001e */
[----:B------:R-:W-:-:S08]  /*2290*/  DMUL R30, R50, -R28 ;  /* 0x8000001c321e7228 */ /* 0x000fd00000000000 */
[----:B------:R-:W-:-:S08]  /*22a0*/  DFMA R32, -R38, R30, -R50 ;  /* 0x0000001e2620722b */ /* 0x000fd00000000932 */
[----:B------:R-:W-:-:S10]  /*22b0*/  DFMA R28, R28, R32, R30 ;  /* 0x000000201c1c722b */ /* 0x000fd4000000001e */
[----:B------:R-:W-:-:S05]  /*22c0*/  FFMA R30, RZ, R39, R29 ;  /* 0x00000027ff1e7223 */ /* 0x000fca000000001d */
[----:B------:R-:W-:-:S13]  /*22d0*/  FSETP.GT.AND P0, PT, |R30|, 1.469367938527859385e-39, PT ;  /* 0x001000001e00780b */ /* 0x000fda0003f04200 */
[----:B------:R-:W-:Y:S05]  /*22e0*/  @P0 BRA P1, `(.L_x_31) ;  /* 0x0000000000140947 */ /* 0x000fea0000800000 */
[----:B------:R-:W-:Y:S01]  /*22f0*/  DADD R28, -RZ, -R50 ;  /* 0x00000000ff1c7229 */ /* 0x000fe20000000932 */
[----:B------:R-:W-:Y:S01]  /*2300*/  IMAD.MOV.U32 R32, RZ, RZ, R38 ;  /* 0x000000ffff207224 */ /* 0x000fe200078e0026 */
[----:B------:R-:W-:Y:S02]  /*2310*/  MOV R33, R39 ;  /* 0x0000002700217202 */ /* 0x000fe40000000f00 */
[----:B------:R-:W-:-:S07]  /*2320*/  MOV R30, 0x2340 ;  /* 0x00002340001e7802 */ /* 0x000fce0000000f00 */
[----:B------:R-:W-:Y:S05]  /*2330*/  CALL.REL.NOINC `($__internal_0_$__cuda_sm20_div_rn_f64_full) ;  /* 0x000000d4009c7944 */ /* 0x000fea0003c00000 */
.L_x_31:
[----:B------:R-:W-:Y:S05]  /*2340*/  BSYNC.RECONVERGENT B1 ;  /* 0x0000000000017941 */ /* 0x000fea0003800200 */
.L_x_30:
[----:B------:R-:W0:Y:S01]  /*2350*/  MUFU.RCP64H R31, 6 ;  /* 0x40180000001f7908 */ /* 0x000e220000001800 */
[----:B------:R-:W-:Y:S01]  /*2360*/  IMAD.MOV.U32 R38, RZ, RZ, 0x0 ;  /* 0x00000000ff267424 */ /* 0x000fe200078e00ff */
[----:B------:R-:W-:Y:S01]  /*2370*/  DMUL R56, R64, R28 ;  /* 0x0000001c40387228 */ /* 0x000fe20000000000 */
[----:B------:R-:W-:Y:S01]  /*2380*/  IMAD.MOV.U32 R39, RZ, RZ, 0x40180000 ;  /* 0x40180000ff277424 */ /* 0x000fe200078e00ff */
[----:B------:R-:W-:Y:S01]  /*2390*/  BSSY.RECONVERGENT B1, `(.L_x_32) ;  /* 0x0000019000017945 */ /* 0x000fe20003800200 */
[----:B------:R-:W-:-:S05]  /*23a0*/  IMAD.MOV.U32 R30, RZ, RZ, 0x1 ;  /* 0x00000001ff1e7424 */ /* 0x000fca00078e00ff */
[----:B------:R-:W-:Y:S02]  /*23b0*/  DFMA R56, R56, 0.5, R34 ;  /* 0x3fe000003838782b */ /* 0x000fe40000000022 */
[----:B0-----:R-:W-:-:S08]  /*23c0*/  DFMA R32, R30, -R38, 1 ;  /* 0x3ff000001e20742b */ /* 0x001fd00000000826 */
[----:B------:R-:W-:-:S08]  /*23d0*/  DFMA R32, R32, R32, R32 ;  /* 0x000000202020722b */ /* 0x000fd00000000020 */
[----:B------:R-:W-:Y:S02]  /*23e0*/  DFMA R32, R30, R32, R30 ;  /* 0x000000201e20722b */ /* 0x000fe4000000001e */
[----:B------:R-:W-:-:S06]  /*23f0*/  DMUL R30, R28, R28 ;  /* 0x0000001c1c1e7228 */ /* 0x000fcc0000000000 */
[----:B------:R-:W-:Y:S02]  /*2400*/  DFMA R38, R32, -R38, 1 ;  /* 0x3ff000002026742b */ /* 0x000fe40000000826 */
[----:B------:R-:W-:-:S06]  /*2410*/  DMUL R52, R36, R30 ;  /* 0x0000001e24347228 */ /* 0x000fcc0000000000 */
[----:B------:R-:W-:-:S04]  /*2420*/  DFMA R38, R32, R38, R32 ;  /* 0x000000262026722b */ /* 0x000fc80000000020 */
[----:B------:R-:W-:-:S04]  /*2430*/  FSETP.GEU.AND P1, PT, |R53|, 6.5827683646048100446e-37, PT ;  /* 0x036000003500780b */ /* 0x000fc80003f2e200 */
[----:B------:R-:W-:-:S08]  /*2440*/  DMUL R30, R52, R38 ;  /* 0x00000026341e7228 */ /* 0x000fd00000000000 */
[----:B------:R-:W-:-:S08]  /*2450*/  DFMA R32, R30, -6, R52 ;  /* 0xc01800001e20782b */ /* 0x000fd00000000034 */
[----:B------:R-:W-:-:S10]  /*2460*/  DFMA R30, R38, R32, R30 ;  /* 0x00000020261e722b */ /* 0x000fd4000000001e */
[----:B------:R-:W-:-:S05]  /*2470*/  FFMA R28, RZ, 2.375, R31 ;  /* 0x40180000ff1c7823 */ /* 0x000fca000000001f */
[----:B------:R-:W-:-:S13]  /*2480*/  FSETP.GT.AND P0, PT, |R28|, 1.469367938527859385e-39, PT ;  /* 0x001000001c00780b */ /* 0x000fda0003f04200 */
[----:B------:R-:W-:Y:S05]  /*2490*/  @P0 BRA P1, `(.L_x_33) ;  /* 0x0000000000200947 */ /* 0x000fea0000800000 */
[----:B------:R-:W-:Y:S01]  /*24a0*/  IMAD.MOV.U32 R28, RZ, RZ, R52 ;  /* 0x000000ffff1c7224 */ /* 0x000fe200078e0034 */
[----:B------:R-:W-:Y:S01]  /*24b0*/  MOV R30, 0x2500 ;  /* 0x00002500001e7802 */ /* 0x000fe20000000f00 */
[----:B------:R-:W-:Y:S02]  /*24c0*/  IMAD.MOV.U32 R29, RZ, RZ, R53 ;  /* 0x000000ffff1d7224 */ /* 0x000fe400078e0035 */
[----:B------:R-:W-:Y:S02]  /*24d0*/  IMAD.MOV.U32 R32, RZ, RZ, RZ ;  /* 0x000000ffff207224 */ /* 0x000fe400078e00ff */
[----:B------:R-:W-:-:S07]  /*24e0*/  IMAD.MOV.U32 R33, RZ, RZ, 0x40180000 ;  /* 0x40180000ff217424 */ /* 0x000fce00078e00ff */
[----:B------:R-:W-:Y:S05]  /*24f0*/  CALL.REL.NOINC `($__internal_0_$__cuda_sm20_div_rn_f64_full) ;  /* 0x000000d4002c7944 */ /* 0x000fea0003c00000 */
[----:B------:R-:W-:Y:S02]  /*2500*/  IMAD.MOV.U32 R30, RZ, RZ, R28 ;  /* 0x000000ffff1e7224 */ /* 0x000fe400078e001c */
[----:B------:R-:W-:-:S07]  /*2510*/  IMAD.MOV.U32 R31, RZ, RZ, R29 ;  /* 0x000000ffff1f7224 */ /* 0x000fce00078e001d */
.L_x_33:
[----:B------:R-:W-:Y:S05]  /*2520*/  BSYNC.RECONVERGENT B1 ;  /* 0x0000000000017941 */ /* 0x000fea0003800200 */
.L_x_32:
[----:B------:R-:W-:Y:S01]  /*2530*/  DADD R32, R56, R30 ;  /* 0x0000000038207229 */ /* 0x000fe2000000001e */
[----:B------:R-:W-:Y:S01]  /*2540*/  IMAD.MOV.U32 R28, RZ, RZ, 0x1 ;  /* 0x00000001ff1c7424 */ /* 0x000fe200078e00ff */
[----:B------:R-:W-:Y:S01]  /*2550*/  FSETP.GEU.AND P1, PT, |R25|, 6.5827683646048100446e-37, PT ;  /* 0x036000001900780b */ /* 0x000fe20003f2e200 */
[----:B------:R-:W-:Y:S03]  /*2560*/  BSSY.RECONVERGENT B1, `(.L_x_34) ;  /* 0x0000012000017945 */ /* 0x000fe60003800200 */
        /* <DEDUP_REMOVED lines=13> */
[----:B------:R-:W-:-:S10]  /*2640*/  MOV R30, 0x2660 ;  /* 0x00002660001e7802 */ /* 0x000fd40000000f00 */
[----:B------:R-:W-:Y:S05]  /*2650*/  CALL.REL.NOINC `($__internal_0_$__cuda_sm20_div_rn_f64_full) ;  /* 0x000000d000d47944 */ /* 0x000fea0003c00000 */
[----:B------:R-:W-:Y:S02]  /*2660*/  IMAD.MOV.U32 R56, RZ, RZ, R28 ;  /* 0x000000ffff387224 */ /* 0x000fe400078e001c */
[----:B------:R-:W-:-:S07]  /*2670*/  IMAD.MOV.U32 R57, RZ, RZ, R29 ;  /* 0x000000ffff397224 */ /* 0x000fce00078e001d */
.L_x_35:
[----:B------:R-:W-:Y:S05]  /*2680*/  BSYNC.RECONVERGENT B1 ;  /* 0x0000000000017941 */ /* 0x000fea0003800200 */
.L_x_34:
[----:B------:R-:W0:Y:S01]  /*2690*/  MUFU.RCP64H R29, 6 ;  /* 0x40180000001d7908 */ /* 0x000e220000001800 */
[----:B------:R-:W-:Y:S01]  /*26a0*/  IMAD.MOV.U32 R30, RZ, RZ, 0x0 ;  /* 0x00000000ff1e7424 */ /* 0x000fe200078e00ff */
[----:B------:R-:W-:Y:S01]  /*26b0*/  DMUL R66, R56, R56 ;  /* 0x0000003838427228 */ /* 0x000fe20000000000 */
[----:B------:R-:W-:Y:S01]  /*26c0*/  IMAD.MOV.U32 R31, RZ, RZ, 0x40180000 ;  /* 0x40180000ff1f7424 */ /* 0x000fe200078e00ff */
[----:B------:R-:W-:Y:S01]  /*26d0*/  BSSY.RECONVERGENT B1, `(.L_x_36) ;  /* 0x0000017000017945 */ /* 0x000fe20003800200 */
[----:B------:R-:W-:-:S05]  /*26e0*/  IMAD.MOV.U32 R28, RZ, RZ, 0x1 ;  /* 0x00000001ff1c7424 */ /* 0x000fca00078e00ff */
[----:B------:R-:W-:Y:S02]  /*26f0*/  DMUL R36, R36, R66 ;  /* 0x0000004224247228 */ /* 0x000fe40000000000 */
[----:B0-----:R-:W-:-:S08]  /*2700*/  DFMA R32, R28, -R30, 1 ;  /* 0x3ff000001c20742b */ /* 0x001fd0000000081e */
[----:B------:R-:W-:Y:S01]  /*2710*/  FSETP.GEU.AND P1, PT, |R37|, 6.5827683646048100446e-37, PT ;  /* 0x036000002500780b */ /* 0x000fe20003f2e200 */
[----:B------:R-:W-:-:S08]  /*2720*/  DFMA R32, R32, R32, R32 ;  /* 0x000000202020722b */ /* 0x000fd00000000020 */
[----:B------:R-:W-:-:S08]  /*2730*/  DFMA R32, R28, R32, R28 ;  /* 0x000000201c20722b */ /* 0x000fd0000000001c */
[----:B------:R-:W-:-:S08]  /*2740*/  DFMA R30, R32, -R30, 1 ;  /* 0x3ff00000201e742b */ /* 0x000fd0000000081e */
[----:B------:R-:W-:-:S08]  /*2750*/  DFMA R32, R32, R30, R32 ;  /* 0x0000001e2020722b */ /* 0x000fd00000000020 */
[----:B------:R-:W-:-:S08]  /*2760*/  DMUL R28, R32, R36 ;  /* 0x00000024201c7228 */ /* 0x000fd00000000000 */
[----:B------:R-:W-:-:S08]  /*2770*/  DFMA R30, R28, -6, R36 ;  /* 0xc01800001c1e782b */ /* 0x000fd00000000024 */
[----:B------:R-:W-:Y:S02]  /*2780*/  DFMA R28, R32, R30, R28 ;  /* 0x0000001e201c722b */ /* 0x000fe4000000001c */
[----:B------:R-:W-:-:S08]  /*2790*/  DMUL R30, R64, R56 ;  /* 0x00000038401e7228 */ /* 0x000fd00000000000 */
[----:B------:R-:W-:Y:S01]  /*27a0*/  FFMA R25, RZ, 2.375, R29 ;  /* 0x40180000ff197823 */ /* 0x000fe2000000001d */
[----:B------:R-:W-:-:S04]  /*27b0*/  DFMA R34, R30, 0.5, R34 ;  /* 0x3fe000001e22782b */ /* 0x000fc80000000022 */
        /* <DEDUP_REMOVED lines=8> */
.L_x_37:
[----:B------:R-:W-:Y:S05]  /*2840*/  BSYNC.RECONVERGENT B1 ;  /* 0x0000000000017941 */ /* 0x000fea0003800200 */
.L_x_36:
[----:B------:R-:W0:Y:S01]  /*2850*/  MUFU.RCP64H R31, -24 ;  /* 0xc0380000001f7908 */ /* 0x000e220000001800 */
[----:B------:R-:W-:Y:S01]  /*2860*/  IMAD.MOV.U32 R36, RZ, RZ, 0x0 ;  /* 0x00000000ff247424 */ /* 0x000fe200078e00ff */
[----:B------:R-:W-:Y:S01]  /*2870*/  MOV R37, 0x40380000 ;  /* 0x4038000000257802 */ /* 0x000fe20000000f00 */
[----:B------:R-:W-:Y:S01]  /*2880*/  IMAD.MOV.U32 R30, RZ, RZ, 0x1 ;  /* 0x00000001ff1e7424 */ /* 0x000fe200078e00ff */
[----:B------:R-:W-:Y:S01]  /*2890*/  DMUL R56, R66, R56 ;  /* 0x0000003842387228 */ /* 0x000fe20000000000 */
[----:B------:R-:W-:Y:S01]  /*28a0*/  BSSY.RECONVERGENT B1, `(.L_x_38) ;  /* 0x0000017000017945 */ /* 0x000fe20003800200 */
[----:B------:R-:W-:-:S06]  /*28b0*/  DADD R34, R34, R28 ;  /* 0x0000000022227229 */ /* 0x000fcc000000001c */
[----:B------:R-:W-:Y:S02]  /*28c0*/  DMUL R56, R64, R56 ;  /* 0x0000003840387228 */ /* 0x000fe40000000000 */
[----:B0-----:R-:W-:-:S08]  /*28d0*/  DFMA R32, R30, R36, 1 ;  /* 0x3ff000001e20742b */ /* 0x001fd00000000024 */
[----:B------:R-:W-:Y:S01]  /*28e0*/  FSETP.GEU.AND P1, PT, |R57|, 6.5827683646048100446e-37, PT ;  /* 0x036000003900780b */ /* 0x000fe20003f2e200 */
[----:B------:R-:W-:-:S08]  /*28f0*/  DFMA R32, R32, R32, R32 ;  /* 0x000000202020722b */ /* 0x000fd00000000020 */
[----:B------:R-:W-:-:S08]  /*2900*/  DFMA R32, R30, R32, R30 ;  /* 0x000000201e20722b */ /* 0x000fd0000000001e */
[----:B------:R-:W-:-:S08]  /*2910*/  DFMA R30, R32, R36, 1 ;  /* 0x3ff00000201e742b */ /* 0x000fd00000000024 */
[----:B------:R-:W-:-:S08]  /*2920*/  DFMA R30, R32, R30, R32 ;  /* 0x0000001e201e722b */ /* 0x000fd00000000020 */
[----:B------:R-:W-:-:S08]  /*2930*/  DMUL R32, R56, R30 ;  /* 0x0000001e38207228 */ /* 0x000fd00000000000 */
[----:B------:R-:W-:-:S08]  /*2940*/  DFMA R36, R32, 24, R56 ;  /* 0x403800002024782b */ /* 0x000fd00000000038 */
[----:B------:R-:W-:-:S10]  /*2950*/  DFMA R30, R30, R36, R32 ;  /* 0x000000241e1e722b */ /* 0x000fd40000000020 */
[----:B------:R-:W-:-:S05]  /*2960*/  FFMA R25, RZ, -2.875, R31 ;  /* 0xc0380000ff197823 */ /* 0x000fca000000001f */
[----:B------:R-:W-:-:S13]  /*2970*/  FSETP.GT.AND P0, PT, |R25|, 1.469367938527859385e-39, PT ;  /* 0x001000001900780b */ /* 0x000fda0003f04200 */
[----:B------:R-:W-:Y:S05]  /*2980*/  @P0 BRA P1, `(.L_x_39) ;  /* 0x0000000000200947 */ /* 0x000fea0000800000 */
[----:B------:R-:W-:Y:S01]  /*2990*/  IMAD.MOV.U32 R28, RZ, RZ, R56 ;  /* 0x000000ffff1c7224 */ /* 0x000fe200078e0038 */
[----:B------:R-:W-:Y:S01]  /*29a0*/  MOV R30, 0x29f0 ;  /* 0x000029f0001e7802 */ /* 0x000fe20000000f00 */
[----:B------:R-:W-:Y:S02]  /*29b0*/  IMAD.MOV.U32 R29, RZ, RZ, R57 ;  /* 0x000000ffff1d7224 */ /* 0x000fe400078e0039 */
[----:B------:R-:W-:Y:S02]  /*29c0*/  IMAD.MOV.U32 R32, RZ, RZ, RZ ;  /* 0x000000ffff207224 */ /* 0x000fe400078e00ff */
[----:B------:R-:W-:-:S07]  /*29d0*/  IMAD.MOV.U32 R33, RZ, RZ, -0x3fc80000 ;  /* 0xc0380000ff217424 */ /* 0x000fce00078e00ff */
[----:B------:R-:W-:Y:S05]  /*29e0*/  CALL.REL.NOINC `($__internal_0_$__cuda_sm20_div_rn_f64_full) ;  /* 0x000000cc00f07944 */ /* 0x000fea0003c00000 */
[----:B------:R-:W-:Y:S02]  /*29f0*/  IMAD.MOV.U32 R30, RZ, RZ, R28 ;  /* 0x000000ffff1e7224 */ /* 0x000fe400078e001c */
[----:B------:R-:W-:-:S07]  /*2a00*/  IMAD.MOV.U32 R31, RZ, RZ, R29 ;  /* 0x000000ffff1f7224 */ /* 0x000fce00078e001d */
.L_x_39:
[----:B------:R-:W-:Y:S05]  /*2a10*/  BSYNC.RECONVERGENT B1 ;  /* 0x0000000000017941 */ /* 0x000fea0003800200 */
.L_x_38:
        /* <DEDUP_REMOVED lines=12> */
[----:B------:R-:W-:-:S10]  /*2ae0*/  DFMA R28, R28, R32, R30 ;  /* 0x000000201c1c722b */ /* 0x000fd4000000001e */
[----:B------:R-:W-:-:S05]  /*2af0*/  FFMA R25, RZ, R35, R29 ;  /* 0x00000023ff197223 */ /* 0x000fca000000001d */
[----:B------:R-:W-:-:S13]  /*2b00*/  FSETP.GT.AND P0, PT, |R25|, 1.469367938527859385e-39, PT ;  /* 0x001000001900780b */ /* 0x000fda0003f04200 */
[----:B------:R-:W-:Y:S05]  /*2b10*/  @P0 BRA P1, `(.L_x_41) ;  /* 0x0000000000180947 */ /* 0x000fea0000800000 */
[----:B------:R-:W-:Y:S01]  /*2b20*/  IMAD.MOV.U32 R28, RZ, RZ, R50 ;  /* 0x000000ffff1c7224 */ /* 0x000fe200078e0032 */
[----:B------:R-:W-:Y:S01]  /*2b30*/  MOV R30, 0x2b80 ;  /* 0x00002b80001e7802 */ /* 0x000fe20000000f00 */
[----:B------:R-:W-:Y:S02]  /*2b40*/  IMAD.MOV.U32 R29, RZ, RZ, R51 ;  /* 0x000000ffff1d7224 */ /* 0x000fe400078e0033 */
[----:B------:R-:W-:Y:S02]  /*2b50*/  IMAD.MOV.U32 R32, RZ, RZ, R34 ;  /* 0x000000ffff207224 */ /* 0x000fe400078e0022 */
[----:B------:R-:W-:-:S07]  /*2b60*/  IMAD.MOV.U32 R33, RZ, RZ, R35 ;  /* 0x000000ffff217224 */ /* 0x000fce00078e0023 */
[----:B------:R-:W-:Y:S05]  /*2b70*/  CALL.REL.NOINC `($__internal_0_$__cuda_sm20_div_rn_f64_full) ;  /* 0x000000cc008c7944 */ /* 0x000fea0003c00000 */
.L_x_41:
[----:B------:R-:W-:Y:S05]  /*2b80*/  BSYNC.RECONVERGENT B1 ;  /* 0x0000000000017941 */ /* 0x000fea0003800200 */
.L_x_40:
[----:B------:R-:W-:Y:S01]  /*2b90*/  VIADD R24, R24, 0x1 ;  /* 0x0000000118187836 */ /* 0x000fe20000000000 */
[----:B------:R-:W-:-:S04]  /*2ba0*/  DADD R4, R4, -R28 ;  /* 0x0000000004047229 */ /* 0x000fc8000000081c */
[----:B------:R-:W-:-:S13]  /*2bb0*/  ISETP.NE.AND P0, PT, R24, UR14, PT ;  /* 0x0000000e18007c0c */ /* 0x000fda000bf05270 */
[----:B------:R-:W-:Y:S05]  /*2bc0*/  @P0 BRA `(.L_x_42) ;  /* 0xffffffec00380947 */ /* 0x000fea000383ffff */
.L_x_23:
[----:B------:R-:W-:Y:S05]  /*2bd0*/  BSYNC.RECONVERGENT B2 ;  /* 0x0000000000027941 */ /* 0x000fea0003800200 */
.L_x_20:
        /* <DEDUP_REMOVED lines=26> */
[----:B------:R-:W-:Y:S02]  /*2d80*/  IMAD.MOV.U32 R46, RZ, RZ, R38 ;  /* 0x000000ffff2e7224 */ /* 0x000fe400078e0026 */
[----:B------:R-:W-:-:S07]  /*2d90*/  IMAD.MOV.U32 R47, RZ, RZ, R39 ;  /* 0x000000ffff2f7224 */ /* 0x000fce00078e0027 */
.L_x_44:
[----:B------:R-:W-:Y:S05]  /*2da0*/  BSYNC.RECONVERGENT B2 ;  /* 0x0000000000027941 */ /* 0x000fea0003800200 */
.L_x_43:
[----:B------:R-:W0:Y:S01]  /*2db0*/  LDCU.64 UR4, c[0x4][0x30] ;  /* 0x01000600ff0477ac */ /* 0x000e220008000a00 */
[----:B------:R-:W-:-:S05]  /*2dc0*/  IMAD.SHL.U32 R25, R24, 0x40, RZ ;  /* 0x0000004018197824 */ /* 0x000fca00078e00ff */
[----:B------:R-:W-:-:S04]  /*2dd0*/  LOP3.LUT R25, R25, 0x40, RZ, 0xc0, !PT ;  /* 0x0000004019197812 */ /* 0x000fc800078ec0ff */
[----:B0-----:R-:W-:-:S04]  /*2de0*/  IADD3 R48, P0, PT, R25, UR4, RZ ;  /* 0x0000000419307c10 */ /* 0x001fc8000ff1e0ff */
[----:B------:R-:W-:-:S05]  /*2df0*/  IADD3.X R49, PT, PT, RZ, UR5, RZ, P0, !PT ;  /* 0x00000005ff317c10 */ /* 0x000fca00087fe4ff */
[----:B------:R-:W2:Y:S04]  /*2e00*/  LDG.E.128.CONSTANT R28, desc[UR10][R48.64] ;  /* 0x0000000a301c7981 */ /* 0x000ea8000c1e9d00 */
[----:B------:R-:W3:Y:S04]  /*2e10*/  LDG.E.128.CONSTANT R32, desc[UR10][R48.64+0x10] ;  /* 0x0000100a30207981 */ /* 0x000ee8000c1e9d00 */
[----:B------:R0:W4:Y:S01]  /*2e20*/  LDG.E.128.CONSTANT R36, desc[UR10][R48.64+0x20] ;  /* 0x0000200a30247981 */ /* 0x000122000c1e9d00 */
        /* <DEDUP_REMOVED lines=9> */
[----:B0-----:R-:W-:Y:S01]  /*2ec0*/  @!P1 IMAD.MOV.U32 R48, RZ, RZ, 0x1 ;  /* 0x00000001ff309424 */ /* 0x001fe200078e00ff */
[----:B--2---:R-:W-:-:S08]  /*2ed0*/  DFMA R28, R50, R52, R28 ;  /* 0x00000034321c722b */ /* 0x004fd0000000001c */
[----:B------:R-:W-:-:S08]  /*2ee0*/  DFMA R28, R50, R28, R30 ;  /* 0x0000001c321c722b */ /* 0x000fd0000000001e */
[----:B---3--:R-:W-:-:S08]  /*2ef0*/  DFMA R28, R50, R28, R32 ;  /* 0x0000001c321c722b */ /* 0x008fd00000000020 */
[----:B------:R-:W-:-:S08]  /*2f00*/  DFMA R28, R50, R28, R34 ;  /* 0x0000001c321c722b */ /* 0x000fd00000000022 */
[----:B----4-:R-:W-:-:S08]  /*2f10*/  DFMA R28, R50, R28, R36 ;  /* 0x0000001c321c722b */ /* 0x010fd00000000024 */
[----:B------:R-:W-:-:S08]  /*2f20*/  DFMA R28, R50, R28, R38 ;  /* 0x0000001c321c722b */ /* 0x000fd00000000026 */
[----:B------:R-:W-:Y:S02]  /*2f30*/  DFMA R46, R28, R46, R46 ;  /* 0x0000002e1c2e722b */ /* 0x000fe4000000002e */
[----:B------:R-:W-:Y:S02]  /*2f40*/  DFMA R28, R50, R28, 1 ;  /* 0x3ff00000321c742b */ /* 0x000fe4000000001c */
[----:B------:R-:W-:-:S08]  /*2f50*/  @!P1 DMUL R50, RZ, R4 ;  /* 0x00000004ff329228 */ /* 0x000fd00000000000 */
[----:B------:R-:W-:Y:S02]  /*2f60*/  FSEL R30, R28, R46, !P0 ;  /* 0x0000002e1c1e7208 */ /* 0x000fe40004000000 */
[----:B------:R-:W-:Y:S02]  /*2f70*/  FSEL R31, R29, R47, !P0 ;  /* 0x0000002f1d1f7208 */ /* 0x000fe40004000000 */
        /* <DEDUP_REMOVED lines=28> */
.L_x_48:
[----:B------:R-:W-:Y:S05]  /*3140*/  BSYNC.RECONVERGENT B3 ;  /* 0x0000000000037941 */ /* 0x000fea0003800200 */
.L_x_47:
[----:B------:R-:W-:-:S07]  /*3150*/  VIADD R48, R29, 0x1 ;  /* 0x000000011d307836 */ /* 0x000fce0000000000 */
.L_x_46:
[----:B------:R-:W-:Y:S05]  /*3160*/  BSYNC.RECONVERGENT B2 ;  /* 0x0000000000027941 */ /* 0x000fea0003800200 */
.L_x_45:
[----:B------:R-:W-:Y:S01]  /*3170*/  DFMA R36, -R40, R40, 1 ;  /* 0x3ff000002824742b */ /* 0x000fe20000000128 */
[----:B------:R-:W-:Y:S01]  /*3180*/  IMAD.MOV.U32 R28, RZ, RZ, 0x0 ;  /* 0x00000000ff1c7424 */ /* 0x000fe200078e00ff */
[----:B------:R-:W-:Y:S01]  /*3190*/  BSSY.RECONVERGENT B1, `(.L_x_49) ;  /* 0x0000017000017945 */ /* 0x000fe20003800200 */
[----:B------:R-:W-:-:S03]  /*31a0*/  IMAD.MOV.U32 R29, RZ, RZ, 0x3fd80000 ;  /* 0x3fd80000ff1d7424 */ /* 0x000fc600078e00ff */
[----:B------:R-:W0:Y:S04]  /*31b0*/  MUFU.RSQ64H R39, R37 ;  /* 0x0000002500277308 */ /* 0x000e280000001c00 */
[----:B------:R-:W-:-:S05]  /*31c0*/  VIADD R38, R37, 0xfcb00000 ;  /* 0xfcb0000025267836 */ /* 0x000fca0000000000 */
[----:B------:R-:W-:Y:S01]  /*31d0*/  ISETP.GE.U32.AND P0, PT, R38, 0x7ca00000, PT ;  /* 0x7ca000002600780c */ /* 0x000fe20003f06070 */
[----:B0-----:R-:W-:-:S08]  /*31e0*/  DMUL R4, R38, R38 ;  /* 0x0000002626047228 */ /* 0x001fd00000000000 */
[----:B------:R-:W-:-:S08]  /*31f0*/  DFMA R4, R36, -R4, 1 ;  /* 0x3ff000002404742b */ /* 0x000fd00000000804 */
[----:B------:R-:W-:Y:S02]  /*3200*/  DFMA R28, R4, R28, 0.5 ;  /* 0x3fe00000041c742b */ /* 0x000fe4000000001c */
[----:B------:R-:W-:-:S08]  /*3210*/  DMUL R4, R38, R4 ;  /* 0x0000000426047228 */ /* 0x000fd00000000000 */
[----:B------:R-:W-:-:S08]  /*3220*/  DFMA R28, R28, R4, R38 ;  /* 0x000000041c1c722b */ /* 0x000fd00000000026 */
[----:B------:R-:W-:Y:S02]  /*3230*/  DMUL R32, R36, R28 ;  /* 0x0000001c24207228 */ /* 0x000fe40000000000 */
[----:B------:R-:W-:Y:S02]  /*3240*/  VIADD R31, R29, 0xfff00000 ;  /* 0xfff000001d1f7836 */ /* 0x000fe40000000000 */
[----:B------:R-:W-:-:S04]  /*3250*/  IMAD.MOV.U32 R30, RZ, RZ, R28 ;  /* 0x000000ffff1e7224 */ /* 0x000fc800078e001c */
[----:B------:R-:W-:-:S08]  /*3260*/  DFMA R4, R32, -R32, R36 ;  /* 0x800000202004722b */ /* 0x000fd00000000024 */
[----:B------:R-:W-:Y:S01]  /*3270*/  DFMA R46, R4, R30, R32 ;  /* 0x0000001e042e722b */ /* 0x000fe20000000020 */
[----:B------:R-:W-:Y:S10]  /*3280*/  @!P0 BRA `(.L_x_50) ;  /* 0x00000000001c8947 */ /* 0x000ff40003800000 */
[----:B------:R-:W-:Y:S01]  /*3290*/  IMAD.MOV.U32 R52, RZ, RZ, R36 ;  /* 0x000000ffff347224 */ /* 0x000fe200078e0024 */
[----:B------:R-:W-:Y:S01]  /*32a0*/  MOV R30, 0x32e0 ;  /* 0x000032e0001e7802 */ /* 0x000fe20000000f00 */
[----:B------:R-:W-:Y:S02]  /*32b0*/  IMAD.MOV.U32 R36, RZ, RZ, R4 ;  /* 0x000000ffff247224 */ /* 0x000fe400078e0004 */
[----:B------:R-:W-:-:S07]  /*32c0*/  IMAD.MOV.U32 R29, RZ, RZ, R5 ;  /* 0x000000ffff1d7224 */ /* 0x000fce00078e0005 */
[----:B------:R-:W-:Y:S05]  /*32d0*/  CALL.REL.NOINC `($__internal_1_$__cuda_sm20_dsqrt_rn_f64_mediumpath_v1) ;  /* 0x000000cc00487944 */ /* 0x000fea0003c00000 */
[----:B------:R-:W-:Y:S02]  /*32e0*/  IMAD.MOV.U32 R46, RZ, RZ, R28 ;  /* 0x000000ffff2e7224 */ /* 0x000fe400078e001c */
[----:B------:R-:W-:-:S07]  /*32f0*/  IMAD.MOV.U32 R47, RZ, RZ, R29 ;  /* 0x000000ffff2f7224 */ /* 0x000fce00078e001d */
.L_x_50:
[----:B------:R-:W-:Y:S05]  /*3300*/  BSYNC.RECONVERGENT B1 ;  /* 0x0000000000017941 */ /* 0x000fea0003800200 */
.L_x_49:
[----:B------:R-:W0:Y:S01]  /*3310*/  LDCU.64 UR4, c[0x4][0x30] ;  /* 0x01000600ff0477ac */ /* 0x000e220008000a00 */
[----:B------:R-:W-:-:S05]  /*3320*/  IMAD.SHL.U32 R4, R48, 0x40, RZ ;  /* 0x0000004030047824 */ /* 0x000fca00078e00ff */
[----:B------:R-:W-:-:S04]  /*3330*/  LOP3.LUT R4, R4, 0x40, RZ, 0xc0, !PT ;  /* 0x0000004004047812 */ /* 0x000fc800078ec0ff */
[----:B0-----:R-:W-:-:S05]  /*3340*/  IADD3 R54, P0, PT, R4, UR4, RZ ;  /* 0x0000000404367c10 */ /* 0x001fca000ff1e0ff */
[----:B------:R-:W-:-:S05]  /*3350*/  IMAD.X R55, RZ, RZ, UR5, P0 ;  /* 0x00000005ff377e24 */ /* 0x000fca00080e06ff */
[----:B------:R-:W2:Y:S04]  /*3360*/  LDG.E.128.CONSTANT R28, desc[UR10][R54.64] ;  /* 0x0000000a361c7981 */ /* 0x000ea8000c1e9d00 */
[----:B------:R-:W3:Y:S01]  /*3370*/  LDG.E.128.CONSTANT R32, desc[UR10][R54.64+0x10] ;  /* 0x0000100a36207981 */ /* 0x000ee2000c1e9d00 */
[----:B------:R-:W0:Y:S03]  /*3380*/  LDC.64 R4, c[0x4][0x18] ;  /* 0x01000600ff047b82 */ /* 0x000e260000000a00 */
[----:B------:R-:W4:Y:S04]  /*3390*/  LDG.E.128.CONSTANT R36, desc[UR10][R54.64+0x20] ;  /* 0x0000200a36247981 */ /* 0x000f28000c1e9d00 */
[----:B0-----:R-:W5:Y:S01]  /*33a0*/  LDG.E.64 R4, desc[UR10][R4.64] ;  /* 0x0000000a04047981 */ /* 0x001f62000c1e1b00 */
[----:B------:R-:W-:Y:S01]  /*33b0*/  LOP3.LUT R49, R48, 0x1, RZ, 0xc0, !PT ;  /* 0x0000000130317812 */ /* 0x000fe200078ec0ff */
[----:B------:R-:W-:Y:S01]  /*33c0*/  HFMA2 R58, -RZ, RZ, 0.00974273681640625, -2.12192535400390625e-05 ;  /* 0x20fd8164ff3a7431 */ /* 0x000fe200000001ff */
[----:B------:R-:W-:Y:S01]  /*33d0*/  DMUL R52, R50, R50 ;  /* 0x0000003232347228 */ /* 0x000fe20000000000 */
[----:B------:R-:W0:Y:S01]  /*33e0*/  MUFU.RCP64H R57, R27 ;  /* 0x0000001b00397308 */ /* 0x000e220000001800 */
[----:B------:R-:W-:Y:S01]  /*33f0*/  ISETP.NE.U32.AND P0, PT, R49, 0x1, PT ;  /* 0x000000013100780c */ /* 0x000fe20003f05070 */
[----:B------:R-:W-:Y:S01]  /*3400*/  IMAD.MOV.U32 R49, RZ, RZ, 0x3da8ff83 ;  /* 0x3da8ff83ff317424 */ /* 0x000fe200078e00ff */
[----:B------:R-:W-:Y:S01]  /*3410*/  BSSY.RECONVERGENT B1, `(.L_x_51) ;  /* 0x000002c000017945 */ /* 0x000fe20003800200 */
[----:B------:R-:W-:-:S03]  /*3420*/  IMAD.MOV.U32 R56, RZ, RZ, 0x1 ;  /* 0x00000001ff387424 */ /* 0x000fc600078e00ff */
[----:B------:R-:W-:Y:S02]  /*3430*/  FSEL R59, -R49, 0.11223486810922622681, !P0 ;  /* 0x3de5db65313b7808 */ /* 0x000fe40004000100 */
[----:B------:R-:W-:-:S06]  /*3440*/  FSEL R58, R58, -8.06006814911005101289e+34, !P0 ;  /* 0xf9785eba3a3a7808 */ /* 0x000fcc0004000000 */
[----:B--2---:R-:W-:-:S08]  /*3450*/  DFMA R28, R52, R58, R28 ;  /* 0x0000003a341c722b */ /* 0x004fd0000000001c */
[----:B------:R-:W-:Y:S02]  /*3460*/  DFMA R28, R52, R28, R30 ;  /* 0x0000001c341c722b */ /* 0x000fe4000000001e */
[----:B0-----:R-:W-:-:S06]  /*3470*/  DFMA R30, -R26, R56, 1 ;  /* 0x3ff000001a1e742b */ /* 0x001fcc0000000138 */
[----:B---3--:R-:W-:Y:S02]  /*3480*/  DFMA R28, R52, R28, R32 ;  /* 0x0000001c341c722b */ /* 0x008fe40000000020 */
[----:B------:R-:W-:-:S06]  /*3490*/  DFMA R30, R30, R30, R30 ;  /* 0x0000001e1e1e722b */ /* 0x000fcc000000001e */
[----:B------:R-:W-:Y:S02]  /*34a0*/  DFMA R28, R52, R28, R34 ;  /* 0x0000001c341c722b */ /* 0x000fe40000000022 */
[----:B------:R-:W-:Y:S01]  /*34b0*/  DFMA R30, R56, R30, R56 ;  /* 0x0000001e381e722b */ /* 0x000fe20000000038 */
[----:B-----5:R-:W-:-:S05]  /*34c0*/  FSETP.GEU.AND P1, PT, |R5|, 6.5827683646048100446e-37, PT ;  /* 0x036000000500780b */ /* 0x020fca0003f2e200 */
[----:B----4-:R-:W-:Y:S02]  /*34d0*/  DFMA R28, R52, R28, R36 ;  /* 0x0000001c341c722b */ /* 0x010fe40000000024 */
[----:B------:R-:W-:-:S06]  /*34e0*/  DFMA R32, -R26, R30, 1 ;  /* 0x3ff000001a20742b */ /* 0x000fcc000000011e */
[----:B------:R-:W-:Y:S02]  /*34f0*/  DFMA R28, R52, R28, R38 ;  /* 0x0000001c341c722b */ /* 0x000fe40000000026 */
[----:B------:R-:W-:-:S06]  /*3500*/  DFMA R32, R30, R32, R30 ;  /* 0x000000201e20722b */ /* 0x000fcc000000001e */
[----:B------:R-:W-:Y:S02]  /*3510*/  DFMA R50, R28, R50, R50 ;  /* 0x000000321c32722b */ /* 0x000fe40000000032 */
[----:B------:R-:W-:Y:S02]  /*3520*/  DFMA R28, R52, R28, 1 ;  /* 0x3ff00000341c742b */ /* 0x000fe4000000001c */
[----:B------:R-:W-:-:S08]  /*3530*/  DMUL R36, R4, R32 ;  /* 0x0000002004247228 */ /* 0x000fd00000000000 */
[C---:B------:R-:W-:Y:S01]  /*3540*/  DFMA R30, -R26.reuse, R36, R4 ;  /* 0x000000241a1e722b */ /* 0x040fe20000000104 */
[----:B------:R-:W-:Y:S02]  /*3550*/  FSEL R34, R28, R50, !P0 ;  /* 0x000000321c227208 */ /* 0x000fe40004000000 */
[----:B------:R-:W-:Y:S02]  /*3560*/  FSEL R35, R29, R51, !P0 ;  /* 0x000000331d237208 */ /* 0x000fe40004000000 */
[----:B------:R-:W-:Y:S01]  /*3570*/  LOP3.LUT P0, RZ, R48, 0x2, RZ, 0xc0, !PT ;  /* 0x0000000230ff7812 */ /* 0x000fe2000780c0ff */
[----:B------:R-:W-:Y:S02]  /*3580*/  DMUL R48, R26, R46 ;  /* 0x0000002e1a307228 */ /* 0x000fe40000000000 */
[----:B------:R-:W-:Y:S02]  /*3590*/  DFMA R36, R32, R30, R36 ;  /* 0x0000001e2024722b */ /* 0x000fe40000000024 */
[----:B------:R-:W-:-:S04]  /*35a0*/  DADD R28, RZ, -R34 ;  /* 0x00000000ff1c7229 */ /* 0x000fc80000000822 */
[----:B------:R-:W-:-:S06]  /*35b0*/  DMUL R48, R24, R48 ;  /* 0x0000003018307228 */ /* 0x000fcc0000000000 */
[----:B------:R-:W-:Y:S01]  /*35c0*/  FSEL R56, R34, R28, !P0 ;  /* 0x0000001c22387208 */ /* 0x000fe20004000000 */
[----:B------:R-:W-:Y:S01]  /*35d0*/  FFMA R28, RZ, R27, R37 ;  /* 0x0000001bff1c7223 */ /* 0x000fe20000000025 */
[----:B------:R-:W-:Y:S01]  /*35e0*/  FSEL R57, R35, R29, !P0 ;  /* 0x0000001d23397208 */ /* 0x000fe20004000000 */
[----:B------:R-:W-:Y:S02]  /*35f0*/  IMAD.MOV.U32 R34, RZ, RZ, R4 ;  /* 0x000000ffff227224 */ /* 0x000fe400078e0004 */
[----:B------:R-:W-:Y:S01]  /*3600*/  IMAD.MOV.U32 R35, RZ, RZ, R5 ;  /* 0x000000ffff237224 */ /* 0x000fe200078e0005 */
[----:B------:R-:W-:Y:S02]  /*3610*/  FSETP.GT.AND P0, PT, |R28|, 1.469367938527859385e-39, PT ;  /* 0x001000001c00780b */ /* 0x000fe40003f04200 */
[----:B------:R-:W-:-:S08]  /*3620*/  DADD R50, -R40, R56 ;  /* 0x0000000028327229 */ /* 0x000fd00000000138 */
[----:B------:R-:W-:-:S03]  /*3630*/  DMUL R50, R26, R50 ;  /* 0x000000321a327228 */ /* 0x000fc60000000000 */
[----:B------:R-:W-:Y:S08]  /*3640*/  @P0 BRA P1, `(.L_x_52) ;  /* 0x0000000000200947 */ /* 0x000ff00000800000 */
[----:B------:R-:W-:Y:S01]  /*3650*/  IMAD.MOV.U32 R28, RZ, RZ, R4 ;  /* 0x000000ffff1c7224 */ /* 0x000fe200078e0004 */
[----:B------:R-:W-:Y:S01]  /*3660*/  MOV R30, 0x36b0 ;  /* 0x000036b0001e7802 */ /* 0x000fe20000000f00 */
[----:B------:R-:W-:Y:S02]  /*3670*/  IMAD.MOV.U32 R29, RZ, RZ, R5 ;  /* 0x000000ffff1d7224 */ /* 0x000fe400078e0005 */
[----:B------:R-:W-:Y:S02]  /*3680*/  IMAD.MOV.U32 R32, RZ, RZ, R26 ;  /* 0x000000ffff207224 */ /* 0x000fe400078e001a */
[----:B------:R-:W-:-:S07]  /*3690*/  IMAD.MOV.U32 R33, RZ, RZ, R27 ;  /* 0x000000ffff217224 */ /* 0x000fce00078e001b */
[----:B------:R-:W-:Y:S05]  /*36a0*/  CALL.REL.NOINC `($__internal_0_$__cuda_sm20_div_rn_f64_full) ;  /* 0x000000c000c07944 */ /* 0x000fea0003c00000 */
[----:B------:R-:W-:Y:S02]  /*36b0*/  IMAD.MOV.U32 R36, RZ, RZ, R28 ;  /* 0x000000ffff247224 */ /* 0x000fe400078e001c */
[----:B------:R-:W-:-:S07]  /*36c0*/  IMAD.MOV.U32 R37, RZ, RZ, R29 ;  /* 0x000000ffff257224 */ /* 0x000fce00078e001d */
.L_x_52:
[----:B------:R-:W-:Y:S05]  /*36d0*/  BSYNC.RECONVERGENT B1 ;  /* 0x0000000000017941 */ /* 0x000fea0003800200 */
.L_x_51:
[----:B------:R-:W0:Y:S01]  /*36e0*/  MUFU.RSQ64H R39, R37 ;  /* 0x0000002500277308 */ /* 0x000e220000001c00 */
[----:B------:R-:W-:Y:S01]  /*36f0*/  VIADD R38, R37, 0xfcb00000 ;  /* 0xfcb0000025267836 */ /* 0x000fe20000000000 */
[----:B------:R-:W-:Y:S01]  /*3700*/  BSSY.RECONVERGENT B1, `(.L_x_53) ;  /* 0x0000017000017945 */ /* 0x000fe20003800200 */
[----:B------:R-:W-:Y:S02]  /*3710*/  IMAD.MOV.U32 R26, RZ, RZ, 0x0 ;  /* 0x00000000ff1a7424 */ /* 0x000fe400078e00ff */
[----:B------:R-:W-:Y:S01]  /*3720*/  IMAD.MOV.U32 R27, RZ, RZ, 0x3fd80000 ;  /* 0x3fd80000ff1b7424 */ /* 0x000fe200078e00ff */
[----:B------:R-:W-:Y:S01]  /*3730*/  ISETP.GE.U32.AND P0, PT, R38, 0x7ca00000, PT ;  /* 0x7ca000002600780c */ /* 0x000fe20003f06070 */
[----:B0-----:R-:W-:-:S08]  /*3740*/  DMUL R4, R38, R38 ;  /* 0x0000002626047228 */ /* 0x001fd00000000000 */
[----:B------:R-:W-:-:S08]  /*3750*/  DFMA R4, -R4, R36, 1 ;  /* 0x3ff000000404742b */ /* 0x000fd00000000124 */
        /* <DEDUP_REMOVED lines=12> */
[----:B------:R-:W-:Y:S02]  /*3820*/  IMAD.MOV.U32 R29, RZ, RZ, R27 ;  /* 0x000000ffff1d7224 */ /* 0x000fe400078e001b */
[----:B------:R-:W-:-:S07]  /*3830*/  IMAD.MOV.U32 R31, RZ, RZ, R5 ;  /* 0x000000ffff1f7224 */ /* 0x000fce00078e0005 */
[----:B------:R-:W-:Y:S05]  /*3840*/  CALL.REL.NOINC `($__internal_1_$__cuda_sm20_dsqrt_rn_f64_mediumpath_v1) ;  /* 0x000000c400ec7944 */ /* 0x000fea0003c00000 */
[----:B------:R-:W-:Y:S01]  /*3850*/  IMAD.MOV.U32 R30, RZ, RZ, R28 ;  /* 0x000000ffff1e7224 */ /* 0x000fe200078e001c */
[----:B------:R-:W-:-:S07]  /*3860*/  MOV R31, R29 ;  /* 0x0000001d001f7202 */ /* 0x000fce0000000f00 */
.L_x_54:
[----:B------:R-:W-:Y:S05]  /*3870*/  BSYNC.RECONVERGENT B1 ;  /* 0x0000000000017941 */ /* 0x000fea0003800200 */
.L_x_53:
[----:B------:R-:W-:Y:S01]  /*3880*/  DFMA R32, -R40, R56, 1 ;  /* 0x3ff000002820742b */ /* 0x000fe20000000138 */
[----:B------:R-:W-:Y:S01]  /*3890*/  IMAD.MOV.U32 R4, RZ, RZ, 0x1 ;  /* 0x00000001ff047424 */ /* 0x000fe200078e00ff */
[----:B------:R-:W0:Y:S01]  /*38a0*/  S2R R38, SR_CgaCtaId ;  /* 0x0000000000267919 */ /* 0x000e220000008800 */
[----:B------:R-:W1:Y:S01]  /*38b0*/  LDC R36, c[0x0][0x3c0] ;  /* 0x0000f000ff247b82 */ /* 0x000e620000000800 */
[----:B------:R-:W-:Y:S01]  /*38c0*/  FSETP.GEU.AND P1, PT, |R31|, 6.5827683646048100446e-37, PT ;  /* 0x036000001f00780b */ /* 0x000fe20003f2e200 */
[----:B------:R-:W-:Y:S01]  /*38d0*/  BSSY.RECONVERGENT B1, `(.L_x_55) ;  /* 0x0000014000017945 */ /* 0x000fe20003800200 */
[----:B------:R-:W2:Y:S02]  /*38e0*/  MUFU.RCP64H R5, R33 ;  /* 0x0000002100057308 */ /* 0x000ea40000001800 */
[----:B--2---:R-:W-:-:S08]  /*38f0*/  DFMA R26, -R32, R4, 1 ;  /* 0x3ff00000201a742b */ /* 0x004fd00000000104 */
[----:B------:R-:W-:-:S08]  /*3900*/  DFMA R26, R26, R26, R26 ;  /* 0x0000001a1a1a722b */ /* 0x000fd0000000001a */
[----:B------:R-:W-:-:S08]  /*3910*/  DFMA R26, R4, R26, R4 ;  /* 0x0000001a041a722b */ /* 0x000fd00000000004 */
[----:B------:R-:W-:-:S08]  /*3920*/  DFMA R4, -R32, R26, 1 ;  /* 0x3ff000002004742b */ /* 0x000fd0000000011a */
[----:B------:R-:W-:-:S08]  /*3930*/  DFMA R4, R26, R4, R26 ;  /* 0x000000041a04722b */ /* 0x000fd0000000001a */
[----:B------:R-:W-:-:S08]  /*3940*/  DMUL R28, R4, R30 ;  /* 0x0000001e041c7228 */ /* 0x000fd00000000000 */
[----:B------:R-:W-:-:S08]  /*3950*/  DFMA R26, -R32, R28, R30 ;  /* 0x0000001c201a722b */ /* 0x000fd0000000011e */
[----:B------:R-:W-:Y:S01]  /*3960*/  DFMA R28, R4, R26, R28 ;  /* 0x0000001a041c722b */ /* 0x000fe2000000001c */
[----:B------:R-:W-:-:S04]  /*3970*/  MOV R27, 0x400 ;  /* 0x00000400001b7802 */ /* 0x000fc80000000f00 */
[----:B0-----:R-:W-:-:S05]  /*3980*/  LEA R27, R38, R27, 0x18 ;  /* 0x0000001b261b7211 */ /* 0x001fca00078ec0ff */
[----:B------:R-:W-:Y:S01]  /*3990*/  FFMA R4, RZ, R33, R29 ;  /* 0x00000021ff047223 */ /* 0x000fe2000000001d */
[----:B-1----:R-:W-:-:S04]  /*39a0*/  IMAD R5, R36, 0x18, R27 ;  /* 0x0000001824057824 */ /* 0x002fc800078e021b */
[----:B------:R-:W-:-:S13]  /*39b0*/  FSETP.GT.AND P0, PT, |R4|, 1.469367938527859385e-39, PT ;  /* 0x001000000400780b */ /* 0x000fda0003f04200 */
[----:B------:R-:W-:Y:S05]  /*39c0*/  @P0 BRA P1, `(.L_x_56) ;  /* 0x0000000000100947 */ /* 0x000fea0000800000 */
[----:B------:R-:W-:Y:S01]  /*39d0*/  IMAD.MOV.U32 R28, RZ, RZ, R30 ;  /* 0x000000ffff1c7224 */ /* 0x000fe200078e001e */
[----:B------:R-:W-:Y:S01]  /*39e0*/  MOV R30, 0x3a10 ;  /* 0x00003a10001e7802 */ /* 0x000fe20000000f00 */
[----:B------:R-:W-:-:S07]  /*39f0*/  IMAD.MOV.U32 R29, RZ, RZ, R31 ;  /* 0x000000ffff1d7224 */ /* 0x000fce00078e001f */
[----:B------:R-:W-:Y:S05]  /*3a00*/  CALL.REL.NOINC `($__internal_0_$__cuda_sm20_div_rn_f64_full) ;  /* 0x000000bc00e87944 */ /* 0x000fea0003c00000 */
.L_x_56:
[----:B------:R-:W-:Y:S05]  /*3a10*/  BSYNC.RECONVERGENT B1 ;  /* 0x0000000000017941 */ /* 0x000fea0003800200 */
.L_x_55:
[----:B------:R-:W0:Y:S02]  /*3a20*/  LDC.64 R38, c[0x4][0x10] ;  /* 0x01000400ff267b82 */ /* 0x000e240000000a00 */
[----:B0-----:R-:W2:Y:S01]  /*3a30*/  LDG.E R4, desc[UR10][R38.64] ;  /* 0x0000000a26047981 */ /* 0x001ea2000c1e1900 */
[----:B------:R-:W-:Y:S01]  /*3a40*/  DMUL R46, R56, R46 ;  /* 0x0000002e382e7228 */ /* 0x000fe20000000000 */
[C---:B------:R-:W-:Y:S01]  /*3a50*/  IMAD R40, R0.reuse, 0x18, R27 ;  /* 0x0000001800287824 */ /* 0x040fe200078e021b */
[----:B------:R-:W-:Y:S01]  /*3a60*/  DMUL R24, R24, -R28 ;  /* 0x8000001c18187228 */ /* 0x000fe20000000000 */
[----:B------:R-:W-:Y:S01]  /*3a70*/  IMAD R41, R0, 0x18, R5 ;  /* 0x0000001800297824 */ /* 0x000fe200078e0205 */
[----:B------:R-:W-:-:S04]  /*3a80*/  DMUL R30, R20, R50 ;  /* 0x00000032141e7228 */ /* 0x000fc80000000000 */
[----:B------:R-:W-:Y:S02]  /*3a90*/  DMUL R46, R46, R28 ;  /* 0x0000001c2e2e7228 */ /* 0x000fe40000000000 */
[-C--:B------:R-:W-:Y:S02]  /*3aa0*/  DMUL R28, R16, R50.reuse ;  /* 0x00000032101c7228 */ /* 0x080fe40000000000 */
[----:B------:R-:W-:Y:S02]  /*3ab0*/  DMUL R50, R2, R50 ;  /* 0x0000003202327228 */ /* 0x000fe40000000000 */
[----:B------:R-:W-:Y:S02]  /*3ac0*/  DFMA R30, R14, R48, R30 ;  /* 0x000000300e1e722b */ /* 0x000fe4000000001e */
[-C--:B------:R-:W-:Y:S02]  /*3ad0*/  DMUL R32, R18, R46.reuse ;  /* 0x0000002e12207228 */ /* 0x080fe40000000000 */
[----:B------:R-:W-:-:S02]  /*3ae0*/  DMUL R36, R14, R46 ;  /* 0x0000002e0e247228 */ /* 0x000fc40000000000 */
[----:B------:R-:W-:Y:S01]  /*3af0*/  DMUL R46, R22, R46 ;  /* 0x0000002e162e7228 */ /* 0x000fe20000000000 */
[----:B------:R0:W-:Y:S01]  /*3b00*/  STS.64 [R40+0x8], R30 ;  /* 0x0000081e28007388 */ /* 0x0001e20000000a00 */
[-C--:B------:R-:W-:Y:S02]  /*3b10*/  DFMA R28, R18, R48.reuse, R28 ;  /* 0x00000030121c722b */ /* 0x080fe4000000001c */
[----:B------:R-:W-:Y:S02]  /*3b20*/  DFMA R50, R22, R48, R50 ;  /* 0x000000301632722b */ /* 0x000fe40000000032 */
[-C--:B------:R-:W-:Y:S02]  /*3b30*/  DFMA R66, R16, R24.reuse, R32 ;  /* 0x000000181042722b */ /* 0x080fe40000000020 */
[-C--:B------:R-:W-:Y:S01]  /*3b40*/  DFMA R64, R20, R24.reuse, R36 ;  /* 0x000000181440722b */ /* 0x080fe20000000024 */
[----:B------:R0:W-:Y:S01]  /*3b50*/  STS.64 [R40], R28 ;  /* 0x0000001c28007388 */ /* 0x0001e20000000a00 */
[----:B------:R-:W-:-:S03]  /*3b60*/  DFMA R56, R2, R24, R46 ;  /* 0x000000180238722b */ /* 0x000fc6000000002e */
[----:B------:R0:W-:Y:S04]  /*3b70*/  STS.64 [R40+0x10], R50 ;  /* 0x0000103228007388 */ /* 0x0001e80000000a00 */
[----:B------:R0:W-:Y:S04]  /*3b80*/  STS.64 [R41], R66 ;  /* 0x0000004229007388 */ /* 0x0001e80000000a00 */
[----:B------:R0:W-:Y:S04]  /*3b90*/  STS.64 [R41+0x8], R64 ;  /* 0x0000084029007388 */ /* 0x0001e80000000a00 */
[----:B------:R0:W-:Y:S01]  /*3ba0*/  STS.64 [R41+0x10], R56 ;  /* 0x0000103829007388 */ /* 0x0001e20000000a00 */
[----:B--2---:R-:W-:-:S13]  /*3bb0*/  ISETP.GE.AND P0, PT, R4, 0x1, PT ;  /* 0x000000010400780c */ /* 0x004fda0003f06270 */
[----:B0-----:R-:W-:Y:S05]  /*3bc0*/  @!P0 EXIT ;  /* 0x000000000000894d */ /* 0x001fea0003800000 */
[----:B------:R-:W0:Y:S08]  /*3bd0*/  LDC.64 R2, c[0x0][0x3b0] ;  /* 0x0000ec00ff027b82 */ /* 0x000e300000000a00 */
[----:B------:R-:W1:Y:S01]  /*3be0*/  LDC.64 R14, c[0x0][0x3b8] ;  /* 0x0000ee00ff0e7b82 */ /* 0x000e620000000a00 */
[----:B0-----:R-:W5:Y:S01]  /*3bf0*/  LDG.E.64 R2, desc[UR10][R2.64] ;  /* 0x0000000a02027981 */ /* 0x001f62000c1e1b00 */
[----:B------:R-:W-:-:S02]  /*3c00*/  ULOP3.LUT UR16, UR9, 0x3, URZ, 0xc0, !UPT ;  /* 0x0000000309107892 */ /* 0x000fc4000f8ec0ff */
[----:B------:R-:W-:Y:S02]  /*3c10*/  ULOP3.LUT UR15, UR9, 0x7, URZ, 0xc0, !UPT ;  /* 0x00000007090f7892 */ /* 0x000fe4000f8ec0ff */
[----:B------:R-:W-:Y:S02]  /*3c20*/  ULOP3.LUT UR17, UR9, 0x1, URZ, 0xc0, !UPT ;  /* 0x0000000109117892 */ /* 0x000fe4000f8ec0ff */
[----:B------:R-:W-:Y:S01]  /*3c30*/  ULOP3.LUT UR6, UR9, 0x7fe, URZ, 0xc0, !UPT ;  /* 0x000007fe09067892 */ /* 0x000fe2000f8ec0ff */
[----:B-1----:R-:W-:Y:S01]  /*3c40*/  DMUL R14, R14, 0.5 ;  /* 0x3fe000000e0e7828 */ /* 0x002fe20000000000 */
[----:B------:R-:W-:Y:S02]  /*3c50*/  ULOP3.LUT UR18, UR9, 0x7f8, URZ, 0xc0, !UPT ;  /* 0x000007f809127892 */ /* 0x000fe4000f8ec0ff */
[----:B------:R-:W-:Y:S01]  /*3c60*/  UIADD3 UR19, UPT, UPT, UR16, -0x1, URZ ;  /* 0xffffffff10137890 */ /* 0x000fe2000fffe0ff */
[----:B------:R-:W-:-:S06]  /*3c70*/  UMOV UR4, URZ ;  /* 0x000000ff00047c82 */ /* 0x000fcc0008000000 */
[----:B------:R-:W-:Y:S02]  /*3c80*/  R2UR UR12, R14 ;  /* 0x000000000e0c72ca */ /* 0x000fe400000e0000 */
[----:B------:R-:W-:-:S15]  /*3c90*/  R2UR UR13, R15 ;  /* 0x000000000f0d72ca */ /* 0x000fde00000e0000 */
.L_x_224:
[----:B01----:R0:W1:Y:S01]  /*3ca0*/  LDS.64 R50, [R40] ;  /* 0x0000000028327984 */ /* 0x0030620000000a00 */
[----:B------:R-:W-:Y:S01]  /*3cb0*/  UISETP.NE.AND UP0, UPT, UR9, 0x1, UPT ;  /* 0x000000010900788c */ /* 0x000fe2000bf05270 */
[----:B-----5:R-:W-:Y:S01]  /*3cc0*/  DMUL R16, R2, R34 ;  /* 0x0000002202107228 */ /* 0x020fe20000000000 */
[----:B------:R-:W-:Y:S01]  /*3cd0*/  CS2R R22, SRZ ;  /* 0x0000000000167805 */ /* 0x000fe2000001ff00 */
[----:B------:R0:W2:Y:S01]  /*3ce0*/  LDS.64 R48, [R40+0x8] ;  /* 0x0000080028307984 */ /* 0x0000a20000000a00 */
[----:B------:R-:W-:Y:S02]  /*3cf0*/  CS2R R20, SRZ ;  /* 0x0000000000147805 */ /* 0x000fe4000001ff00 */
[----:B------:R-:W-:Y:S01]  /*3d00*/  CS2R R18, SRZ ;  /* 0x0000000000127805 */ /* 0x000fe2000001ff00 */
[----:B------:R-:W-:Y:S01]  /*3d10*/  UMOV UR5, URZ ;  /* 0x000000ff00057c82 */ /* 0x000fe20008000000 */
[----:B------:R0:W3:Y:S01]  /*3d20*/  LDS.64 R46, [R40+0x10] ;  /* 0x00001000282e7984 */ /* 0x0000e20000000a00 */
[----:B------:R-:W-:Y:S05]  /*3d30*/  BRA.U !UP0, `(.L_x_57) ;  /* 0x0000000d08107547 */ /* 0x000fea000b800000 */
[----:B------:R-:W4:Y:S01]  /*3d40*/  S2UR UR7, SR_CgaCtaId ;  /* 0x00000000000779c3 */ /* 0x000f220000008800 */
[----:B------:R-:W-:Y:S01]  /*3d50*/  UMOV UR5, 0x400 ;  /* 0x0000040000057882 */ /* 0x000fe20000000000 */
[----:B------:R-:W-:Y:S01]  /*3d60*/  IMAD.MOV R14, RZ, RZ, -R0 ;  /* 0x000000ffff0e7224 */ /* 0x000fe200078e0a00 */
[----:B------:R-:W-:Y:S01]  /*3d70*/  CS2R R22, SRZ ;  /* 0x0000000000167805 */ /* 0x000fe2000001ff00 */
[----:B----4-:R-:W-:-:S03]  /*3d80*/  ULEA UR7, UR7, UR5, 0x18 ;  /* 0x0000000507077291 */ /* 0x010fc6000f8ec0ff */
[----:B------:R-:W-:Y:S01]  /*3d90*/  UMOV UR5, URZ ;  /* 0x000000ff00057c82 */ /* 0x000fe20008000000 */
[----:B------:R-:W-:-:S12]  /*3da0*/  UIADD3 UR7, UPT, UPT, UR7, 0x20, URZ ;  /* 0x0000002007077890 */ /* 0x000fd8000fffe0ff */
.L_x_73:
[----:B------:R-:W2:Y:S01]  /*3db0*/  LDS.128 R24, [UR7+-0x20] ;  /* 0xffffe007ff187984 */ /* 0x000ea20008000c00 */
[----:B------:R-:W-:Y:S01]  /*3dc0*/  IMAD.MOV.U32 R28, RZ, RZ, 0x0 ;  /* 0x00000000ff1c7424 */ /* 0x000fe200078e00ff */
[----:B------:R-:W-:Y:S01]  /*3dd0*/  BSSY.RECONVERGENT B1, `(.L_x_58) ;  /* 0x000001e000017945 */ /* 0x000fe20003800200 */
[----:B------:R-:W-:Y:S01]  /*3de0*/  IMAD.MOV.U32 R29, RZ, RZ, 0x3fd80000 ;  /* 0x3fd80000ff1d7424 */ /* 0x000fe200078e00ff */
[----:B------:R-:W3:Y:S01]  /*3df0*/  LDS.64 R70, [UR7+-0x10] ;  /* 0xfffff007ff467984 */ /* 0x000ee20008000a00 */
[----:B--2---:R-:W-:Y:S02]  /*3e00*/  DADD R68, -R48, R26 ;  /* 0x0000000030447229 */ /* 0x004fe4000000011a */
[----:B-1----:R-:W-:Y:S02]  /*3e10*/  DADD R72, -R50, R24 ;  /* 0x0000000032487229 */ /* 0x002fe40000000118 */
[----:B---3--:R-:W-:-:S04]  /*3e20*/  DADD R70, -R46, R70 ;  /* 0x000000002e467229 */ /* 0x008fc80000000146 */
[----:B------:R-:W-:-:S08]  /*3e30*/  DMUL R24, R68, R68 ;  /* 0x0000004444187228 */ /* 0x000fd00000000000 */
[----:B------:R-:W-:-:S08]  /*3e40*/  DFMA R24, R72, R72, R24 ;  /* 0x000000484818722b */ /* 0x000fd00000000018 */
[----:B------:R-:W-:-:S06]  /*3e50*/  DFMA R24, R70, R70, R24 ;  /* 0x000000464618722b */ /* 0x000fcc0000000018 */
[----:B------:R-:W1:Y:S04]  /*3e60*/  MUFU.RSQ64H R39, R25 ;  /* 0x0000001900277308 */ /* 0x000e680000001c00 */
[----:B------:R-:W-:-:S05]  /*3e70*/  VIADD R38, R25, 0xfcb00000 ;  /* 0xfcb0000019267836 */ /* 0x000fca0000000000 */
[----:B------:R-:W-:Y:S01]  /*3e80*/  ISETP.GE.U32.AND P0, PT, R38, 0x7ca00000, PT ;  /* 0x7ca000002600780c */ /* 0x000fe20003f06070 */
[----:B-1----:R-:W-:-:S08]  /*3e90*/  DMUL R26, R38, R38 ;  /* 0x00000026261a7228 */ /* 0x002fd00000000000 */
        /* <DEDUP_REMOVED lines=14> */
[----:B0-----:R-:W-:Y:S05]  /*3f80*/  CALL.REL.NOINC `($__internal_1_$__cuda_sm20_dsqrt_rn_f64_mediumpath_v1) ;  /* 0x000000c0001c7944 */ /* 0x001fea0003c00000 */
[----:B------:R-:W-:Y:S02]  /*3f90*/  IMAD.MOV.U32 R26, RZ, RZ, R28 ;  /* 0x000000ffff1a7224 */ /* 0x000fe400078e001c */
[----:B------:R-:W-:-:S07]  /*3fa0*/  IMAD.MOV.U32 R27, RZ, RZ, R29 ;  /* 0x000000ffff1b7224 */ /* 0x000fce00078e001d */
.L_x_59:
[----:B------:R-:W-:Y:S05]  /*3fb0*/  BSYNC.RECONVERGENT B1 ;  /* 0x0000000000017941 */ /* 0x000fea0003800200 */
.L_x_58:
[----:B------:R-:W-:Y:S01]  /*3fc0*/  DADD R28, -RZ, |R26| ;  /* 0x00000000ff1c7229 */ /* 0x000fe2000000051a */
[----:B------:R-:W-:Y:S09]  /*3fd0*/  BSSY.RECONVERGENT B0, `(.L_x_60) ;  /* 0x0000004000007945 */ /* 0x000ff20003800200 */
[----:B------:R-:W-:Y:S01]  /*3fe0*/  IMAD.MOV.U32 R30, RZ, RZ, R28 ;  /* 0x000000ffff1e7224 */ /* 0x000fe200078e001c */
[----:B------:R-:W-:-:S07]  /*3ff0*/  MOV R28, 0x4010 ;  /* 0x00004010001c7802 */ /* 0x000fce0000000f00 */
[----:B0-----:R-:W-:Y:S05]  /*4000*/  CALL.REL.NOINC `($_Z26mercurius_keplerian_solverPdS_S_S_S_S_S_di$__internal_accurate_pow) ;  /* 0x000000c000a47944 */ /* 0x001fea0003c00000 */
[----:B------:R-:W-:Y:S05]  /*4010*/  BSYNC.RECONVERGENT B0 ;  /* 0x0000000000007941 */ /* 0x000fea0003800200 */
.L_x_60:
[----:B------:R-:W-:Y:S01]  /*4020*/  DADD R32, R26, 3 ;  /* 0x400800001a207429 */ /* 0x000fe20000000000 */
[----:B------:R-:W-:Y:S01]  /*4030*/  IMAD.MOV.U32 R28, RZ, RZ, R30 ;  /* 0x000000ffff1c7224 */ /* 0x000fe200078e001e */
[----:B------:R-:W-:Y:S01]  /*4040*/  ISETP.GE.AND P3, PT, R27, RZ, PT ;  /* 0x000000ff1b00720c */ /* 0x000fe20003f66270 */
[----:B------:R-:W-:Y:S01]  /*4050*/  DSETP.NEU.AND P0, PT, R24, RZ, PT ;  /* 0x000000ff1800722a */ /* 0x000fe20003f0d000 */
[----:B------:R-:W-:Y:S01]  /*4060*/  BSSY.RECONVERGENT B0, `(.L_x_61) ;  /* 0x0000011000007945 */ /* 0x000fe20003800200 */
[----:B------:R-:W-:Y:S02]  /*4070*/  DSETP.NEU.AND P2, PT, R26, 1, PT ;  /* 0x3ff000001a00742a */ /* 0x000fe40003f4d000 */
[----:B------:R-:W-:-:S03]  /*4080*/  DADD R36, -RZ, -R28 ;  /* 0x00000000ff247229 */ /* 0x000fc6000000091c */
[----:B------:R-:W-:-:S04]  /*4090*/  LOP3.LUT R32, R33, 0x7ff00000, RZ, 0xc0, !PT ;  /* 0x7ff0000021207812 */ /* 0x000fc800078ec0ff */
[----:B------:R-:W-:-:S03]  /*40a0*/  ISETP.NE.AND P1, PT, R32, 0x7ff00000, PT ;  /* 0x7ff000002000780c */ /* 0x000fc60003f25270 */
[----:B------:R-:W-:Y:S02]  /*40b0*/  FSEL R28, R36, R30, !P3 ;  /* 0x0000001e241c7208 */ /* 0x000fe40005800000 */
[----:B------:R-:W-:Y:S02]  /*40c0*/  FSEL R29, R37, R29, !P3 ;  /* 0x0000001d251d7208 */ /* 0x000fe40005800000 */
[----:B------:R-:W-:Y:S02]  /*40d0*/  FSEL R28, R28, RZ, P0 ;  /* 0x000000ff1c1c7208 */ /* 0x000fe40000000000 */
[----:B------:R-:W-:-:S04]  /*40e0*/  FSEL R29, R27, R29, !P0 ;  /* 0x0000001d1b1d7208 */ /* 0x000fc80004000000 */
[----:B------:R-:W-:Y:S05]  /*40f0*/  @P1 BRA `(.L_x_62) ;  /* 0x00000000001c1947 */ /* 0x000fea0003800000 */
[----:B------:R-:W-:-:S14]  /*4100*/  DSETP.GE.AND P0, PT, R24, RZ, PT ;  /* 0x000000ff1800722a */ /* 0x000fdc0003f06000 */
[----:B------:R-:W-:Y:S01]  /*4110*/  @!P0 DADD R28, R26, 3 ;  /* 0x400800001a1c8429 */ /* 0x000fe20000000000 */
[----:B------:R-:W-:Y:S10]  /*4120*/  @!P0 BRA `(.L_x_62) ;  /* 0x0000000000108947 */ /* 0x000ff40003800000 */
[----:B------:R-:W-:-:S14]  /*4130*/  DSETP.NEU.AND P0, PT, |R26|, +INF , PT ;  /* 0x7ff000001a00742a */ /* 0x000fdc0003f0d200 */
[----:B------:R-:W-:Y:S02]  /*4140*/  @!P0 IMAD.MOV.U32 R15, RZ, RZ, -0x100000 ;  /* 0xfff00000ff0f8424 */ /* 0x000fe400078e00ff */
[----:B------:R-:W-:-:S03]  /*4150*/  @!P0 IMAD.MOV.U32 R28, RZ, RZ, RZ ;  /* 0x000000ffff1c8224 */ /* 0x000fc600078e00ff */
[----:B------:R-:W-:-:S07]  /*4160*/  @!P0 SEL R29, R15, 0x7ff00000, !P3 ;  /* 0x7ff000000f1d8807 */ /* 0x000fce0005800000 */
.L_x_62:
[----:B------:R-:W-:Y:S05]  /*4170*/  BSYNC.RECONVERGENT B0 ;  /* 0x0000000000007941 */ /* 0x000fea0003800200 */
.L_x_61:
[----:B------:R-:W-:Y:S01]  /*4180*/  FSEL R33, R29, 1.875, P2 ;  /* 0x3ff000001d217808 */ /* 0x000fe20001000000 */
[----:B------:R-:W-:Y:S01]  /*4190*/  IMAD.MOV.U32 R24, RZ, RZ, 0x1 ;  /* 0x00000001ff187424 */ /* 0x000fe200078e00ff */
[----:B------:R-:W-:Y:S01]  /*41a0*/  FSEL R32, R28, RZ, P2 ;  /* 0x000000ff1c207208 */ /* 0x000fe20001000000 */
[----:B------:R-:W-:Y:S01]  /*41b0*/  BSSY.RECONVERGENT B1, `(.L_x_63) ;  /* 0x0000012000017945 */ /* 0x000fe20003800200 */
[----:B------:R-:W0:Y:S01]  /*41c0*/  MUFU.RCP64H R25, R33 ;  /* 0x0000002100197308 */ /* 0x000e220000001800 */
[----:B------:R-:W-:-:S03]  /*41d0*/  FSETP.GEU.AND P1, PT, |R17|, 6.5827683646048100446e-37, PT ;  /* 0x036000001100780b */ /* 0x000fc60003f2e200 */
        /* <DEDUP_REMOVED lines=12> */
[----:B------:R-:W-:Y:S02]  /*42a0*/  MOV R29, R17 ;  /* 0x00000011001d7202 */ /* 0x000fe40000000f00 */
[----:B------:R-:W-:-:S07]  /*42b0*/  MOV R30, 0x42d0 ;  /* 0x000042d0001e7802 */ /* 0x000fce0000000f00 */
[----:B------:R-:W-:Y:S05]  /*42c0*/  CALL.REL.NOINC `($__internal_0_$__cuda_sm20_div_rn_f64_full) ;  /* 0x000000b400b87944 */ /* 0x000fea0003c00000 */
.L_x_64:
[----:B------:R-:W-:Y:S05]  /*42d0*/  BSYNC.RECONVERGENT B1 ;  /* 0x0000000000017941 */ /* 0x000fea0003800200 */
.L_x_63:
[----:B------:R-:W0:Y:S01]  /*42e0*/  LDS.128 R24, [UR7] ;  /* 0x00000007ff187984 */ /* 0x000e220008000c00 */
[----:B------:R-:W-:Y:S01]  /*42f0*/  ISETP.NE.AND P0, PT, R14, RZ, PT ;  /* 0x000000ff0e00720c */ /* 0x000fe20003f05270 */
[----:B------:R-:W-:Y:S01]  /*4300*/  IMAD.MOV.U32 R32, RZ, RZ, 0x0 ;  /* 0x00000000ff207424 */ /* 0x000fe200078e00ff */
[----:B------:R-:W-:Y:S01]  /*4310*/  BSSY.RECONVERGENT B1, `(.L_x_65) ;  /* 0x0000024000017945 */ /* 0x000fe20003800200 */
[----:B------:R-:W1:Y:S01]  /*4320*/  LDS.64 R74, [UR7+-0x8] ;  /* 0xfffff807ff4a7984 */ /* 0x000e620008000a00 */
[----:B------:R-:W-:Y:S01]  /*4330*/  IMAD.MOV.U32 R33, RZ, RZ, 0x3fd80000 ;  /* 0x3fd80000ff217424 */ /* 0x000fe200078e00ff */
[----:B0-----:R-:W-:Y:S02]  /*4340*/  DADD R24, -R48, R24 ;  /* 0x0000000030187229 */ /* 0x001fe40000000118 */
[----:B------:R-:W-:Y:S02]  /*4350*/  DADD R26, -R46, R26 ;  /* 0x000000002e1a7229 */ /* 0x000fe4000000011a */
[----:B-1----:R-:W-:-:S04]  /*4360*/  DADD R74, -R50, R74 ;  /* 0x00000000324a7229 */ /* 0x002fc8000000014a */
[----:B------:R-:W-:-:S08]  /*4370*/  DMUL R30, R24, R24 ;  /* 0x00000018181e7228 */ /* 0x000fd00000000000 */
[----:B------:R-:W-:-:S08]  /*4380*/  DFMA R30, R74, R74, R30 ;  /* 0x0000004a4a1e722b */ /* 0x000fd0000000001e */
[----:B------:R-:W-:Y:S01]  /*4390*/  DFMA R54, R26, R26, R30 ;  /* 0x0000001a1a36722b */ /* 0x000fe2000000001e */
[----:B------:R-:W-:Y:S01]  /*43a0*/  FSEL R31, RZ, 1.875, P0 ;  /* 0x3ff00000ff1f7808 */ /* 0x000fe20000000000 */
[----:B------:R-:W-:-:S04]  /*43b0*/  IMAD.MOV.U32 R30, RZ, RZ, RZ ;  /* 0x000000ffff1e7224 */ /* 0x000fc800078e00ff */
[----:B------:R-:W0:Y:S02]  /*43c0*/  MUFU.RSQ64H R39, R55 ;  /* 0x0000003700277308 */ /* 0x000e240000001c00 */
[----:B------:R-:W-:Y:S02]  /*43d0*/  DMUL R30, R28, R30 ;  /* 0x0000001e1c1e7228 */ /* 0x000fe40000000000 */
[----:B------:R-:W-:-:S05]  /*43e0*/  VIADD R38, R55, 0xfcb00000 ;  /* 0xfcb0000037267836 */ /* 0x000fca0000000000 */
[----:B------:R-:W-:Y:S01]  /*43f0*/  ISETP.GE.U32.AND P0, PT, R38, 0x7ca00000, PT ;  /* 0x7ca000002600780c */ /* 0x000fe20003f06070 */
[-C--:B------:R-:W-:Y:S02]  /*4400*/  DFMA R22, -R72, R30.reuse, R22 ;  /* 0x0000001e4816722b */ /* 0x080fe40000000116 */
[-C--:B------:R-:W-:Y:S02]  /*4410*/  DFMA R20, -R68, R30.reuse, R20 ;  /* 0x0000001e4414722b */ /* 0x080fe40000000114 */
[----:B------:R-:W-:Y:S02]  /*4420*/  DFMA R18, -R70, R30, R18 ;  /* 0x0000001e4612722b */ /* 0x000fe40000000112 */
        /* <DEDUP_REMOVED lines=18> */
.L_x_66:
[----:B------:R-:W-:Y:S05]  /*4550*/  BSYNC.RECONVERGENT B1 ;  /* 0x0000000000017941 */ /* 0x000fea0003800200 */
.L_x_65:
[----:B------:R-:W-:Y:S01]  /*4560*/  DADD R28, -RZ, |R68| ;  /* 0x00000000ff1c7229 */ /* 0x000fe20000000544 */
[----:B------:R-:W-:Y:S09]  /*4570*/  BSSY.RECONVERGENT B0, `(.L_x_67) ;  /* 0x0000004000007945 */ /* 0x000ff20003800200 */
[----:B------:R-:W-:Y:S01]  /*4580*/  IMAD.MOV.U32 R30, RZ, RZ, R28 ;  /* 0x000000ffff1e7224 */ /* 0x000fe200078e001c */
[----:B------:R-:W-:-:S07]  /*4590*/  MOV R28, 0x45b0 ;  /* 0x000045b0001c7802 */ /* 0x000fce0000000f00 */
[----:B------:R-:W-:Y:S05]  /*45a0*/  CALL.REL.NOINC `($_Z26mercurius_keplerian_solverPdS_S_S_S_S_S_di$__internal_accurate_pow) ;  /* 0x000000bc003c7944 */ /* 0x000fea0003c00000 */
[----:B------:R-:W-:Y:S05]  /*45b0*/  BSYNC.RECONVERGENT B0 ;  /* 0x0000000000007941 */ /* 0x000fea0003800200 */
.L_x_67:
[----:B------:R-:W-:Y:S01]  /*45c0*/  DADD R32, R68, 3 ;  /* 0x4008000044207429 */ /* 0x000fe20000000000 */
[----:B------:R-:W-:Y:S01]  /*45d0*/  IMAD.MOV.U32 R28, RZ, RZ, R30 ;  /* 0x000000ffff1c7224 */ /* 0x000fe200078e001e */
[----:B------:R-:W-:Y:S01]  /*45e0*/  ISETP.GE.AND P2, PT, R69, RZ, PT ;  /* 0x000000ff4500720c */ /* 0x000fe20003f46270 */
[----:B------:R-:W-:Y:S01]  /*45f0*/  DSETP.NEU.AND P0, PT, R54, RZ, PT ;  /* 0x000000ff3600722a */ /* 0x000fe20003f0d000 */
[----:B------:R-:W-:Y:S03]  /*4600*/  BSSY.RECONVERGENT B0, `(.L_x_68) ;  /* 0x0000012000007945 */ /* 0x000fe60003800200 */
        /* <DEDUP_REMOVED lines=9> */
[----:B------:R-:W-:Y:S05]  /*46a0*/  @!P0 BRA `(.L_x_70) ;  /* 0x0000000000188947 */ /* 0x000fea0003800000 */
[----:B------:R-:W-:-:S14]  /*46b0*/  DSETP.NEU.AND P0, PT, |R68|, +INF , PT ;  /* 0x7ff000004400742a */ /* 0x000fdc0003f0d200 */
[----:B------:R-:W-:Y:S05]  /*46c0*/  @P0 BRA `(.L_x_69) ;  /* 0x0000000000140947 */ /* 0x000fea0003800000 */
[----:B------:R-:W-:-:S05]  /*46d0*/  IMAD.MOV.U32 R28, RZ, RZ, -0x100000 ;  /* 0xfff00000ff1c7424 */ /* 0x000fca00078e00ff */
[----:B------:R-:W-:Y:S01]  /*46e0*/  SEL R29, R28, 0x7ff00000, !P2 ;  /* 0x7ff000001c1d7807 */ /* 0x000fe20005000000 */
[----:B------:R-:W-:Y:S01]  /*46f0*/  IMAD.MOV.U32 R28, RZ, RZ, RZ ;  /* 0x000000ffff1c7224 */ /* 0x000fe200078e00ff */
[----:B------:R-:W-:Y:S06]  /*4700*/  BRA `(.L_x_69) ;  /* 0x0000000000047947 */ /* 0x000fec0003800000 */
.L_x_70:
[----:B------:R-:W-:-:S11]  /*4710*/  DADD R28, R68, 3 ;  /* 0x40080000441c7429 */ /* 0x000fd60000000000 */
.L_x_69:
[----:B------:R-:W-:Y:S05]  /*4720*/  BSYNC.RECONVERGENT B0 ;  /* 0x0000000000007941 */ /* 0x000fea0003800200 */
.L_x_68:
[----:B------:R-:W-:Y:S01]  /*4730*/  DSETP.NEU.AND P0, PT, R68, 1, PT ;  /* 0x3ff000004400742a */ /* 0x000fe20003f0d000 */
[----:B------:R-:W-:Y:S01]  /*4740*/  FSETP.GEU.AND P1, PT, |R17|, 6.5827683646048100446e-37, PT ;  /* 0x036000001100780b */ /* 0x000fe20003f2e200 */
[----:B------:R-:W-:Y:S04]  /*4750*/  BSSY.RECONVERGENT B1, `(.L_x_71) ;  /* 0x0000014000017945 */ /* 0x000fe80003800200 */
[----:B------:R-:W-:Y:S02]  /*4760*/  FSEL R33, R29, 1.875, P0 ;  /* 0x3ff000001d217808 */ /* 0x000fe40000000000 */
[----:B------:R-:W-:Y:S01]  /*4770*/  FSEL R32, R28, RZ, P0 ;  /* 0x000000ff1c207208 */ /* 0x000fe20000000000 */
[----:B------:R-:W-:Y:S01]  /*4780*/  IMAD.MOV.U32 R28, RZ, RZ, 0x1 ;  /* 0x00000001ff1c7424 */ /* 0x000fe200078e00ff */
[----:B------:R-:W0:Y:S05]  /*4790*/  MUFU.RCP64H R29, R33 ;  /* 0x00000021001d7308 */ /* 0x000e2a0000001800 */
        /* <DEDUP_REMOVED lines=13> */
[----:B------:R-:W-:-:S07]  /*4870*/  IMAD.MOV.U32 R29, RZ, RZ, R17 ;  /* 0x000000ffff1d7224 */ /* 0x000fce00078e0011 */
[----:B------:R-:W-:Y:S05]  /*4880*/  CALL.REL.NOINC `($__internal_0_$__cuda_sm20_div_rn_f64_full) ;  /* 0x000000b000487944 */ /* 0x000fea0003c00000 */
.L_x_72:
[----:B------:R-:W-:Y:S05]  /*4890*/  BSYNC.RECONVERGENT B1 ;  /* 0x0000000000017941 */ /* 0x000fea0003800200 */
.L_x_71:
[----:B------:R-:W-:Y:S01]  /*48a0*/  UIADD3 UR8, UPT, UPT, UR5, 0x1, URZ ;  /* 0x0000000105087890 */ /* 0x000fe2000fffe0ff */
[----:B------:R-:W-:Y:S01]  /*48b0*/  IMAD.MOV.U32 R30, RZ, RZ, RZ ;  /* 0x000000ffff1e7224 */ /* 0x000fe200078e00ff */
[----:B------:R-:W-:Y:S01]  /*48c0*/  UIADD3 UR5, UPT, UPT, UR5, 0x2, URZ ;  /* 0x0000000205057890 */ /* 0x000fe2000fffe0ff */
[----:B------:R-:W-:Y:S01]  /*48d0*/  VIADD R14, R14, 0x2 ;  /* 0x000000020e0e7836 */ /* 0x000fe20000000000 */
[----:B------:R-:W-:Y:S02]  /*48e0*/  UIADD3 UR7, UPT, UPT, UR7, 0x30, URZ ;  /* 0x0000003007077890 */ /* 0x000fe4000fffe0ff */
[----:B------:R-:W-:Y:S01]  /*48f0*/  ISETP.NE.AND P0, PT, R0, UR8, PT ;  /* 0x0000000800007c0c */ /* 0x000fe2000bf05270 */
[----:B------:R-:W-:-:S03]  /*4900*/  UISETP.NE.AND UP0, UPT, UR5, UR6, UPT ;  /* 0x000000060500728c */ /* 0x000fc6000bf05270 */
[----:B------:R-:W-:-:S06]  /*4910*/  FSEL R31, RZ, 1.875, P0 ;  /* 0x3ff00000ff1f7808 */ /* 0x000fcc0000000000 */
[----:B------:R-:W-:-:S08]  /*4920*/  DMUL R28, R28, R30 ;  /* 0x0000001e1c1c7228 */ /* 0x000fd00000000000 */
[-C--:B------:R-:W-:Y:S02]  /*4930*/  DFMA R22, -R74, R28.reuse, R22 ;  /* 0x0000001c4a16722b */ /* 0x080fe40000000116 */
[-C--:B------:R-:W-:Y:S02]  /*4940*/  DFMA R20, -R24, R28.reuse, R20 ;  /* 0x0000001c1814722b */ /* 0x080fe40000000114 */
[----:B------:R-:W-:Y:S01]  /*4950*/  DFMA R18, -R26, R28, R18 ;  /* 0x0000001c1a12722b */ /* 0x000fe20000000112 */
[----:B------:R-:W-:Y:S10]  /*4960*/  BRA.U UP0, `(.L_x_73) ;  /* 0xfffffff500107547 */ /* 0x000ff4000b83ffff */
[----:B------:R-:W-:-:S05]  /*4970*/  UMOV UR5, UR6 ;  /* 0x0000000600057c82 */ /* 0x000fca0008000000 */
.L_x_57:
[----:B------:R-:W-:-:S09]  /*4980*/  UISETP.NE.AND UP0, UPT, UR17, URZ, UPT ;  /* 0x000000ff1100728c */ /* 0x000fd2000bf05270 */
[----:B------:R-:W-:Y:S05]  /*4990*/  BRA.U !UP0, `(.L_x_74) ;  /* 0x0000000508807547 */ /* 0x000fea000b800000 */
[----:B------:R-:W4:Y:S01]  /*49a0*/  S2UR UR8, SR_CgaCtaId ;  /* 0x00000000000879c3 */ /* 0x000f220000008800 */
[----:B------:R-:W-:Y:S01]  /*49b0*/  UMOV UR7, 0x400 ;  /* 0x0000040000077882 */ /* 0x000fe20000000000 */
[----:B------:R-:W-:Y:S01]  /*49c0*/  IMAD.MOV.U32 R30, RZ, RZ, 0x0 ;  /* 0x00000000ff1e7424 */ /* 0x000fe200078e00ff */
[----:B------:R-:W-:Y:S01]  /*49d0*/  BSSY.RECONVERGENT B1, `(.L_x_75) ;  /* 0x0000021000017945 */ /* 0x000fe20003800200 */
[----:B------:R-:W-:Y:S01]  /*49e0*/  IMAD.MOV.U32 R31, RZ, RZ, 0x3fd80000 ;  /* 0x3fd80000ff1f7424 */ /* 0x000fe200078e00ff */
[----:B----4-:R-:W-:-:S04]  /*49f0*/  ULEA UR7, UR8, UR7, 0x18 ;  /* 0x0000000708077291 */ /* 0x010fc8000f8ec0ff */
[----:B------:R-:W-:-:S09]  /*4a00*/  UIMAD UR7, UR5, 0x18, UR7 ;  /* 0x00000018050778a4 */ /* 0x000fd2000f8e0207 */
[----:B------:R-:W2:Y:S04]  /*4a10*/  LDS.128 R24, [UR7] ;  /* 0x00000007ff187984 */ /* 0x000ea80008000c00 */
[----:B------:R-:W3:Y:S01]  /*4a20*/  LDS.64 R14, [UR7+0x10] ;  /* 0x00001007ff0e7984 */ /* 0x000ee20008000a00 */
[----:B--2---:R-:W-:Y:S02]  /*4a30*/  DADD R26, -R48, R26 ;  /* 0x00000000301a7229 */ /* 0x004fe4000000011a */
[----:B-1----:R-:W-:Y:S02]  /*4a40*/  DADD R24, -R50, R24 ;  /* 0x0000000032187229 */ /* 0x002fe40000000118 */
[----:B---3--:R-:W-:-:S04]  /*4a50*/  DADD R46, -R46, R14 ;  /* 0x000000002e2e7229 */ /* 0x008fc8000000010e */
[----:B------:R-:W-:-:S08]  /*4a60*/  DMUL R28, R26, R26 ;  /* 0x0000001a1a1c7228 */ /* 0x000fd00000000000 */
[----:B------:R-:W-:-:S08]  /*4a70*/  DFMA R14, R24, R24, R28 ;  /* 0x00000018180e722b */ /* 0x000fd0000000001c */
[----:B------:R-:W-:-:S06]  /*4a80*/  DFMA R14, R46, R46, R14 ;  /* 0x0000002e2e0e722b */ /* 0x000fcc000000000e */
[----:B------:R-:W1:Y:S04]  /*4a90*/  MUFU.RSQ64H R39, R15 ;  /* 0x0000000f00277308 */ /* 0x000e680000001c00 */
[----:B------:R-:W-:-:S04]  /*4aa0*/  IADD3 R38, PT, PT, R15, -0x3500000, RZ ;  /* 0xfcb000000f267810 */ /* 0x000fc80007ffe0ff */
[----:B------:R-:W-:Y:S02]  /*4ab0*/  ISETP.GE.U32.AND P0, PT, R38, 0x7ca00000, PT ;  /* 0x7ca000002600780c */ /* 0x000fe40003f06070 */
        /* <DEDUP_REMOVED lines=18> */
.L_x_76:
[----:B------:R-:W-:Y:S05]  /*4be0*/  BSYNC.RECONVERGENT B1 ;  /* 0x0000000000017941 */ /* 0x000fea0003800200 */
.L_x_75:
[----:B------:R-:W-:Y:S01]  /*4bf0*/  DADD R28, -RZ, |R48| ;  /* 0x00000000ff1c7229 */ /* 0x000fe20000000530 */
[----:B------:R-:W-:Y:S09]  /*4c00*/  BSSY.RECONVERGENT B0, `(.L_x_77) ;  /* 0x0000004000007945 */ /* 0x000ff20003800200 */
[----:B------:R-:W-:Y:S01]  /*4c10*/  IMAD.MOV.U32 R30, RZ, RZ, R28 ;  /* 0x000000ffff1e7224 */ /* 0x000fe200078e001c */
[----:B------:R-:W-:-:S07]  /*4c20*/  MOV R28, 0x4c40 ;  /* 0x00004c40001c7802 */ /* 0x000fce0000000f00 */
[----:B0-----:R-:W-:Y:S05]  /*4c30*/  CALL.REL.NOINC `($_Z26mercurius_keplerian_solverPdS_S_S_S_S_S_di$__internal_accurate_pow) ;  /* 0x000000b400987944 */ /* 0x001fea0003c00000 */
[----:B------:R-:W-:Y:S05]  /*4c40*/  BSYNC.RECONVERGENT B0 ;  /* 0x0000000000007941 */ /* 0x000fea0003800200 */
.L_x_77:
        /* <DEDUP_REMOVED lines=21> */
.L_x_80:
[----:B------:R-:W-:-:S11]  /*4da0*/  DADD R28, R48, 3 ;  /* 0x40080000301c7429 */ /* 0x000fd60000000000 */
.L_x_79:
[----:B------:R-:W-:Y:S05]  /*4db0*/  BSYNC.RECONVERGENT B0 ;  /* 0x0000000000007941 */ /* 0x000fea0003800200 */
.L_x_78:
[----:B------:R-:W-:Y:S01]  /*4dc0*/  DSETP.NEU.AND P0, PT, R48, 1, PT ;  /* 0x3ff000003000742a */ /* 0x000fe20003f0d000 */
[----:B------:R-:W-:Y:S01]  /*4dd0*/  IMAD.MOV.U32 R14, RZ, RZ, 0x1 ;  /* 0x00000001ff0e7424 */ /* 0x000fe200078e00ff */
[----:B------:R-:W-:Y:S01]  /*4de0*/  FSETP.GEU.AND P1, PT, |R17|, 6.5827683646048100446e-37, PT ;  /* 0x036000001100780b */ /* 0x000fe20003f2e200 */
[----:B------:R-:W-:Y:S03]  /*4df0*/  BSSY.RECONVERGENT B1, `(.L_x_81) ;  /* 0x0000013000017945 */ /* 0x000fe60003800200 */
[----:B------:R-:W-:Y:S02]  /*4e00*/  FSEL R33, R29, 1.875, P0 ;  /* 0x3ff000001d217808 */ /* 0x000fe40000000000 */
[----:B------:R-:W-:Y:S02]  /*4e10*/  FSEL R32, R28, RZ, P0 ;  /* 0x000000ff1c207208 */ /* 0x000fe40000000000 */
[----:B------:R-:W0:Y:S04]  /*4e20*/  MUFU.RCP64H R15, R33 ;  /* 0x00000021000f7308 */ /* 0x000e280000001800 */
        /* <DEDUP_REMOVED lines=15> */
.L_x_82:
[----:B------:R-:W-:Y:S05]  /*4f20*/  BSYNC.RECONVERGENT B1 ;  /* 0x0000000000017941 */ /* 0x000fea0003800200 */
.L_x_81:
[----:B------:R-:W-:Y:S01]  /*4f30*/  ISETP.NE.AND P0, PT, R0, UR5, PT ;  /* 0x0000000500007c0c */ /* 0x000fe2000bf05270 */
[----:B------:R-:W-:-:S03]  /*4f40*/  IMAD.MOV.U32 R14, RZ, RZ, RZ ;  /* 0x000000ffff0e7224 */ /* 0x000fc600078e00ff */
[----:B------:R-:W-:-:S06]  /*4f50*/  FSEL R15, RZ, 1.875, P0 ;  /* 0x3ff00000ff0f7808 */ /* 0x000fcc0000000000 */
[----:B------:R-:W-:-:S08]  /*4f60*/  DMUL R28, R28, R14 ;  /* 0x0000000e1c1c7228 */ /* 0x000fd00000000000 */
[-C--:B------:R-:W-:Y:S02]  /*4f70*/  DFMA R22, -R24, R28.reuse, R22 ;  /* 0x0000001c1816722b */ /* 0x080fe40000000116 */
[-C--:B------:R-:W-:Y:S02]  /*4f80*/  DFMA R20, -R26, R28.reuse, R20 ;  /* 0x0000001c1a14722b */ /* 0x080fe40000000114 */
[----:B------:R-:W-:-:S11]  /*4f90*/  DFMA R18, -R46, R28, R18 ;  /* 0x0000001c2e12722b */ /* 0x000fd60000000112 */
.L_x_74:
[----:B------:R-:W-:Y:S01]  /*4fa0*/  DFMA R66, R22, UR12, R66 ;  /* 0x0000000c16427c2b */ /* 0x000fe20008000042 */
[----:B------:R-:W-:Y:S01]  /*4fb0*/  UISETP.GE.U32.AND UP0, UPT, UR9, 0x8, UPT ;  /* 0x000000080900788c */ /* 0x000fe2000bf06070 */
[----:B------:R-:W-:Y:S01]  /*4fc0*/  DFMA R20, R20, UR12, R64 ;  /* 0x0000000c14147c2b */ /* 0x000fe20008000040 */
[----:B---3--:R-:W-:Y:S01]  /*4fd0*/  IMAD.MOV.U32 R46, RZ, RZ, RZ ;  /* 0x000000ffff2e7224 */ /* 0x008fe200078e00ff */
[----:B------:R-:W-:Y:S01]  /*4fe0*/  DFMA R18, R18, UR12, R56 ;  /* 0x0000000c12127c2b */ /* 0x000fe20008000038 */
[----:B------:R-:W-:Y:S02]  /*4ff0*/  CS2R R14, SRZ ;  /* 0x00000000000e7805 */ /* 0x000fe4000001ff00 */
[----:B------:R-:W-:Y:S01]  /*5000*/  CS2R R16, SRZ ;  /* 0x0000000000107805 */ /* 0x000fe2000001ff00 */
[----:B------:R3:W-:Y:S01]  /*5010*/  STS.64 [R41], R66 ;  /* 0x0000004229007388 */ /* 0x0007e20000000a00 */
[----:B------:R-:W-:-:S03]  /*5020*/  CS2R R22, SRZ ;  /* 0x0000000000167805 */ /* 0x000fc6000001ff00 */
[----:B------:R3:W-:Y:S04]  /*5030*/  STS.64 [R41+0x8], R20 ;  /* 0x0000081429007388 */ /* 0x0007e80000000a00 */
[----:B------:R3:W-:Y:S01]  /*5040*/  STS.64 [R41+0x10], R18 ;  /* 0x0000101229007388 */ /* 0x0007e20000000a00 */
[----:B------:R-:W-:Y:S05]  /*5050*/  BRA.U !UP0, `(.L_x_83) ;  /* 0x0000000508047547 */ /* 0x000fea000b800000 */
[----:B------:R-:W-:Y:S01]  /*5060*/  IMAD.MOV.U32 R36, RZ, RZ, RZ ;  /* 0x000000ffff247224 */ /* 0x000fe200078e00ff */
[----:B------:R-:W-:-:S07]  /*5070*/  CS2R R14, SRZ ;  /* 0x00000000000e7805 */ /* 0x000fce000001ff00 */
.L_x_84:
[----:B------:R-:W4:Y:S02]  /*5080*/  LDC.64 R30, c[0x0][0x3b0] ;  /* 0x0000ec00ff1e7b82 */ /* 0x000f240000000a00 */
[----:B----4-:R-:W-:-:S05]  /*5090*/  IMAD.WIDE.U32 R30, R36, 0x8, R30 ;  /* 0x00000008241e7825 */ /* 0x010fca00078e001e */
[----:B------:R-:W4:Y:S04]  /*50a0*/  LDG.E.64 R54, desc[UR10][R30.64] ;  /* 0x0000000a1e367981 */ /* 0x000f28000c1e1b00 */
[----:B------:R-:W5:Y:S04]  /*50b0*/  LDG.E.64 R52, desc[UR10][R30.64+0x8] ;  /* 0x0000080a1e347981 */ /* 0x000f68000c1e1b00 */
[----:B------:R-:W5:Y:S04]  /*50c0*/  LDG.E.64 R32, desc[UR10][R30.64+0x10] ;  /* 0x0000100a1e207981 */ /* 0x000f68000c1e1b00 */
[----:B---3--:R-:W3:Y:S04]  /*50d0*/  LDG.E.64 R18, desc[UR10][R30.64+0x18] ;  /* 0x0000180a1e127981 */ /* 0x008ee8000c1e1b00 */
[----:B------:R-:W3:Y:S04]  /*50e0*/  LDG.E.64 R28, desc[UR10][R30.64+0x20] ;  /* 0x0000200a1e1c7981 */ /* 0x000ee8000c1e1b00 */
[----:B------:R-:W3:Y:S04]  /*50f0*/  LDG.E.64 R26, desc[UR10][R30.64+0x28] ;  /* 0x0000280a1e1a7981 */ /* 0x000ee8000c1e1b00 */
[----:B------:R-:W3:Y:S04]  /*5100*/  LDG.E.64 R24, desc[UR10][R30.64+0x30] ;  /* 0x0000300a1e187981 */ /* 0x000ee8000c1e1b00 */
[----:B------:R0:W3:Y:S01]  /*5110*/  LDG.E.64 R20, desc[UR10][R30.64+0x38] ;  /* 0x0000380a1e147981 */ /* 0x0000e2000c1e1b00 */
[----:B------:R-:W-:-:S02]  /*5120*/  IMAD R37, R36, 0x18, R5 ;  /* 0x0000001824257824 */ /* 0x000fc400078e0205 */
[----:B------:R-:W-:-:S03]  /*5130*/  VIADD R36, R36, 0x8 ;  /* 0x0000000824247836 */ /* 0x000fc60000000000 */
[----:B------:R-:W4:Y:S02]  /*5140*/  LDS.64 R62, [R37] ;  /* 0x00000000253e7984 */ /* 0x000f240000000a00 */
[----:B------:R-:W-:Y:S02]  /*5150*/  ISETP.NE.AND P0, PT, R36, UR18, PT ;  /* 0x0000001224007c0c */ /* 0x000fe4000bf05270 */
[----:B------:R-:W4:Y:S04]  /*5160*/  LDS.64 R64, [R37+0x8] ;  /* 0x0000080025407984 */ /* 0x000f280000000a00 */
[----:B------:R-:W4:Y:S04]  /*5170*/  LDS.64 R60, [R37+0x10] ;  /* 0x00001000253c7984 */ /* 0x000f280000000a00 */
[----:B------:R-:W5:Y:S04]  /*5180*/  LDS.64 R56, [R37+0x18] ;  /* 0x0000180025387984 */ /* 0x000f680000000a00 */
[----:B------:R-:W5:Y:S04]  /*5190*/  LDS.64 R58, [R37+0x20] ;  /* 0x00002000253a7984 */ /* 0x000f680000000a00 */
[----:B-1----:R-:W1:Y:S04]  /*51a0*/  LDS.64 R50, [R37+0x28] ;  /* 0x0000280025327984 */ /* 0x002e680000000a00 */
[----:B--2---:R-:W2:Y:S04]  /*51b0*/  LDS.64 R48, [R37+0x30] ;  /* 0x0000300025307984 */ /* 0x004ea80000000a00 */
[----:B------:R-:W2:Y:S04]  /*51c0*/  LDS.64 R38, [R37+0x38] ;  /* 0x0000380025267984 */ /* 0x000ea80000000a00 */
[----:B------:R-:W2:Y:S04]  /*51d0*/  LDS.64 R46, [R37+0x40] ;  /* 0x00004000252e7984 */ /* 0x000ea80000000a00 */
[----:B0-----:R-:W3:Y:S01]  /*51e0*/  LDS.64 R30, [R37+0x48] ;  /* 0x00004800251e7984 */ /* 0x001ee20000000a00 */
[----:B----4-:R-:W-:-:S03]  /*51f0*/  DFMA R62, R62, R54, R14 ;  /* 0x000000363e3e722b */ /* 0x010fc6000000000e */
[----:B------:R-:W0:Y:S01]  /*5200*/  LDS.64 R14, [R37+0x50] ;  /* 0x00005000250e7984 */ /* 0x000e220000000a00 */
[C---:B------:R-:W-:Y:S02]  /*5210*/  DFMA R64, R54.reuse, R64, R16 ;  /* 0x000000403640722b */ /* 0x040fe40000000010 */
[----:B------:R-:W-:Y:S01]  /*5220*/  DFMA R60, R54, R60, R22 ;  /* 0x0000003c363c722b */ /* 0x000fe20000000016 */
[----:B------:R-:W4:Y:S01]  /*5230*/  LDS.64 R16, [R37+0x58] ;  /* 0x0000580025107984 */ /* 0x000f220000000a00 */
[----:B-----5:R-:W-:-:S03]  /*5240*/  DFMA R56, R56, R52, R62 ;  /* 0x000000343838722b */ /* 0x020fc6000000003e */
[----:B------:R-:W5:Y:S01]  /*5250*/  LDS.64 R22, [R37+0x60] ;  /* 0x0000600025167984 */ /* 0x000f620000000a00 */
[C---:B------:R-:W-:Y:S02]  /*5260*/  DFMA R58, R52.reuse, R58, R64 ;  /* 0x0000003a343a722b */ /* 0x040fe40000000040 */
[----:B-1----:R-:W-:Y:S01]  /*5270*/  DFMA R62, R52, R50, R60 ;  /* 0x00000032343e722b */ /* 0x002fe2000000003c */
[----:B------:R-:W1:Y:S01]  /*5280*/  LDS.64 R54, [R37+0x68] ;  /* 0x0000680025367984 */ /* 0x000e620000000a00 */
[----:B--2---:R-:W-:-:S03]  /*5290*/  DFMA R60, R48, R32, R56 ;  /* 0x00000020303c722b */ /* 0x004fc60000000038 */
[----:B------:R-:W2:Y:S01]  /*52a0*/  LDS.64 R50, [R37+0x70] ;  /* 0x0000700025327984 */ /* 0x000ea20000000a00 */
[C---:B------:R-:W-:Y:S02]  /*52b0*/  DFMA R58, R32.reuse, R38, R58 ;  /* 0x00000026203a722b */ /* 0x040fe4000000003a */
[----:B------:R-:W-:Y:S01]  /*52c0*/  DFMA R46, R32, R46, R62 ;  /* 0x0000002e202e722b */ /* 0x000fe2000000003e */
[----:B------:R-:W2:Y:S01]  /*52d0*/  LDS.64 R52, [R37+0x78] ;  /* 0x0000780025347984 */ /* 0x000ea20000000a00 */
[----:B---3--:R-:W-:-:S03]  /*52e0*/  DFMA R60, R30, R18, R60 ;  /* 0x000000121e3c722b */ /* 0x008fc6000000003c */
[----:B------:R-:W3:Y:S04]  /*52f0*/  LDS.64 R48, [R37+0x80] ;  /* 0x0000800025307984 */ /* 0x000ee80000000a00 */
[----:B------:R-:W3:Y:S04]  /*5300*/  LDS.64 R38, [R37+0x88] ;  /* 0x0000880025267984 */ /* 0x000ee80000000a00 */
[----:B------:R-:W3:Y:S04]  /*5310*/  LDS.64 R56, [R37+0x90] ;  /* 0x0000900025387984 */ /* 0x000ee80000000a00 */
[----:B------:R-:W3:Y:S04]  /*5320*/  LDS.64 R32, [R37+0x98] ;  /* 0x0000980025207984 */ /* 0x000ee80000000a00 */
[----:B------:R-:W3:Y:S01]  /*5330*/  LDS.64 R30, [R37+0xa0] ;  /* 0x0000a000251e7984 */ /* 0x000ee20000000a00 */
[----:B0-----:R-:W-:-:S03]  /*5340*/  DFMA R64, R18, R14, R58 ;  /* 0x0000000e1240722b */ /* 0x001fc6000000003a */
[----:B------:R-:W0:Y:S01]  /*5350*/  LDS.64 R14, [R37+0xa8] ;  /* 0x0000a800250e7984 */ /* 0x000e220000000a00 */
[----:B----4-:R-:W-:-:S03]  /*5360*/  DFMA R16, R18, R16, R46 ;  /* 0x000000101210722b */ /* 0x010fc6000000002e */
[----:B------:R-:W4:Y:S01]  /*5370*/  LDS.64 R62, [R37+0xb0] ;  /* 0x0000b000253e7984 */ /* 0x000f220000000a00 */
[----:B-----5:R-:W-:-:S03]  /*5380*/  DFMA R22, R22, R28, R60 ;  /* 0x0000001c1616722b */ /* 0x020fc6000000003c */
[----:B------:R-:W5:Y:S01]  /*5390*/  LDS.64 R58, [R37+0xb8] ;  /* 0x0000b800253a7984 */ /* 0x000f620000000a00 */
[C---:B-1----:R-:W-:Y:S02]  /*53a0*/  DFMA R54, R28.reuse, R54, R64 ;  /* 0x000000361c36722b */ /* 0x042fe40000000040 */
[----:B--2---:R-:W-:Y:S02]  /*53b0*/  DFMA R16, R28, R50, R16 ;  /* 0x000000321c10722b */ /* 0x004fe40000000010 */
[----:B------:R-:W-:-:S04]  /*53c0*/  DFMA R22, R52, R26, R22 ;  /* 0x0000001a3416722b */ /* 0x000fc80000000016 */
[C---:B---3--:R-:W-:Y:S02]  /*53d0*/  DFMA R48, R26.reuse, R48, R54 ;  /* 0x000000301a30722b */ /* 0x048fe40000000036 */
[----:B------:R-:W-:Y:S02]  /*53e0*/  DFMA R16, R26, R38, R16 ;  /* 0x000000261a10722b */ /* 0x000fe40000000010 */
[----:B------:R-:W-:-:S04]  /*53f0*/  DFMA R22, R56, R24, R22 ;  /* 0x000000183816722b */ /* 0x000fc80000000016 */
[C---:B------:R-:W-:Y:S02]  /*5400*/  DFMA R32, R24.reuse, R32, R48 ;  /* 0x000000201820722b */ /* 0x040fe40000000030 */
[----:B------:R-:W-:Y:S02]  /*5410*/  DFMA R30, R24, R30, R16 ;  /* 0x0000001e181e722b */ /* 0x000fe40000000010 */
[----:B0-----:R-:W-:-:S04]  /*5420*/  DFMA R14, R14, R20, R22 ;  /* 0x000000140e0e722b */ /* 0x001fc80000000016 */
[C---:B----4-:R-:W-:Y:S02]  /*5430*/  DFMA R16, R20.reuse, R62, R32 ;  /* 0x0000003e1410722b */ /* 0x050fe40000000020 */
[----:B-----5:R-:W-:Y:S01]  /*5440*/  DFMA R22, R20, R58, R30 ;  /* 0x0000003a1416722b */ /* 0x020fe2000000001e */
[----:B------:R-:W-:Y:S10]  /*5450*/  @P0 BRA `(.L_x_84) ;  /* 0xfffffffc00080947 */ /* 0x000ff4000383ffff */
[----:B------:R-:W-:-:S07]  /*5460*/  MOV R46, UR18 ;  /* 0x00000012002e7c02 */ /* 0x000fce0008000f00 */
.L_x_83:
[----:B------:R-:W-:-:S09]  /*5470*/  UISETP.NE.AND UP0, UPT, UR15, URZ, UPT ;  /* 0x000000ff0f00728c */ /* 0x000fd2000bf05270 */
[----:B------:R-:W-:Y:S05]  /*5480*/  BRA.U !UP0, `(.L_x_85) ;  /* 0x00000005080c7547 */ /* 0x000fea000b800000 */
[----:B------:R-:W-:Y:S02]  /*5490*/  UIADD3 UR5, UPT, UPT, UR15, -0x1, URZ ;  /* 0xffffffff0f057890 */ /* 0x000fe4000fffe0ff */
[----:B------:R-:W-:Y:S02]  /*54a0*/  UISETP.NE.AND UP1, UPT, UR16, URZ, UPT ;  /* 0x000000ff1000728c */ /* 0x000fe4000bf25270 */
[----:B------:R-:W-:-:S09]  /*54b0*/  UISETP.GE.U32.AND UP0, UPT, UR5, 0x3, UPT ;  /* 0x000000030500788c */ /* 0x000fd2000bf06070 */
[----:B------:R-:W-:Y:S05]  /*54c0*/  BRA.U !UP0, `(.L_x_86) ;  /* 0x0000000108807547 */ /* 0x000fea000b800000 */
[----:B------:R-:W4:Y:S02]  /*54d0*/  LDC.64 R26, c[0x0][0x3b0] ;  /* 0x0000ec00ff1a7b82 */ /* 0x000f240000000a00 */
[----:B----4-:R-:W-:-:S05]  /*54e0*/  IMAD.WIDE.U32 R26, R46, 0x8, R26 ;  /* 0x000000082e1a7825 */ /* 0x010fca00078e001a */
[----:B------:R-:W4:Y:S04]  /*54f0*/  LDG.E.64 R52, desc[UR10][R26.64] ;  /* 0x0000000a1a347981 */ /* 0x000f28000c1e1b00 */
[----:B---3--:R-:W3:Y:S04]  /*5500*/  LDG.E.64 R20, desc[UR10][R26.64+0x8] ;  /* 0x0000080a1a147981 */ /* 0x008ee8000c1e1b00 */
[----:B------:R-:W5:Y:S04]  /*5510*/  LDG.E.64 R18, desc[UR10][R26.64+0x10] ;  /* 0x0000100a1a127981 */ /* 0x000f68000c1e1b00 */
[----:B------:R0:W5:Y:S01]  /*5520*/  LDG.E.64 R24, desc[UR10][R26.64+0x18] ;  /* 0x0000180a1a187981 */ /* 0x000162000c1e1b00 */
[----:B------:R-:W-:-:S02]  /*5530*/  IMAD R47, R46, 0x18, R5 ;  /* 0x000000182e2f7824 */ /* 0x000fc400078e0205 */
[----:B------:R-:W-:-:S03]  /*5540*/  VIADD R46, R46, 0x4 ;  /* 0x000000042e2e7836 */ /* 0x000fc60000000000 */
[----:B-1----:R-:W4:Y:S04]  /*5550*/  LDS.64 R50, [R47] ;  /* 0x000000002f327984 */ /* 0x002f280000000a00 */
[----:B------:R-:W1:Y:S04]  /*5560*/  LDS.64 R54, [R47+0x8] ;  /* 0x000008002f367984 */ /* 0x000e680000000a00 */
[----:B------:R-:W1:Y:S04]  /*5570*/  LDS.64 R56, [R47+0x10] ;  /* 0x000010002f387984 */ /* 0x000e680000000a00 */
[----:B------:R-:W3:Y:S04]  /*5580*/  LDS.64 R58, [R47+0x18] ;  /* 0x000018002f3a7984 */ /* 0x000ee80000000a00 */
[----:B------:R-:W3:Y:S04]  /*5590*/  LDS.64 R60, [R47+0x20] ;  /* 0x000020002f3c7984 */ /* 0x000ee80000000a00 */
[----:B--2---:R-:W2:Y:S04]  /*55a0*/  LDS.64 R48, [R47+0x28] ;  /* 0x000028002f307984 */ /* 0x004ea80000000a00 */
[----:B------:R-:W5:Y:S04]  /*55b0*/  LDS.64 R38, [R47+0x30] ;  /* 0x000030002f267984 */ /* 0x000f680000000a00 */
[----:B------:R-:W5:Y:S04]  /*55c0*/  LDS.64 R36, [R47+0x38] ;  /* 0x000038002f247984 */ /* 0x000f680000000a00 */
[----:B------:R-:W5:Y:S04]  /*55d0*/  LDS.64 R32, [R47+0x40] ;  /* 0x000040002f207984 */ /* 0x000f680000000a00 */
[----:B------:R-:W5:Y:S04]  /*55e0*/  LDS.64 R30, [R47+0x48] ;  /* 0x000048002f1e7984 */ /* 0x000f680000000a00 */
[----:B------:R-:W5:Y:S04]  /*55f0*/  LDS.64 R28, [R47+0x50] ;  /* 0x000050002f1c7984 */ /* 0x000f680000000a00 */
[----:B0-----:R-:W0:Y:S01]  /*5600*/  LDS.64 R26, [R47+0x58] ;  /* 0x000058002f1a7984 */ /* 0x001e220000000a00 */
[----:B----4-:R-:W-:-:S02]  /*5610*/  DFMA R50, R50, R52, R14 ;  /* 0x000000343232722b */ /* 0x010fc4000000000e */
[C---:B-1----:R-:W-:Y:S02]  /*5620*/  DFMA R54, R52.reuse, R54, R16 ;  /* 0x000000363436722b */ /* 0x042fe40000000010 */
[----:B------:R-:W-:-:S04]  /*5630*/  DFMA R56, R52, R56, R22 ;  /* 0x000000383438722b */ /* 0x000fc80000000016 */
[----:B---3--:R-:W-:Y:S02]  /*5640*/  DFMA R50, R58, R20, R50 ;  /* 0x000000143a32722b */ /* 0x008fe40000000032 */
[C---:B------:R-:W-:Y:S02]  /*5650*/  DFMA R54, R20.reuse, R60, R54 ;  /* 0x0000003c1436722b */ /* 0x040fe40000000036 */
[----:B--2---:R-:W-:-:S04]  /*5660*/  DFMA R48, R20, R48, R56 ;  /* 0x000000301430722b */ /* 0x004fc80000000038 */
[----:B-----5:R-:W-:Y:S02]  /*5670*/  DFMA R38, R38, R18, R50 ;  /* 0x000000122626722b */ /* 0x020fe40000000032 */
[C---:B------:R-:W-:Y:S02]  /*5680*/  DFMA R36, R18.reuse, R36, R54 ;  /* 0x000000241224722b */ /* 0x040fe40000000036 */
[----:B------:R-:W-:-:S04]  /*5690*/  DFMA R32, R18, R32, R48 ;  /* 0x000000201220722b */ /* 0x000fc80000000030 */
[----:B------:R-:W-:Y:S02]  /*56a0*/  DFMA R14, R30, R24, R38 ;  /* 0x000000181e0e722b */ /* 0x000fe40000000026 */
[C---:B------:R-:W-:Y:S02]  /*56b0*/  DFMA R16, R24.reuse, R28, R36 ;  /* 0x0000001c1810722b */ /* 0x040fe40000000024 */
[----:B0-----:R-:W-:-:S11]  /*56c0*/  DFMA R22, R24, R26, R32 ;  /* 0x0000001a1816722b */ /* 0x001fd60000000020 */
.L_x_86:
[----:B------:R-:W-:Y:S05]  /*56d0*/  BRA.U !UP1, `(.L_x_85) ;  /* 0x0000000109787547 */ /* 0x000fea000b800000 */
[----:B------:R-:W-:Y:S02]  /*56e0*/  ISETP.NE.AND P0, PT, RZ, UR19, PT ;  /* 0x00000013ff007c0c */ /* 0x000fe4000bf05270 */
[----:B------:R-:W-:-:S11]  /*56f0*/  ISETP.NE.AND P1, PT, RZ, UR17, PT ;  /* 0x00000011ff007c0c */ /* 0x000fd6000bf25270 */
[----:B---3--:R-:W3:Y:S08]  /*5700*/  @P0 LDC.64 R18, c[0x0][0x3b0] ;  /* 0x0000ec00ff120b82 */ /* 0x008ef00000000a00 */
[----:B------:R-:W4:Y:S01]  /*5710*/  @P1 LDC.64 R20, c[0x0][0x3b0] ;  /* 0x0000ec00ff141b82 */ /* 0x000f220000000a00 */
[----:B------:R-:W-:-:S05]  /*5720*/  @P0 IMAD R47, R46, 0x18, R5 ;  /* 0x000000182e2f0824 */ /* 0x000fca00078e0205 */
[----:B------:R-:W5:Y:S04]  /*5730*/  @P0 LDS.64 R28, [R47] ;  /* 0x000000002f1c0984 */ /* 0x000f680000000a00 */
[----:B------:R-:W0:Y:S04]  /*5740*/  @P0 LDS.64 R32, [R47+0x8] ;  /* 0x000008002f200984 */ /* 0x000e280000000a00 */
[----:B------:R-:W0:Y:S01]  /*5750*/  @P0 LDS.64 R36, [R47+0x10] ;  /* 0x000010002f240984 */ /* 0x000e220000000a00 */
[----:B---3--:R-:W-:-:S03]  /*5760*/  @P0 IMAD.WIDE.U32 R24, R46, 0x8, R18 ;  /* 0x000000082e180825 */ /* 0x008fc600078e0012 */
[----:B------:R-:W3:Y:S04]  /*5770*/  @P0 LDS.64 R38, [R47+0x18] ;  /* 0x000018002f260984 */ /* 0x000ee80000000a00 */
[----:B------:R-:W5:Y:S01]  /*5780*/  @P0 LDG.E.64 R30, desc[UR10][R24.64] ;  /* 0x0000000a181e0981 */ /* 0x000f62000c1e1b00 */
[----:B------:R-:W-:-:S03]  /*5790*/  @P0 VIADD R46, R46, 0x2 ;  /* 0x000000022e2e0836 */ /* 0x000fc60000000000 */
[----:B--2---:R2:W3:Y:S01]  /*57a0*/  @P0 LDG.E.64 R48, desc[UR10][R24.64+0x8] ;  /* 0x0000080a18300981 */ /* 0x0044e2000c1e1b00 */
[----:B----4-:R-:W-:-:S03]  /*57b0*/  @P1 IMAD.WIDE.U32 R20, R46, 0x8, R20 ;  /* 0x000000082e141825 */ /* 0x010fc600078e0014 */
[----:B-1----:R-:W1:Y:S04]  /*57c0*/  @P0 LDS.64 R50, [R47+0x20] ;  /* 0x000020002f320984 */ /* 0x002e680000000a00 */
[----:B------:R-:W4:Y:S01]  /*57d0*/  @P1 LDG.E.64 R20, desc[UR10][R20.64] ;  /* 0x0000000a14141981 */ /* 0x000f22000c1e1b00 */
[----:B------:R-:W-:-:S03]  /*57e0*/  @P1 IMAD R46, R46, 0x18, R5 ;  /* 0x000000182e2e1824 */ /* 0x000fc600078e0205 */
[----:B------:R-:W1:Y:S04]  /*57f0*/  @P0 LDS.64 R52, [R47+0x28] ;  /* 0x000028002f340984 */ /* 0x000e680000000a00 */
[----:B------:R-:W4:Y:S04]  /*5800*/  @P1 LDS.64 R18, [R46] ;  /* 0x000000002e121984 */ /* 0x000f280000000a00 */
[----:B--2---:R-:W2:Y:S04]  /*5810*/  @P1 LDS.64 R24, [R46+0x8] ;  /* 0x000008002e181984 */ /* 0x004ea80000000a00 */
[----:B------:R-:W2:Y:S01]  /*5820*/  @P1 LDS.64 R26, [R46+0x10] ;  /* 0x000010002e1a1984 */ /* 0x000ea20000000a00 */
[----:B-----5:R-:W-:-:S02]  /*5830*/  @P0 DFMA R28, R28, R30, R14 ;  /* 0x0000001e1c1c022b */ /* 0x020fc4000000000e */
[C---:B0-----:R-:W-:Y:S02]  /*5840*/  @P0 DFMA R32, R30.reuse, R32, R16 ;  /* 0x000000201e20022b */ /* 0x041fe40000000010 */
[----:B------:R-:W-:-:S04]  /*5850*/  @P0 DFMA R36, R30, R36, R22 ;  /* 0x000000241e24022b */ /* 0x000fc80000000016 */
[----:B---3--:R-:W-:Y:S02]  /*5860*/  @P0 DFMA R14, R38, R48, R28 ;  /* 0x00000030260e022b */ /* 0x008fe4000000001c */
[C---:B-1----:R-:W-:Y:S02]  /*5870*/  @P0 DFMA R16, R48.reuse, R50, R32 ;  /* 0x000000323010022b */ /* 0x042fe40000000020 */
[----:B------:R-:W-:-:S04]  /*5880*/  @P0 DFMA R22, R48, R52, R36 ;  /* 0x000000343016022b */ /* 0x000fc80000000024 */
[----:B----4-:R-:W-:Y:S02]  /*5890*/  @P1 DFMA R14, R18, R20, R14 ;  /* 0x00000014120e122b */ /* 0x010fe4000000000e */
[C---:B--2---:R-:W-:Y:S02]  /*58a0*/  @P1 DFMA R16, R20.reuse, R24, R16 ;  /* 0x000000181410122b */ /* 0x044fe40000000010 */
[----:B------:R-:W-:-:S11]  /*58b0*/  @P1 DFMA R22, R20, R26, R22 ;  /* 0x0000001a1416122b */ /* 0x000fd60000000016 */
.L_x_85:
[----:B------:R-:W-:Y:S01]  /*58c0*/  DADD R32, R2, R2 ;  /* 0x0000000002207229 */ /* 0x000fe20000000002 */
[----:B------:R-:W-:-:S05]  /*58d0*/  IMAD.MOV.U32 R2, RZ, RZ, 0x1 ;  /* 0x00000001ff027424 */ /* 0x000fca00078e00ff */
[----:B------:R-:W3:Y:S02]  /*58e0*/  MUFU.RCP64H R3, R33 ;  /* 0x0000002100037308 */ /* 0x000ee40000001800 */
[----:B---3--:R-:W-:-:S08]  /*58f0*/  DFMA R18, -R32, R2, 1 ;  /* 0x3ff000002012742b */ /* 0x008fd00000000102 */
[----:B------:R-:W-:-:S08]  /*5900*/  DFMA R18, R18, R18, R18 ;  /* 0x000000121212722b */ /* 0x000fd00000000012 */
[----:B------:R-:W-:-:S08]  /*5910*/  DFMA R18, R2, R18, R2 ;  /* 0x000000120212722b */ /* 0x000fd00000000002 */
[----:B------:R-:W-:-:S08]  /*5920*/  DFMA R2, -R32, R18, 1 ;  /* 0x3ff000002002742b */ /* 0x000fd00000000112 */
[----:B------:R-:W-:-:S08]  /*5930*/  DFMA R2, R18, R2, R18 ;  /* 0x000000021202722b */ /* 0x000fd00000000012 */
[----:B------:R-:W-:-:S08]  /*5940*/  DMUL R28, R2, UR12 ;  /* 0x0000000c021c7c28 */ /* 0x000fd00008000000 */
[----:B------:R-:W-:-:S08]  /*5950*/  DFMA R18, -R32, R28, UR12 ;  /* 0x0000000c20127e2b */ /* 0x000fd0000800011c */
[----:B------:R-:W-:Y:S01]  /*5960*/  DFMA R28, R2, R18, R28 ;  /* 0x00000012021c722b */ /* 0x000fe2000000001c */
[----:B------:R-:W-:-:S05]  /*5970*/  IMAD.U32 R2, RZ, RZ, UR13 ;  /* 0x0000000dff027e24 */ /* 0x000fca000f8e00ff */
[----:B------:R-:W-:-:S04]  /*5980*/  FSETP.GEU.AND P1, PT, |R2|, 6.5827683646048100446e-37, PT ;  /* 0x036000000200780b */ /* 0x000fc80003f2e200 */
[----:B------:R-:W-:-:S05]  /*5990*/  FFMA R3, RZ, R33, R29 ;  /* 0x00000021ff037223 */ /* 0x000fca000000001d */
[----:B------:R-:W-:-:S13]  /*59a0*/  FSETP.GT.AND P0, PT, |R3|, 1.469367938527859385e-39, PT ;  /* 0x001000000300780b */ /* 0x000fda0003f04200 */
[----:B------:R-:W-:Y:S05]  /*59b0*/  @P0 BRA P1, `(.L_x_87) ;  /* 0x00000000001c0947 */ /* 0x000fea0000800000 */
[----:B------:R-:W-:Y:S01]  /*59c0*/  IMAD.U32 R3, RZ, RZ, UR13 ;  /* 0x0000000dff037e24 */ /* 0x000fe2000f8e00ff */
[----:B------:R-:W-:Y:S01]  /*59d0*/  MOV R30, 0x5a30 ;  /* 0x00005a30001e7802 */ /* 0x000fe20000000f00 */
[----:B------:R-:W-:Y:S02]  /*59e0*/  IMAD.U32 R29, RZ, RZ, UR13 ;  /* 0x0000000dff1d7e24 */ /* 0x000fe4000f8e00ff */
[----:B------:R-:W-:Y:S02]  /*59f0*/  IMAD.U32 R28, RZ, RZ, UR12 ;  /* 0x0000000cff1c7e24 */ /* 0x000fe4000f8e00ff */
[----:B------:R-:W-:Y:S02]  /*5a00*/  IMAD.U32 R2, RZ, RZ, UR12 ;  /* 0x0000000cff027e24 */ /* 0x000fe4000f8e00ff */
[----:B------:R-:W-:-:S07]  /*5a10*/  IMAD.MOV.U32 R29, RZ, RZ, R3 ;  /* 0x000000ffff1d7224 */ /* 0x000fce00078e0003 */
[----:B012---:R-:W-:Y:S05]  /*5a20*/  CALL.REL.NOINC `($__internal_0_$__cuda_sm20_div_rn_f64_full) ;  /* 0x0000009c00e07944 */ /* 0x007fea0003c00000 */
.L_x_87:
[----:B------:R-:W3:Y:S01]  /*5a30*/  LDS.64 R2, [R40] ;  /* 0x0000000028027984 */ /* 0x000ee20000000a00 */
[----:B------:R-:W-:Y:S03]  /*5a40*/  BSSY.RECONVERGENT B1, `(.L_x_88) ;  /* 0x000002e000017945 */ /* 0x000fe60003800200 */
[----:B------:R-:W4:Y:S04]  /*5a50*/  LDS.64 R18, [R40+0x8] ;  /* 0x0000080028127984 */ /* 0x000f280000000a00 */
[----:B------:R-:W5:Y:S01]  /*5a60*/  LDS.64 R20, [R40+0x10] ;  /* 0x0000100028147984 */ /* 0x000f620000000a00 */
[C---:B---3--:R-:W-:Y:S02]  /*5a70*/  DFMA R14, R28.reuse, R14, R2 ;  /* 0x0000000e1c0e722b */ /* 0x048fe40000000002 */
[----:B----4-:R-:W-:-:S05]  /*5a80*/  DFMA R2, R28, R16, R18 ;  /* 0x000000101c02722b */ /* 0x010fca0000000012 */
[----:B------:R-:W-:Y:S01]  /*5a90*/  STS.64 [R40], R14 ;  /* 0x0000000e28007388 */ /* 0x000fe20000000a00 */
[----:B-----5:R-:W-:Y:S01]  /*5aa0*/  DFMA R22, R28, R22, R20 ;  /* 0x000000161c16722b */ /* 0x020fe20000000014 */
[----:B------:R-:W-:Y:S02]  /*5ab0*/  IMAD.MOV.U32 R28, RZ, RZ, 0x0 ;  /* 0x00000000ff1c7424 */ /* 0x000fe400078e00ff */
[----:B------:R-:W-:Y:S01]  /*5ac0*/  STS.64 [R40+0x8], R2 ;  /* 0x0000080228007388 */ /* 0x000fe20000000a00 */
[----:B------:R-:W-:-:S03]  /*5ad0*/  IMAD.MOV.U32 R29, RZ, RZ, 0x3fd80000 ;  /* 0x3fd80000ff1d7424 */ /* 0x000fc600078e00ff */
[----:B------:R-:W-:Y:S04]  /*5ae0*/  STS.64 [R40+0x10], R22 ;  /* 0x0000101628007388 */ /* 0x000fe80000000a00 */
[----:B------:R-:W3:Y:S04]  /*5af0*/  LDS.64 R24, [R41+0x10] ;  /* 0x0000100029187984 */ /* 0x000ee80000000a00 */
[----:B------:R-:W2:Y:S04]  /*5b00*/  LDS.64 R26, [R41+0x8] ;  /* 0x00000800291a7984 */ /* 0x000ea80000000a00 */
[----:B-1----:R-:W1:Y:S01]  /*5b10*/  LDS.64 R50, [R41] ;  /* 0x0000000029327984 */ /* 0x002e620000000a00 */
[----:B---3--:R-:W-:-:S02]  /*5b20*/  DMUL R46, R14, R24 ;  /* 0x000000180e2e7228 */ /* 0x008fc40000000000 */
[----:B--2---:R-:W-:-:S06]  /*5b30*/  DMUL R48, R22, R26 ;  /* 0x0000001a16307228 */ /* 0x004fcc0000000000 */
[-C--:B-1----:R-:W-:Y:S02]  /*5b40*/  DFMA R46, R22, R50.reuse, -R46 ;  /* 0x00000032162e722b */ /* 0x082fe4000000082e */
[C---:B------:R-:W-:Y:S02]  /*5b50*/  DMUL R16, R2.reuse, R50 ;  /* 0x0000003202107228 */ /* 0x040fe40000000000 */
[----:B------:R-:W-:-:S04]  /*5b60*/  DFMA R48, R2, R24, -R48 ;  /* 0x000000180230722b */ /* 0x000fc80000000830 */
[----:B------:R-:W-:Y:S02]  /*5b70*/  DMUL R18, R46, R46 ;  /* 0x0000002e2e127228 */ /* 0x000fe40000000000 */
[----:B------:R-:W-:-:S06]  /*5b80*/  DFMA R16, R14, R26, -R16 ;  /* 0x0000001a0e10722b */ /* 0x000fcc0000000810 */
        /* <DEDUP_REMOVED lines=20> */
[----:B------:R-:W-:Y:S02]  /*5cd0*/  IMAD.MOV.U32 R52, RZ, RZ, R18 ;  /* 0x000000ffff347224 */ /* 0x000fe400078e0012 */
[----:B------:R-:W-:-:S07]  /*5ce0*/  IMAD.MOV.U32 R37, RZ, RZ, R19 ;  /* 0x000000ffff257224 */ /* 0x000fce00078e0013 */
[----:B0-----:R-:W-:Y:S05]  /*5cf0*/  CALL.REL.NOINC `($__internal_1_$__cuda_sm20_dsqrt_rn_f64_mediumpath_v1) ;  /* 0x000000a000c07944 */ /* 0x001fea0003c00000 */
[----:B------:R-:W-:Y:S01]  /*5d00*/  IMAD.MOV.U32 R32, RZ, RZ, R28 ;  /* 0x000000ffff207224 */ /* 0x000fe200078e001c */
[----:B------:R-:W-:-:S07]  /*5d10*/  MOV R33, R29 ;  /* 0x0000001d00217202 */ /* 0x000fce0000000f00 */
.L_x_89:
[----:B------:R-:W-:Y:S05]  /*5d20*/  BSYNC.RECONVERGENT B1 ;  /* 0x0000000000017941 */ /* 0x000fea0003800200 */
.L_x_88:
[----:B------:R-:W1:Y:S01]  /*5d30*/  MUFU.RCP64H R21, R33 ;  /* 0x0000002100157308 */ /* 0x000e620000001800 */
[----:B------:R-:W-:Y:S01]  /*5d40*/  IMAD.MOV.U32 R20, RZ, RZ, 0x1 ;  /* 0x00000001ff147424 */ /* 0x000fe200078e00ff */
[----:B------:R-:W-:Y:S01]  /*5d50*/  FSETP.GEU.AND P1, PT, |R17|, 6.5827683646048100446e-37, PT ;  /* 0x036000001100780b */ /* 0x000fe20003f2e200 */
[----:B------:R-:W-:Y:S04]  /*5d60*/  BSSY.RECONVERGENT B1, `(.L_x_90) ;  /* 0x0000010000017945 */ /* 0x000fe80003800200 */
[----:B-1----:R-:W-:-:S08]  /*5d70*/  DFMA R28, R20, -R32, 1 ;  /* 0x3ff00000141c742b */ /* 0x002fd00000000820 */
[----:B------:R-:W-:-:S08]  /*5d80*/  DFMA R28, R28, R28, R28 ;  /* 0x0000001c1c1c722b */ /* 0x000fd0000000001c */
[----:B------:R-:W-:-:S08]  /*5d90*/  DFMA R28, R20, R28, R20 ;  /* 0x0000001c141c722b */ /* 0x000fd00000000014 */
[----:B------:R-:W-:-:S08]  /*5da0*/  DFMA R20, R28, -R32, 1 ;  /* 0x3ff000001c14742b */ /* 0x000fd00000000820 */
[----:B------:R-:W-:-:S08]  /*5db0*/  DFMA R20, R28, R20, R28 ;  /* 0x000000141c14722b */ /* 0x000fd0000000001c */
[----:B------:R-:W-:-:S08]  /*5dc0*/  DMUL R28, R16, R20 ;  /* 0x00000014101c7228 */ /* 0x000fd00000000000 */
[----:B------:R-:W-:-:S08]  /*5dd0*/  DFMA R30, R28, -R32, R16 ;  /* 0x800000201c1e722b */ /* 0x000fd00000000010 */
[----:B------:R-:W-:-:S10]  /*5de0*/  DFMA R28, R20, R30, R28 ;  /* 0x0000001e141c722b */ /* 0x000fd4000000001c */
[----:B------:R-:W-:-:S05]  /*5df0*/  FFMA R20, RZ, R33, R29 ;  /* 0x00000021ff147223 */ /* 0x000fca000000001d */
[----:B------:R-:W-:-:S13]  /*5e00*/  FSETP.GT.AND P0, PT, |R20|, 1.469367938527859385e-39, PT ;  /* 0x001000001400780b */ /* 0x000fda0003f04200 */
[----:B------:R-:W-:Y:S05]  /*5e10*/  @P0 BRA P1, `(.L_x_91) ;  /* 0x0000000000100947 */ /* 0x000fea0000800000 */
[----:B------:R-:W-:Y:S01]  /*5e20*/  IMAD.MOV.U32 R28, RZ, RZ, R16 ;  /* 0x000000ffff1c7224 */ /* 0x000fe200078e0010 */
[----:B------:R-:W-:Y:S01]  /*5e30*/  MOV R30, 0x5e60 ;  /* 0x00005e60001e7802 */ /* 0x000fe20000000f00 */
[----:B------:R-:W-:-:S07]  /*5e40*/  IMAD.MOV.U32 R29, RZ, RZ, R17 ;  /* 0x000000ffff1d7224 */ /* 0x000fce00078e0011 */
[----:B0-----:R-:W-:Y:S05]  /*5e50*/  CALL.REL.NOINC `($__internal_0_$__cuda_sm20_div_rn_f64_full) ;  /* 0x0000009800d47944 */ /* 0x001fea0003c00000 */
.L_x_91:
[----:B------:R-:W-:Y:S05]  /*5e60*/  BSYNC.RECONVERGENT B1 ;  /* 0x0000000000017941 */ /* 0x000fea0003800200 */
.L_x_90:
[----:B------:R-:W-:Y:S01]  /*5e70*/  DADD R16, -RZ, |R28| ;  /* 0x00000000ff107229 */ /* 0x000fe2000000051c */
[----:B------:R-:W-:Y:S09]  /*5e80*/  BSSY.RECONVERGENT B0, `(.L_x_92) ;  /* 0x0000080000007945 */ /* 0x000ff20003800200 */
[----:B------:R-:W-:-:S13]  /*5e90*/  ISETP.GT.AND P0, PT, R17, 0x3fe26665, PT ;  /* 0x3fe266651100780c */ /* 0x000fda0003f04270 */
[----:B------:R-:W-:Y:S05]  /*5ea0*/  @P0 BRA `(.L_x_93) ;  /* 0x0000000000d40947 */ /* 0x000fea0003800000 */
[----:B------:R-:W-:Y:S01]  /*5eb0*/  DMUL R16, R28, R28 ;  /* 0x0000001c1c107228 */ /* 0x000fe20000000000 */
[----:B------:R-:W-:Y:S01]  /*5ec0*/  IMAD.MOV.U32 R20, RZ, RZ, 0x180754af ;  /* 0x180754afff147424 */ /* 0x000fe200078e00ff */
[----:B------:R-:W-:Y:S01]  /*5ed0*/  UMOV UR20, 0xdc1895e9 ;  /* 0xdc1895e900147882 */ /* 0x000fe20000000000 */
[----:B------:R-:W-:Y:S01]  /*5ee0*/  IMAD.MOV.U32 R21, RZ, RZ, 0x3fb3823b ;  /* 0x3fb3823bff157424 */ /* 0x000fe200078e00ff */
[----:B------:R-:W-:Y:S01]  /*5ef0*/  UMOV UR21, 0x3fb0066b ;  /* 0x3fb0066b00157882 */ /* 0x000fe20000000000 */
[----:B------:R-:W-:-:S04]  /*5f00*/  ISETP.GT.AND P0, PT, R29, -0x1, PT ;  /* 0xffffffff1d00780c */ /* 0x000fc80003f04270 */
[----:B------:R-:W-:Y:S01]  /*5f10*/  DFMA R20, R16, UR20, -R20 ;  /* 0x0000001410147c2b */ /* 0x000fe20008000814 */
[----:B------:R-:W-:Y:S01]  /*5f20*/  UMOV UR20, 0xcc2f79ae ;  /* 0xcc2f79ae00147882 */ /* 0x000fe20000000000 */
[----:B------:R-:W-:-:S06]  /*5f30*/  UMOV UR21, 0x3fb11e52 ;  /* 0x3fb11e5200157882 */ /* 0x000fcc0000000000 */
[----:B------:R-:W-:Y:S01]  /*5f40*/  DFMA R20, R16, R20, UR20 ;  /* 0x0000001410147e2b */ /* 0x000fe20008000014 */
[----:B------:R-:W-:Y:S01]  /*5f50*/  UMOV UR20, 0x3526861b ;  /* 0x3526861b00147882 */ /* 0x000fe20000000000 */
[----:B------:R-:W-:-:S06]  /*5f60*/  UMOV UR21, 0x3f924eaf ;  /* 0x3f924eaf00157882 */ /* 0x000fcc0000000000 */
[----:B------:R-:W-:Y:S01]  /*5f70*/  DFMA R20, R16, R20, -UR20 ;  /* 0x8000001410147e2b */ /* 0x000fe20008000014 */
[----:B------:R-:W-:Y:S01]  /*5f80*/  UMOV UR20, 0xa31e6cb7 ;  /* 0xa31e6cb700147882 */ /* 0x000fe20000000000 */
[----:B------:R-:W-:-:S06]  /*5f90*/  UMOV UR21, 0x3f91df02 ;  /* 0x3f91df0200157882 */ /* 0x000fcc0000000000 */
[----:B------:R-:W-:Y:S01]  /*5fa0*/  DFMA R20, R16, R20, UR20 ;  /* 0x0000001410147e2b */ /* 0x000fe20008000014 */
        /* <DEDUP_REMOVED lines=26> */
[----:B------:R-:W-:Y:S01]  /*6150*/  DMUL R20, R16, R20 ;  /* 0x0000001410147228 */ /* 0x000fe20000000000 */
[----:B------:R-:W-:Y:S02]  /*6160*/  @P0 IMAD.MOV.U32 R16, RZ, RZ, 0x33145c07 ;  /* 0x33145c07ff100424 */ /* 0x000fe400078e00ff */
[----:B------:R-:W-:-:S05]  /*6170*/  @P0 IMAD.MOV.U32 R17, RZ, RZ, 0x3c91a626 ;  /* 0x3c91a626ff110424 */ /* 0x000fca00078e00ff */
[----:B------:R-:W-:Y:S01]  /*6180*/  DFMA R28, R20, |R28|, |R28| ;  /* 0x4000001c141c722b */ /* 0x000fe2000000041c */
[----:B------:R-:W-:Y:S02]  /*6190*/  @!P0 IMAD.MOV.U32 R20, RZ, RZ, 0x33145c07 ;  /* 0x33145c07ff148424 */ /* 0x000fe400078e00ff */
[----:B------:R-:W-:-:S05]  /*61a0*/  @!P0 IMAD.MOV.U32 R21, RZ, RZ, 0x3c91a626 ;  /* 0x3c91a626ff158424 */ /* 0x000fca00078e00ff */
[C---:B------:R-:W-:Y:S02]  /*61b0*/  @P0 DADD R16, R28.reuse, -R16 ;  /* 0x000000001c100229 */ /* 0x040fe40000000810 */
[----:B------:R-:W-:-:S08]  /*61c0*/  @!P0 DADD R20, R28, R20 ;  /* 0x000000001c148229 */ /* 0x000fd00000000014 */
[----:B------:R-:W-:Y:S02]  /*61d0*/  @!P0 DADD R20, R20, UR20 ;  /* 0x0000001414148e29 */ /* 0x000fe40008000000 */
[----:B------:R-:W-:Y:S01]  /*61e0*/  @P0 DADD R20, -R16, UR20 ;  /* 0x0000001410140e29 */ /* 0x000fe20008000100 */
[----:B------:R-:W-:Y:S10]  /*61f0*/  BRA `(.L_x_94) ;  /* 0x0000000400207947 */ /* 0x000ff40003800000 */
.L_x_93:
[----:B------:R-:W-:Y:S01]  /*6200*/  DADD R16, -|R28|, 1 ;  /* 0x3ff000001c107429 */ /* 0x000fe20000000300 */
[----:B------:R-:W-:Y:S01]  /*6210*/  IMAD.MOV.U32 R20, RZ, RZ, 0x66faac4b ;  /* 0x66faac4bff147424 */ /* 0x000fe200078e00ff */
[----:B------:R-:W-:Y:S01]  /*6220*/  UMOV UR20, 0x71155f70 ;  /* 0x71155f7000147882 */ /* 0x000fe20000000000 */
[----:B------:R-:W-:Y:S01]  /*6230*/  IMAD.MOV.U32 R21, RZ, RZ, 0x3ebac2fe ;  /* 0x3ebac2feff157424 */ /* 0x000fe200078e00ff */
[----:B------:R-:W-:-:S05]  /*6240*/  UMOV UR21, 0x3ec715b3 ;  /* 0x3ec715b300157882 */ /* 0x000fca0000000000 */
[----:B------:R-:W-:Y:S01]  /*6250*/  DFMA R20, R16, UR20, -R20 ;  /* 0x0000001410147c2b */ /* 0x000fe20008000814 */
[----:B------:R-:W-:Y:S01]  /*6260*/  UMOV UR20, 0x8efcd9b8 ;  /* 0x8efcd9b800147882 */ /* 0x000fe20000000000 */
[----:B------:R-:W-:Y:S01]  /*6270*/  UMOV UR21, 0x3ed9a9b8 ;  /* 0x3ed9a9b800157882 */ /* 0x000fe20000000000 */
[----:B------:R-:W-:-:S05]  /*6280*/  ISETP.GE.AND P0, PT, R17, 0x1, PT ;  /* 0x000000011100780c */ /* 0x000fca0003f06270 */
[----:B------:R-:W-:Y:S01]  /*6290*/  DFMA R20, R16, R20, UR20 ;  /* 0x0000001410147e2b */ /* 0x000fe20008000014 */
[----:B------:R-:W-:Y:S01]  /*62a0*/  UMOV UR20, 0xa8a0c4c3 ;  /* 0xa8a0c4c300147882 */ /* 0x000fe20000000000 */
[----:B------:R-:W-:-:S06]  /*62b0*/  UMOV UR21, 0x3edd0f40 ;  /* 0x3edd0f4000157882 */ /* 0x000fcc0000000000 */
[----:B------:R-:W-:Y:S01]  /*62c0*/  DFMA R30, R16, R20, UR20 ;  /* 0x00000014101e7e2b */ /* 0x000fe20008000014 */
[----:B------:R-:W-:Y:S01]  /*62d0*/  UMOV UR20, 0xfa9e0e1f ;  /* 0xfa9e0e1f00147882 */ /* 0x000fe20000000000 */
[----:B------:R-:W-:Y:S01]  /*62e0*/  UMOV UR21, 0x3ef46d4c ;  /* 0x3ef46d4c00157882 */ /* 0x000fe20000000000 */
[----:B------:R-:W-:Y:S02]  /*62f0*/  VIADD R21, R17, 0xfff00000 ;  /* 0xfff0000011157836 */ /* 0x000fe40000000000 */
[----:B------:R-:W-:-:S03]  /*6300*/  IMAD.MOV.U32 R20, RZ, RZ, R16 ;  /* 0x000000ffff147224 */ /* 0x000fc600078e0010 */
[----:B------:R-:W-:Y:S01]  /*6310*/  DFMA R32, R16, R30, UR20 ;  /* 0x0000001410207e2b */ /* 0x000fe2000800001e */
[----:B------:R-:W-:Y:S01]  /*6320*/  UMOV UR20, 0x8d1e2422 ;  /* 0x8d1e242200147882 */ /* 0x000fe20000000000 */
[----:B------:R-:W-:Y:S01]  /*6330*/  UMOV UR21, 0x3f079c16 ;  /* 0x3f079c1600157882 */ /* 0x000fe20000000000 */
[----:B------:R-:W1:Y:S01]  /*6340*/  MUFU.RSQ64H R31, R21 ;  /* 0x00000015001f7308 */ /* 0x000e620000001c00 */
[----:B------:R-:W-:-:S04]  /*6350*/  IMAD.MOV.U32 R30, RZ, RZ, RZ ;  /* 0x000000ffff1e7224 */ /* 0x000fc800078e00ff */
[----:B------:R-:W-:Y:S01]  /*6360*/  DFMA R32, R16, R32, UR20 ;  /* 0x0000001410207e2b */ /* 0x000fe20008000020 */
[----:B------:R-:W-:Y:S01]  /*6370*/  UMOV UR20, 0xc3bca540 ;  /* 0xc3bca54000147882 */ /* 0x000fe20000000000 */
[----:B------:R-:W-:-:S06]  /*6380*/  UMOV UR21, 0x3f1c9a88 ;  /* 0x3f1c9a8800157882 */ /* 0x000fcc0000000000 */
[----:B------:R-:W-:Y:S01]  /*6390*/  DFMA R32, R16, R32, UR20 ;  /* 0x0000001410207e2b */ /* 0x000fe20008000020 */
[----:B------:R-:W-:Y:S01]  /*63a0*/  UMOV UR20, 0x4bd476df ;  /* 0x4bd476df00147882 */ /* 0x000fe20000000000 */
[----:B------:R-:W-:Y:S01]  /*63b0*/  UMOV UR21, 0x3f31c4e6 ;  /* 0x3f31c4e600157882 */ /* 0x000fe20000000000 */
[----:B-1----:R-:W-:-:S05]  /*63c0*/  DMUL R36, R20, R30 ;  /* 0x0000001e14247228 */ /* 0x002fca0000000000 */
[----:B------:R-:W-:Y:S01]  /*63d0*/  DFMA R52, R16, R32, UR20 ;  /* 0x0000001410347e2b */ /* 0x000fe20008000020 */
[----:B------:R-:W-:Y:S01]  /*63e0*/  UMOV UR20, 0x60009c8f ;  /* 0x60009c8f00147882 */ /* 0x000fe20000000000 */
[----:B------:R-:W-:Y:S01]  /*63f0*/  UMOV UR21, 0x3f46e8ba ;  /* 0x3f46e8ba00157882 */ /* 0x000fe20000000000 */
[----:B------:R-:W-:Y:S01]  /*6400*/  VIADD R33, R31, 0xfff00000 ;  /* 0xfff000001f217836 */ /* 0x000fe20000000000 */
[----:B------:R-:W-:Y:S01]  /*6410*/  DFMA R38, R36, -R36, R20 ;  /* 0x800000242426722b */ /* 0x000fe20000000014 */
[----:B------:R-:W-:-:S03]  /*6420*/  IMAD.MOV.U32 R32, RZ, RZ, RZ ;  /* 0x000000ffff207224 */ /* 0x000fc600078e00ff */
[----:B------:R-:W-:Y:S01]  /*6430*/  DFMA R52, R16, R52, UR20 ;  /* 0x0000001410347e2b */ /* 0x000fe20008000034 */
[----:B------:R-:W-:Y:S01]  /*6440*/  UMOV UR20, 0xc62b05a2 ;  /* 0xc62b05a200147882 */ /* 0x000fe20000000000 */
[----:B------:R-:W-:Y:S02]  /*6450*/  UMOV UR21, 0x3f5f1c71 ;  /* 0x3f5f1c7100157882 */ /* 0x000fe40000000000 */
[----:B------:R-:W-:-:S04]  /*6460*/  DFMA R38, R32, R38, R36 ;  /* 0x000000262026722b */ /* 0x000fc80000000024 */
[----:B------:R-:W-:Y:S01]  /*6470*/  DFMA R52, R16, R52, UR20 ;  /* 0x0000001410347e2b */ /* 0x000fe20008000034 */
[----:B------:R-:W-:Y:S01]  /*6480*/  UMOV UR20, 0xb6dc9f2c ;  /* 0xb6dc9f2c00147882 */ /* 0x000fe20000000000 */
[----:B------:R-:W-:Y:S02]  /*6490*/  UMOV UR21, 0x3f76db6d ;  /* 0x3f76db6d00157882 */ /* 0x000fe40000000000 */
[-C--:B------:R-:W-:Y:S02]  /*64a0*/  DFMA R30, R30, -R38.reuse, 1 ;  /* 0x3ff000001e1e742b */ /* 0x080fe40000000826 */
[----:B------:R-:W-:Y:S02]  /*64b0*/  DFMA R20, R38, -R38, R20 ;  /* 0x800000262614722b */ /* 0x000fe40000000014 */
[----:B------:R-:W-:Y:S01]  /*64c0*/  DFMA R52, R16, R52, UR20 ;  /* 0x0000001410347e2b */ /* 0x000fe20008000034 */
[----:B------:R-:W-:Y:S01]  /*64d0*/  UMOV UR20, 0x3333329c ;  /* 0x3333329c00147882 */ /* 0x000fe20000000000 */
[----:B------:R-:W-:-:S02]  /*64e0*/  UMOV UR21, 0x3f933333 ;  /* 0x3f93333300157882 */ /* 0x000fc40000000000 */
[----:B------:R-:W-:-:S04]  /*64f0*/  DFMA R30, R32, R30, R32 ;  /* 0x0000001e201e722b */ /* 0x000fc80000000020 */
[----:B------:R-:W-:Y:S01]  /*6500*/  DFMA R52, R16, R52, UR20 ;  /* 0x0000001410347e2b */ /* 0x000fe20008000034 */
[----:B------:R-:W-:Y:S01]  /*6510*/  UMOV UR20, 0x55555555 ;  /* 0x5555555500147882 */ /* 0x000fe20000000000 */
[----:B------:R-:W-:Y:S02]  /*6520*/  UMOV UR21, 0x3fb55555 ;  /* 0x3fb5555500157882 */ /* 0x000fe40000000000 */
[----:B------:R-:W-:Y:S02]  /*6530*/  DFMA R20, R30, R20, R38 ;  /* 0x000000141e14722b */ /* 0x000fe40000000026 */
[----:B------:R-:W-:Y:S02]  /*6540*/  DMUL R30, RZ, |R28| ;  /* 0x4000001cff1e7228 */ /* 0x000fe40000000000 */
[----:B------:R-:W-:Y:S01]  /*6550*/  DFMA R52, R16, R52, UR20 ;  /* 0x0000001410347e2b */ /* 0x000fe20008000034 */
[----:B------:R-:W-:Y:S01]  /*6560*/  UMOV UR20, 0x33145c07 ;  /* 0x33145c0700147882 */ /* 0x000fe20000000000 */
[----:B------:R-:W-:-:S04]  /*6570*/  UMOV UR21, 0x3ca1a626 ;  /* 0x3ca1a62600157882 */ /* 0x000fc80000000000 */
[----:B------:R-:W-:Y:S02]  /*6580*/  VIADD R21, R21, 0x100000 ;  /* 0x0010000015157836 */ /* 0x000fe40000000000 */
[----:B------:R-:W-:-:S08]  /*6590*/  DMUL R52, R16, R52 ;  /* 0x0000003410347228 */ /* 0x000fd00000000000 */
[----:B------:R-:W-:-:S10]  /*65a0*/  DFMA R52, R20, R52, R20 ;  /* 0x000000341434722b */ /* 0x000fd40000000014 */
[----:B------:R-:W-:Y:S02]  /*65b0*/  FSEL R30, R30, R52, !P0 ;  /* 0x000000341e1e7208 */ /* 0x000fe40004000000 */
[----:B------:R-:W-:Y:S02]  /*65c0*/  FSEL R31, R31, R53, !P0 ;  /* 0x000000351f1f7208 */ /* 0x000fe40004000000 */
[----:B------:R-:W-:-:S04]  /*65d0*/  ISETP.GE.AND P0, PT, R17, RZ, PT ;  /* 0x000000ff1100720c */ /* 0x000fc80003f06270 */
[----:B------:R-:W-:-:S10]  /*65e0*/  DMUL R20, R30, +INF ;  /* 0x7ff000001e147828 */ /* 0x000fd40000000000 */
[----:B------:R-:W-:Y:S02]  /*65f0*/  FSEL R20, R20, R30, !P0 ;  /* 0x0000001e14147208 */ /* 0x000fe40004000000 */
[----:B------:R-:W-:Y:S02]  /*6600*/  FSEL R21, R21, R31, !P0 ;  /* 0x0000001f15157208 */ /* 0x000fe40004000000 */
[----:B------:R-:W-:-:S04]  /*6610*/  ISETP.GE.AND P0, PT, R29, RZ, PT ;  /* 0x000000ff1d00720c */ /* 0x000fc80003f06270 */
[----:B------:R-:W-:Y:S01]  /*6620*/  DADD R16, R20, -UR20 ;  /* 0x8000001414107e29 */ /* 0x000fe20008000000 */
[----:B------:R-:W-:Y:S01]  /*6630*/  UMOV UR20, 0x54442d18 ;  /* 0x54442d1800147882 */ /* 0x000fe20000000000 */
[----:B------:R-:W-:-:S06]  /*6640*/  UMOV UR21, 0x400921fb ;  /* 0x400921fb00157882 */ /* 0x000fcc0000000000 */
[----:B------:R-:W-:-:S10]  /*6650*/  DADD R16, -R16, UR20 ;  /* 0x0000001410107e29 */ /* 0x000fd40008000100 */
[----:B------:R-:W-:Y:S02]  /*6660*/  FSEL R20, R16, R20, !P0 ;  /* 0x0000001410147208 */ /* 0x000fe40004000000 */
[----:B------:R-:W-:-:S07]  /*6670*/  FSEL R21, R17, R21, !P0 ;  /* 0x0000001511157208 */ /* 0x000fce0004000000 */
.L_x_94:
[----:B------:R-:W-:Y:S05]  /*6680*/  BSYNC.RECONVERGENT B0 ;  /* 0x0000000000007941 */ /* 0x000fea0003800200 */
.L_x_92:
[----:B------:R-:W-:Y:S01]  /*6690*/  DADD R30, -RZ, |R48| ;  /* 0x00000000ff1e7229 */ /* 0x000fe20000000530 */
[----:B------:R-:W-:Y:S01]  /*66a0*/  IMAD.MOV.U32 R16, RZ, RZ, 0x1 ;  /* 0x00000001ff107424 */ /* 0x000fe200078e00ff */
[--C-:B------:R-:W-:Y:S01]  /*66b0*/  DADD R32, -RZ, |R46|.reuse ;  /* 0x00000000ff207229 */ /* 0x100fe2000000052e */
[----:B------:R-:W-:Y:S01]  /*66c0*/  BSSY.RECONVERGENT B1, `(.L_x_95) ;  /* 0x000001a000017945 */ /* 0x000fe20003800200 */
[----:B------:R-:W-:-:S08]  /*66d0*/  DSETP.GT.AND P1, PT, |R48|, |R46|, PT ;  /* 0x4000002e3000722a */ /* 0x000fd00003f24200 */
[----:B------:R-:W-:Y:S02]  /*66e0*/  FSEL R37, R31, R33, P1 ;  /* 0x000000211f257208 */ /* 0x000fe40000800000 */
[----:B------:R-:W-:Y:S02]  /*66f0*/  FSEL R36, R30, R32, P1 ;  /* 0x000000201e247208 */ /* 0x000fe40000800000 */
[----:B------:R-:W1:Y:S01]  /*6700*/  MUFU.RCP64H R17, R37 ;  /* 0x0000002500117308 */ /* 0x000e620000001800 */
[----:B------:R-:W-:Y:S02]  /*6710*/  FSEL R32, R32, R30, P1 ;  /* 0x0000001e20207208 */ /* 0x000fe40000800000 */
[----:B------:R-:W-:-:S04]  /*6720*/  FSEL R33, R33, R31, P1 ;  /* 0x0000001f21217208 */ /* 0x000fc80000800000 */
[----:B------:R-:W-:Y:S01]  /*6730*/  FSETP.GEU.AND P2, PT, |R33|, 6.5827683646048100446e-37, PT ;  /* 0x036000002100780b */ /* 0x000fe20003f4e200 */
[----:B-1----:R-:W-:-:S08]  /*6740*/  DFMA R28, -R36, R16, 1 ;  /* 0x3ff00000241c742b */ /* 0x002fd00000000110 */
        /* <DEDUP_REMOVED lines=9> */
[----:B------:R-:W-:-:S13]  /*67e0*/  FSETP.GT.AND P0, PT, |R30|, 1.469367938527859385e-39, PT ;  /* 0x001000001e00780b */ /* 0x000fda0003f04200 */
[----:B------:R-:W-:Y:S05]  /*67f0*/  @P0 BRA P2, `(.L_x_96) ;  /* 0x0000000000180947 */ /* 0x000fea0001000000 */
[----:B------:R-:W-:Y:S01]  /*6800*/  IMAD.MOV.U32 R28, RZ, RZ, R32 ;  /* 0x000000ffff1c7224 */ /* 0x000fe200078e0020 */
[----:B------:R-:W-:Y:S01]  /*6810*/  MOV R32, R36 ;  /* 0x0000002400207202 */ /* 0x000fe20000000f00 */
[----:B------:R-:W-:Y:S01]  /*6820*/  IMAD.MOV.U32 R29, RZ, RZ, R33 ;  /* 0x000000ffff1d7224 */ /* 0x000fe200078e0021 */
[----:B------:R-:W-:Y:S01]  /*6830*/  MOV R30, 0x6860 ;  /* 0x00006860001e7802 */ /* 0x000fe20000000f00 */
[----:B------:R-:W-:-:S07]  /*6840*/  IMAD.MOV.U32 R33, RZ, RZ, R37 ;  /* 0x000000ffff217224 */ /* 0x000fce00078e0025 */
[----:B0-----:R-:W-:Y:S05]  /*6850*/  CALL.REL.NOINC `($__internal_0_$__cuda_sm20_div_rn_f64_full) ;  /* 0x0000009000547944 */ /* 0x001fea0003c00000 */
.L_x_96:
[----:B------:R-:W-:Y:S05]  /*6860*/  BSYNC.RECONVERGENT B1 ;  /* 0x0000000000017941 */ /* 0x000fea0003800200 */
.L_x_95:
[----:B------:R-:W-:Y:S01]  /*6870*/  DMUL R30, R28, R28 ;  /* 0x0000001c1c1e7228 */ /* 0x000fe20000000000 */
[----:B------:R-:W-:Y:S01]  /*6880*/  IMAD.MOV.U32 R32, RZ, RZ, -0x2449a4b7 ;  /* 0xdbb65b49ff207424 */ /* 0x000fe200078e00ff */
[----:B------:R-:W-:Y:S01]  /*6890*/  UMOV UR20, 0x2a25ff7e ;  /* 0x2a25ff7e00147882 */ /* 0x000fe20000000000 */
[----:B------:R-:W-:Y:S01]  /*68a0*/  IMAD.MOV.U32 R33, RZ, RZ, 0x3f2d3b63 ;  /* 0x3f2d3b63ff217424 */ /* 0x000fe200078e00ff */
[----:B------:R-:W-:Y:S01]  /*68b0*/  UMOV UR21, 0x3ef53e1d ;  /* 0x3ef53e1d00157882 */ /* 0x000fe20000000000 */
[----:B------:R-:W-:Y:S01]  /*68c0*/  DMUL R38, R2, R2 ;  /* 0x0000000202267228 */ /* 0x000fe20000000000 */
[----:B------:R-:W-:Y:S01]  /*68d0*/  ISETP.GE.AND P2, PT, R17, RZ, PT ;  /* 0x000000ff1100720c */ /* 0x000fe20003f46270 */
[----:B------:R-:W-:Y:S01]  /*68e0*/  DMUL R26, R26, R26 ;  /* 0x0000001a1a1a7228 */ /* 0x000fe20000000000 */
[----:B------:R-:W-:Y:S01]  /*68f0*/  BSSY.RECONVERGENT B1, `(.L_x_97) ;  /* 0x0000071000017945 */ /* 0x000fe20003800200 */
[----:B------:R-:W-:Y:S01]  /*6900*/  DFMA R32, R30, -UR20, R32 ;  /* 0x800000141e207c2b */ /* 0x000fe20008000020 */
[----:B------:R-:W-:Y:S01]  /*6910*/  UMOV UR20, 0x8dde082e ;  /* 0x8dde082e00147882 */ /* 0x000fe20000000000 */
[----:B------:R-:W-:Y:S01]  /*6920*/  UMOV UR21, 0x3f531278 ;  /* 0x3f53127800157882 */ /* 0x000fe20000000000 */
[----:B------:R-:W-:Y:S01]  /*6930*/  @P1 PLOP3.LUT P0, PT, P2, PT, PT, 0x80, 0x8 ;  /* 0x000000000008181c */ /* 0x000fe2000170f070 */
[----:B------:R-:W-:-:S02]  /*6940*/  DFMA R38, R14, R14, R38 ;  /* 0x0000000e0e26722b */ /* 0x000fc40000000026 */
[----:B------:R-:W-:Y:S02]  /*6950*/  DSETP.NEU.AND P3, PT, R36, RZ, PT ;  /* 0x000000ff2400722a */ /* 0x000fe40003f6d000 */
[----:B------:R-:W-:Y:S01]  /*6960*/  DFMA R32, R30, R32, -UR20 ;  /* 0x800000141e207e2b */ /* 0x000fe20008000020 */
[----:B------:R-:W-:Y:S01]  /*6970*/  UMOV UR20, 0xc8249315 ;  /* 0xc824931500147882 */ /* 0x000fe20000000000 */
[----:B------:R-:W-:Y:S01]  /*6980*/  UMOV UR21, 0x3f6f9690 ;  /* 0x3f6f969000157882 */ /* 0x000fe20000000000 */
[----:B------:R-:W-:Y:S01]  /*6990*/  @!P1 IMAD.MOV.U32 R36, RZ, RZ, 0x54442d18 ;  /* 0x54442d18ff249424 */ /* 0x000fe200078e00ff */
[----:B------:R-:W-:Y:S01]  /*69a0*/  DFMA R52, R22, R22, R38 ;  /* 0x000000161634722b */ /* 0x000fe20000000026 */
[----:B------:R-:W-:Y:S01]  /*69b0*/  @!P1 IMAD.MOV.U32 R37, RZ, RZ, 0x400921fb ;  /* 0x400921fbff259424 */ /* 0x000fe200078e00ff */
[----:B------:R-:W-:Y:S02]  /*69c0*/  DFMA R50, R50, R50, R26 ;  /* 0x000000323232722b */ /* 0x000fe4000000001a */
[----:B------:R-:W-:Y:S01]  /*69d0*/  DFMA R32, R30, R32, UR20 ;  /* 0x000000141e207e2b */ /* 0x000fe20008000020 */
[----:B------:R-:W-:Y:S01]  /*69e0*/  UMOV UR20, 0xabc7cf0d ;  /* 0xabc7cf0d00147882 */ /* 0x000fe20000000000 */
[----:B------:R-:W-:Y:S01]  /*69f0*/  UMOV UR21, 0x3f82cf5a ;  /* 0x3f82cf5a00157882 */ /* 0x000fe20000000000 */
[----:B------:R-:W1:Y:S03]  /*6a00*/  MUFU.RSQ64H R39, R53 ;  /* 0x0000003500277308 */ /* 0x000e660000001c00 */
[----:B------:R-:W-:Y:S01]  /*6a10*/  VIADD R38, R53, 0xfcb00000 ;  /* 0xfcb0000035267836 */ /* 0x000fe20000000000 */
[----:B------:R-:W-:-:S02]  /*6a20*/  DFMA R24, R24, R24, R50 ;  /* 0x000000181818722b */ /* 0x000fc40000000032 */
[----:B------:R-:W-:Y:S01]  /*6a30*/  DFMA R32, R30, R32, -UR20 ;  /* 0x800000141e207e2b */ /* 0x000fe20008000020 */
[----:B------:R-:W-:Y:S01]  /*6a40*/  UMOV UR20, 0xb2a3bfde ;  /* 0xb2a3bfde00147882 */ /* 0x000fe20000000000 */
[----:B------:R-:W-:-:S06]  /*6a50*/  UMOV UR21, 0x3f9162b0 ;  /* 0x3f9162b000157882 */ /* 0x000fcc0000000000 */
[----:B------:R-:W-:Y:S01]  /*6a60*/  DFMA R32, R30, R32, UR20 ;  /* 0x000000141e207e2b */ /* 0x000fe20008000020 */
[----:B------:R-:W-:Y:S01]  /*6a70*/  UMOV UR20, 0xfeb6fc6b ;  /* 0xfeb6fc6b00147882 */ /* 0x000fe20000000000 */
[----:B------:R-:W-:Y:S01]  /*6a80*/  UMOV UR21, 0x3f9a7256 ;  /* 0x3f9a725600157882 */ /* 0x000fe20000000000 */
[----:B-1----:R-:W-:-:S05]  /*6a90*/  DMUL R22, R38, R38 ;  /* 0x0000002626167228 */ /* 0x002fca0000000000 */
[----:B------:R-:W-:Y:S01]  /*6aa0*/  DFMA R32, R30, R32, -UR20 ;  /* 0x800000141e207e2b */ /* 0x000fe20008000020 */
[----:B------:R-:W-:Y:S01]  /*6ab0*/  UMOV UR20, 0xce4a489 ;  /* 0x0ce4a48900147882 */ /* 0x000fe20000000000 */
[----:B------:R-:W-:Y:S01]  /*6ac0*/  UMOV UR21, 0x3fa17156 ;  /* 0x3fa1715600157882 */ /* 0x000fe20000000000 */
[----:B------:R-:W-:-:S05]  /*6ad0*/  DFMA R22, R52, -R22, 1 ;  /* 0x3ff000003416742b */ /* 0x000fca0000000816 */
        /* <DEDUP_REMOVED lines=33> */
[----:B------:R-:W-:-:S08]  /*6cf0*/  DFMA R32, R30, R32, -UR20 ;  /* 0x800000141e207e2b */ /* 0x000fd00008000020 */
[----:B------:R-:W-:-:S08]  /*6d00*/  DMUL R32, R30, R32 ;  /* 0x000000201e207228 */ /* 0x000fd00000000000 */
[----:B------:R-:W-:Y:S01]  /*6d10*/  DFMA R28, R32, R28, R28 ;  /* 0x0000001c201c722b */ /* 0x000fe2000000001c */
[----:B------:R-:W-:Y:S02]  /*6d20*/  IMAD.MOV.U32 R32, RZ, RZ, 0x0 ;  /* 0x00000000ff207424 */ /* 0x000fe400078e00ff */
[----:B------:R-:W-:-:S05]  /*6d30*/  IMAD.MOV.U32 R33, RZ, RZ, 0x3fd80000 ;  /* 0x3fd80000ff217424 */ /* 0x000fca00078e00ff */
[----:B------:R-:W-:Y:S02]  /*6d40*/  @P1 DADD R30, -RZ, -R28 ;  /* 0x00000000ff1e1229 */ /* 0x000fe4000000091c */
[----:B------:R-:W-:Y:S01]  /*6d50*/  @!P1 DADD R26, -R28, R36 ;  /* 0x000000001c1a9229 */ /* 0x000fe20000000124 */
[----:B------:R-:W-:-:S07]  /*6d60*/  @P3 IMAD.MOV.U32 R37, RZ, RZ, 0x4002d97c ;  /* 0x4002d97cff253424 */ /* 0x000fce00078e00ff */
[----:B------:R-:W-:Y:S02]  /*6d70*/  @P1 FSEL R16, R28, R30, !P0 ;  /* 0x0000001e1c101208 */ /* 0x000fe40004000000 */
[----:B------:R-:W-:Y:S01]  /*6d80*/  @P1 FSEL R17, R29, R31, !P0 ;  /* 0x0000001f1d111208 */ /* 0x000fe20004000000 */
[----:B------:R-:W-:Y:S01]  /*6d90*/  DFMA R30, R22, R32, 0.5 ;  /* 0x3fe00000161e742b */ /* 0x000fe20000000020 */
[----:B------:R-:W-:Y:S01]  /*6da0*/  @!P1 PLOP3.LUT P0, PT, P2, PT, PT, 0x80, 0x8 ;  /* 0x000000000008981c */ /* 0x000fe2000170f070 */
[----:B------:R-:W-:Y:S01]  /*6db0*/  @P1 IMAD.MOV.U32 R32, RZ, RZ, 0x54442d18 ;  /* 0x54442d18ff201424 */ /* 0x000fe200078e00ff */
[----:B------:R-:W-:Y:S01]  /*6dc0*/  DMUL R22, R38, R22 ;  /* 0x0000001626167228 */ /* 0x000fe20000000000 */
[----:B------:R-:W-:Y:S01]  /*6dd0*/  @P1 IMAD.MOV.U32 R33, RZ, RZ, 0x3ff921fb ;  /* 0x3ff921fbff211424 */ /* 0x000fe200078e00ff */
[----:B------:R-:W-:-:S05]  /*6de0*/  @P3 FSEL R37, R37, 1.8213495016098022461, !P0 ;  /* 0x3fe921fb25253808 */ /* 0x000fca0004000000 */
[----:B------:R-:W-:Y:S02]  /*6df0*/  @P1 DADD R16, R16, R32 ;  /* 0x0000000010101229 */ /* 0x000fe40000000020 */
[----:B------:R-:W-:Y:S01]  /*6e00*/  DFMA R22, R30, R22, R38 ;  /* 0x000000161e16722b */ /* 0x000fe20000000026 */
[----:B------:R-:W-:-:S03]  /*6e10*/  @P3 IMAD.MOV.U32 R31, RZ, RZ, 0x7f3321d2 ;  /* 0x7f3321d2ff1f3424 */ /* 0x000fc600078e00ff */
[----:B------:R-:W-:Y:S02]  /*6e20*/  @!P1 FSEL R16, R26, R28, !P0 ;  /* 0x0000001c1a109208 */ /* 0x000fe40004000000 */
[----:B------:R-:W-:Y:S01]  /*6e30*/  @!P1 FSEL R17, R27, R29, !P0 ;  /* 0x0000001d1b119208 */ /* 0x000fe20004000000 */
[----:B------:R-:W-:Y:S01]  /*6e40*/  @P3 DSETP.NEU.AND P1, PT, |R46|, |R48|, PT ;  /* 0x400000302e00322a */ /* 0x000fe20003f2d200 */
[----:B------:R-:W-:Y:S01]  /*6e50*/  @P3 FSEL R31, R31, 3.37028055040000000000e+12, !P0 ;  /* 0x54442d181f1f3808 */ /* 0x000fe20004000000 */
[----:B------:R-:W-:Y:S01]  /*6e60*/  DMUL R32, R52, R22 ;  /* 0x0000001634207228 */ /* 0x000fe20000000000 */
[----:B------:R-:W-:Y:S01]  /*6e70*/  @!P3 FSEL R27, RZ, 2.1426990032196044922, P0 ;  /* 0x400921fbff1bb808 */ /* 0x000fe20000000000 */
[----:B------:R-:W-:Y:S01]  /*6e80*/  DADD R28, |R48|, |R46| ;  /* 0x00000000301c7229 */ /* 0x000fe2000000062e */
[----:B------:R-:W-:Y:S01]  /*6e90*/  IMAD.MOV.U32 R30, RZ, RZ, R22 ;  /* 0x000000ffff1e7224 */ /* 0x000fe200078e0016 */
[----:B------:R-:W-:Y:S01]  /*6ea0*/  @P3 FSEL R16, R31, R16, !P1 ;  /* 0x000000101f103208 */ /* 0x000fe20004800000 */
[----:B------:R-:W-:Y:S01]  /*6eb0*/  VIADD R31, R23, 0xfff00000 ;  /* 0xfff00000171f7836 */ /* 0x000fe20000000000 */
[----:B------:R-:W-:-:S02]  /*6ec0*/  @P3 FSEL R17, R37, R17, !P1 ;  /* 0x0000001125113208 */ /* 0x000fc40004800000 */
[----:B------:R-:W-:Y:S01]  /*6ed0*/  ISETP.GE.U32.AND P1, PT, R38, 0x7ca00000, PT ;  /* 0x7ca000002600780c */ /* 0x000fe20003f26070 */
[----:B------:R-:W-:Y:S01]  /*6ee0*/  DFMA R54, R32, -R32, R52 ;  /* 0x800000202036722b */ /* 0x000fe20000000034 */
[----:B------:R-:W-:Y:S01]  /*6ef0*/  @!P3 FSEL R26, RZ, 3.37028055040000000000e+12, P0 ;  /* 0x54442d18ff1ab808 */ /* 0x000fe20000000000 */
[----:B------:R-:W-:Y:S01]  /*6f00*/  @P3 IMAD.MOV.U32 R27, RZ, RZ, R17 ;  /* 0x000000ffff1b3224 */ /* 0x000fe200078e0011 */
[----:B------:R-:W-:Y:S01]  /*6f10*/  DSETP.NAN.AND P0, PT, R28, R28, PT ;  /* 0x0000001c1c00722a */ /* 0x000fe20003f08000 */
[----:B------:R-:W-:-:S03]  /*6f20*/  @P3 IMAD.MOV.U32 R26, RZ, RZ, R16 ;  /* 0x000000ffff1a3224 */ /* 0x000fc600078e0010 */
[----:B------:R-:W-:Y:S01]  /*6f30*/  LOP3.LUT R17, R27, 0x80000000, R49, 0xb8, !PT ;  /* 0x800000001b117812 */ /* 0x000fe200078eb831 */
[----:B------:R-:W-:Y:S01]  /*6f40*/  DFMA R50, R54, R30, R32 ;  /* 0x0000001e3632722b */ /* 0x000fe20000000020 */
[----:B------:R-:W-:Y:S02]  /*6f50*/  FSEL R16, R28, R26, P0 ;  /* 0x0000001a1c107208 */ /* 0x000fe40000000000 */
[----:B------:R-:W-:Y:S01]  /*6f60*/  FSEL R17, R29, R17, P0 ;  /* 0x000000111d117208 */ /* 0x000fe20000000000 */
[----:B------:R-:W-:Y:S07]  /*6f70*/  @!P1 BRA `(.L_x_98) ;  /* 0x0000000000209947 */ /* 0x000fee0003800000 */
[----:B------:R-:W-:Y:S01]  /*6f80*/  IMAD.MOV.U32 R28, RZ, RZ, R22 ;  /* 0x000000ffff1c7224 */ /* 0x000fe200078e0016 */
[----:B------:R-:W-:Y:S01]  /*6f90*/  MOV R30, 0x6fe0 ;  /* 0x00006fe0001e7802 */ /* 0x000fe20000000f00 */
[----:B------:R-:W-:Y:S02]  /*6fa0*/  IMAD.MOV.U32 R37, RZ, RZ, R53 ;  /* 0x000000ffff257224 */ /* 0x000fe400078e0035 */
[----:B------:R-:W-:Y:S02]  /*6fb0*/  IMAD.MOV.U32 R36, RZ, RZ, R54 ;  /* 0x000000ffff247224 */ /* 0x000fe400078e0036 */
[----:B------:R-:W-:-:S07]  /*6fc0*/  IMAD.MOV.U32 R29, RZ, RZ, R55 ;  /* 0x000000ffff1d7224 */ /* 0x000fce00078e0037 */
[----:B0-----:R-:W-:Y:S05]  /*6fd0*/  CALL.REL.NOINC `($__internal_1_$__cuda_sm20_dsqrt_rn_f64_mediumpath_v1) ;  /* 0x0000009000087944 */ /* 0x001fea0003c00000 */
[----:B------:R-:W-:Y:S01]  /*6fe0*/  MOV R50, R28 ;  /* 0x0000001c00327202 */ /* 0x000fe20000000f00 */
[----:B------:R-:W-:-:S07]  /*6ff0*/  IMAD.MOV.U32 R51, RZ, RZ, R29 ;  /* 0x000000ffff337224 */ /* 0x000fce00078e001d */
.L_x_98:
[----:B------:R-:W-:Y:S05]  /*7000*/  BSYNC.RECONVERGENT B1 ;  /* 0x0000000000017941 */ /* 0x000fea0003800200 */
.L_x_97:
        /* <DEDUP_REMOVED lines=20> */
[----:B0-----:R-:W-:Y:S05]  /*7150*/  CALL.REL.NOINC `($__internal_0_$__cuda_sm20_div_rn_f64_full) ;  /* 0x0000008800147944 */ /* 0x001fea0003c00000 */
[----:B------:R-:W-:Y:S02]  /*7160*/  IMAD.MOV.U32 R22, RZ, RZ, R28 ;  /* 0x000000ffff167224 */ /* 0x000fe400078e001c */
[----:B------:R-:W-:-:S07]  /*7170*/  IMAD.MOV.U32 R23, RZ, RZ, R29 ;  /* 0x000000ffff177224 */ /* 0x000fce00078e001d */
.L_x_100:
[----:B------:R-:W-:Y:S05]  /*7180*/  BSYNC.RECONVERGENT B1 ;  /* 0x0000000000017941 */ /* 0x000fea0003800200 */
.L_x_99:
        /* <DEDUP_REMOVED lines=23> */
.L_x_102:
[----:B------:R-:W-:Y:S05]  /*7300*/  BSYNC.RECONVERGENT B1 ;  /* 0x0000000000017941 */ /* 0x000fea0003800200 */
.L_x_101:
[----:B------:R-:W1:Y:S01]  /*7310*/  MUFU.RCP64H R27, R51 ;  /* 0x00000033001b7308 */ /* 0x000e620000001800 */
[----:B------:R-:W-:Y:S01]  /*7320*/  IMAD.MOV.U32 R26, RZ, RZ, 0x1 ;  /* 0x00000001ff1a7424 */ /* 0x000fe200078e00ff */
[----:B------:R-:W-:Y:S05]  /*7330*/  BSSY.RECONVERGENT B1, `(.L_x_103) ;  /* 0x0000012000017945 */ /* 0x000fea0003800200 */
[----:B-1----:R-:W-:-:S08]  /*7340*/  DFMA R28, R26, -R50, 1 ;  /* 0x3ff000001a1c742b */ /* 0x002fd00000000832 */
[----:B------:R-:W-:-:S08]  /*7350*/  DFMA R28, R28, R28, R28 ;  /* 0x0000001c1c1c722b */ /* 0x000fd0000000001c */
[----:B------:R-:W-:-:S08]  /*7360*/  DFMA R28, R26, R28, R26 ;  /* 0x0000001c1a1c722b */ /* 0x000fd0000000001a */
[----:B------:R-:W-:-:S08]  /*7370*/  DFMA R26, R28, -R50, 1 ;  /* 0x3ff000001c1a742b */ /* 0x000fd00000000832 */
[----:B------:R-:W-:-:S08]  /*7380*/  DFMA R26, R28, R26, R28 ;  /* 0x0000001a1c1a722b */ /* 0x000fd0000000001c */
[----:B------:R-:W-:-:S08]  /*7390*/  DMUL R28, R26, -2 ;  /* 0xc00000001a1c7828 */ /* 0x000fd00000000000 */
[----:B------:R-:W-:-:S08]  /*73a0*/  DFMA R30, R28, -R50, -2 ;  /* 0xc00000001c1e742b */ /* 0x000fd00000000832 */
[----:B------:R-:W-:-:S10]  /*73b0*/  DFMA R28, R26, R30, R28 ;  /* 0x0000001e1a1c722b */ /* 0x000fd4000000001c */
[----:B------:R-:W-:-:S05]  /*73c0*/  FFMA R26, RZ, R51, R29 ;  /* 0x00000033ff1a7223 */ /* 0x000fca000000001d */
[----:B------:R-:W-:-:S13]  /*73d0*/  FSETP.GT.AND P0, PT, |R26|, 1.469367938527859385e-39, PT ;  /* 0x001000001a00780b */ /* 0x000fda0003f04200 */
[----:B------:R-:W-:Y:S05]  /*73e0*/  @P0 BRA `(.L_x_104) ;  /* 0x0000000000180947 */ /* 0x000fea0003800000 */
[----:B------:R-:W-:Y:S01]  /*73f0*/  IMAD.MOV.U32 R28, RZ, RZ, RZ ;  /* 0x000000ffff1c7224 */ /* 0x000fe200078e00ff */
[----:B------:R-:W-:Y:S01]  /*7400*/  MOV R30, 0x7450 ;  /* 0x00007450001e7802 */ /* 0x000fe20000000f00 */
[----:B------:R-:W-:Y:S02]  /*7410*/  IMAD.MOV.U32 R29, RZ, RZ, -0x40000000 ;  /* 0xc0000000ff1d7424 */ /* 0x000fe400078e00ff */
[----:B------:R-:W-:Y:S02]  /*7420*/  IMAD.MOV.U32 R32, RZ, RZ, R50 ;  /* 0x000000ffff207224 */ /* 0x000fe400078e0032 */
[----:B------:R-:W-:-:S07]  /*7430*/  IMAD.MOV.U32 R33, RZ, RZ, R51 ;  /* 0x000000ffff217224 */ /* 0x000fce00078e0033 */
[----:B0-----:R-:W-:Y:S05]  /*7440*/  CALL.REL.NOINC `($__internal_0_$__cuda_sm20_div_rn_f64_full) ;  /* 0x0000008400587944 */ /* 0x001fea0003c00000 */
.L_x_104:
[----:B------:R-:W-:Y:S05]  /*7450*/  BSYNC.RECONVERGENT B1 ;  /* 0x0000000000017941 */ /* 0x000fea0003800200 */
.L_x_103:
[----:B------:R-:W-:Y:S01]  /*7460*/  DADD R18, R28, R18 ;  /* 0x000000001c127229 */ /* 0x000fe20000000012 */
[----:B------:R-:W-:Y:S01]  /*7470*/  IMAD.MOV.U32 R26, RZ, RZ, 0x0 ;  /* 0x00000000ff1a7424 */ /* 0x000fe200078e00ff */
[----:B------:R-:W-:Y:S01]  /*7480*/  BSSY.RECONVERGENT B1, `(.L_x_105) ;  /* 0x0000018000017945 */ /* 0x000fe20003800200 */
[----:B------:R-:W-:-:S05]  /*7490*/  IMAD.MOV.U32 R27, RZ, RZ, 0x3fd80000 ;  /* 0x3fd80000ff1b7424 */ /* 0x000fca00078e00ff */
[----:B------:R-:W-:-:S06]  /*74a0*/  DFMA R36, R18, R22, 1 ;  /* 0x3ff000001224742b */ /* 0x000fcc0000000016 */
        /* <DEDUP_REMOVED lines=21> */
.L_x_106:
[----:B------:R-:W-:Y:S05]  /*7600*/  BSYNC.RECONVERGENT B1 ;  /* 0x0000000000017941 */ /* 0x000fea0003800200 */
.L_x_105:
[----:B------:R-:W-:Y:S01]  /*7610*/  DMUL R32, R18, R34 ;  /* 0x0000002212207228 */ /* 0x000fe20000000000 */
[----:B------:R-:W-:Y:S01]  /*7620*/  IMAD.MOV.U32 R26, RZ, RZ, 0x1 ;  /* 0x00000001ff1a7424 */ /* 0x000fe200078e00ff */
[----:B------:R-:W-:Y:S01]  /*7630*/  DFMA R34, R24, R50, -R34 ;  /* 0x000000321822722b */ /* 0x000fe20000000822 */
[----:B------:R-:W-:Y:S03]  /*7640*/  BSSY.RECONVERGENT B1, `(.L_x_107) ;  /* 0x0000012000017945 */ /* 0x000fe60003800200 */
[----:B------:R-:W1:Y:S06]  /*7650*/  MUFU.RCP64H R27, R33 ;  /* 0x00000021001b7308 */ /* 0x000e6c0000001800 */
        /* <DEDUP_REMOVED lines=16> */
.L_x_108:
[----:B------:R-:W-:Y:S05]  /*7760*/  BSYNC.RECONVERGENT B1 ;  /* 0x0000000000017941 */ /* 0x000fea0003800200 */
.L_x_107:
        /* <DEDUP_REMOVED lines=15> */
[----:B------:R-:W-:Y:S01]  /*7860*/  UMOV UR21, 0x3f924eaf ;  /* 0x3f924eaf00157882 */ /* 0x000fe20000000000 */
[----:B------:R-:W-:Y:S02]  /*7870*/  @!P0 IMAD.MOV.U32 R36, RZ, RZ, 0x33145c07 ;  /* 0x33145c07ff248424 */ /* 0x000fe400078e00ff */
[----:B------:R-:W-:-:S03]  /*7880*/  @!P0 IMAD.MOV.U32 R37, RZ, RZ, 0x3c91a626 ;  /* 0x3c91a626ff258424 */ /* 0x000fc600078e00ff */
        /* <DEDUP_REMOVED lines=33> */
[----:B------:R-:W-:-:S08]  /*7aa0*/  DFMA R26, R26, |R28|, |R28| ;  /* 0x4000001c1a1a722b */ /* 0x000fd0000000041c */
[C---:B------:R-:W-:Y:S02]  /*7ab0*/  @!P0 DADD R36, R26.reuse, R36 ;  /* 0x000000001a248229 */ /* 0x040fe40000000024 */
[----:B------:R-:W-:-:S06]  /*7ac0*/  @P0 DADD R24, R26, -R24 ;  /* 0x000000001a180229 */ /* 0x000fcc0000000818 */
[----:B------:R-:W-:Y:S02]  /*7ad0*/  @!P0 DADD R36, R36, UR20 ;  /* 0x0000001424248e29 */ /* 0x000fe40008000000 */
[----:B------:R-:W-:Y:S01]  /*7ae0*/  @P0 DADD R36, -R24, UR20 ;  /* 0x0000001418240e29 */ /* 0x000fe20008000100 */
[----:B------:R-:W-:Y:S10]  /*7af0*/  BRA `(.L_x_111) ;  /* 0x0000000400207947 */ /* 0x000ff40003800000 */
.L_x_110:
        /* <DEDUP_REMOVED lines=15> */
[----:B------:R-:W-:Y:S01]  /*7bf0*/  IADD3 R27, PT, PT, R25, -0x100000, RZ ;  /* 0xfff00000191b7810 */ /* 0x000fe20007ffe0ff */
[----:B------:R-:W-:-:S04]  /*7c00*/  IMAD.MOV.U32 R26, RZ, RZ, R24 ;  /* 0x000000ffff1a7224 */ /* 0x000fc800078e0018 */
        /* <DEDUP_REMOVED lines=55> */
.L_x_111:
[----:B------:R-:W-:Y:S05]  /*7f80*/  BSYNC.RECONVERGENT B0 ;  /* 0x0000000000007941 */ /* 0x000fea0003800200 */
.L_x_109:
        /* <DEDUP_REMOVED lines=11> */
[----:B------:R-:W1:Y:S08]  /*8040*/  F2I.F64 R52, R52 ;  /* 0x0000003400347311 */ /* 0x000e700000301100 */
[----:B-1----:R-:W1:Y:S02]  /*8050*/  I2F.F64 R54, R52 ;  /* 0x0000003400367312 */ /* 0x002e640000201c00 */
[----:B-1----:R-:W-:Y:S01]  /*8060*/  DFMA R24, R54, -UR20, R36 ;  /* 0x8000001436187c2b */ /* 0x002fe20008000024 */
        /* <DEDUP_REMOVED lines=10> */
[----:B0-----:R-:W-:Y:S05]  /*8110*/  CALL.REL.NOINC `($_Z26mercurius_keplerian_solverPdS_S_S_S_S_S_di$__internal_trig_reduction_slowpathd) ;  /* 0x0000008c00087944 */ /* 0x001fea0003c00000 */
[----:B------:R-:W-:Y:S02]  /*8120*/  IMAD.MOV.U32 R52, RZ, RZ, R29 ;  /* 0x000000ffff347224 */ /* 0x000fe400078e001d */
[----:B------:R-:W-:Y:S02]  /*8130*/  IMAD.MOV.U32 R54, RZ, RZ, R38 ;  /* 0x000000ffff367224 */ /* 0x000fe400078e0026 */
[----:B------:R-:W-:-:S07]  /*8140*/  IMAD.MOV.U32 R55, RZ, RZ, R39 ;  /* 0x000000ffff377224 */ /* 0x000fce00078e0027 */
.L_x_113:
[----:B------:R-:W-:Y:S05]  /*8150*/  BSYNC.RECONVERGENT B2 ;  /* 0x0000000000027941 */ /* 0x000fea0003800200 */
.L_x_112:
[----:B------:R-:W1:Y:S01]  /*8160*/  LDCU.64 UR20, c[0x4][0x30] ;  /* 0x01000600ff1477ac */ /* 0x000e620008000a00 */
[----:B------:R-:W-:-:S05]  /*8170*/  IMAD.SHL.U32 R24, R52, 0x40, RZ ;  /* 0x0000004034187824 */ /* 0x000fca00078e00ff */
[----:B------:R-:W-:-:S04]  /*8180*/  LOP3.LUT R24, R24, 0x40, RZ, 0xc0, !PT ;  /* 0x0000004018187812 */ /* 0x000fc800078ec0ff */
[----:B-1----:R-:W-:-:S05]  /*8190*/  IADD3 R60, P0, PT, R24, UR20, RZ ;  /* 0x00000014183c7c10 */ /* 0x002fca000ff1e0ff */
[----:B------:R-:W-:-:S05]  /*81a0*/  IMAD.X R61, RZ, RZ, UR21, P0 ;  /* 0x00000015ff3d7e24 */ /* 0x000fca00080e06ff */
[----:B------:R-:W2:Y:S04]  /*81b0*/  LDG.E.128.CONSTANT R24, desc[UR10][R60.64] ;  /* 0x0000000a3c187981 */ /* 0x000ea8000c1e9d00 */
[----:B------:R-:W3:Y:S04]  /*81c0*/  LDG.E.128.CONSTANT R28, desc[UR10][R60.64+0x10] ;  /* 0x0000100a3c1c7981 */ /* 0x000ee8000c1e9d00 */
[----:B------:R1:W4:Y:S01]  /*81d0*/  LDG.E.128.CONSTANT R32, desc[UR10][R60.64+0x20] ;  /* 0x0000200a3c207981 */ /* 0x000322000c1e9d00 */
[----:B------:R-:W-:Y:S01]  /*81e0*/  DMUL R38, R18, R50 ;  /* 0x0000003212267228 */ /* 0x000fe20000000000 */
[----:B------:R-:W-:Y:S01]  /*81f0*/  LOP3.LUT R53, R52, 0x1, RZ, 0xc0, !PT ;  /* 0x0000000134357812 */ /* 0x000fe200078ec0ff */
[----:B------:R-:W-:Y:S01]  /*8200*/  IMAD.MOV.U32 R62, RZ, RZ, 0x20fd8164 ;  /* 0x20fd8164ff3e7424 */ /* 0x000fe200078e00ff */
[----:B------:R-:W-:Y:S01]  /*8210*/  DMUL R56, R54, R54 ;  /* 0x0000003636387228 */ /* 0x000fe20000000000 */
[----:B------:R-:W-:Y:S01]  /*8220*/  IMAD.MOV.U32 R58, RZ, RZ, 0x1 ;  /* 0x00000001ff3a7424 */ /* 0x000fe200078e00ff */
[----:B------:R-:W-:Y:S01]  /*8230*/  ISETP.NE.U32.AND P0, PT, R53, 0x1, PT ;  /* 0x000000013500780c */ /* 0x000fe20003f05070 */
[----:B------:R-:W1:Y:S01]  /*8240*/  MUFU.RCP64H R59, R39 ;  /* 0x00000027003b7308 */ /* 0x000e620000001800 */
[----:B------:R-:W-:Y:S01]  /*8250*/  IMAD.MOV.U32 R53, RZ, RZ, 0x3da8ff83 ;  /* 0x3da8ff83ff357424 */ /* 0x000fe200078e00ff */
[----:B------:R-:W-:Y:S01]  /*8260*/  DADD R50, R22, -R50 ;  /* 0x0000000016327229 */ /* 0x000fe20000000832 */
[----:B------:R-:W-:Y:S01]  /*8270*/  FSEL R62, R62, -8.06006814911005101289e+34, !P0 ;  /* 0xf9785eba3e3e7808 */ /* 0x000fe20004000000 */
[----:B------:R-:W-:Y:S02]  /*8280*/  BSSY.RECONVERGENT B1, `(.L_x_114) ;  /* 0x0000023000017945 */ /* 0x000fe40003800200 */
[----:B------:R-:W-:-:S06]  /*8290*/  FSEL R63, -R53, 0.11223486810922622681, !P0 ;  /* 0x3de5db65353f7808 */ /* 0x000fcc0004000100 */
[----:B------:R-:W-:Y:S01]  /*82a0*/  FSETP.GEU.AND P1, PT, |R51|, 6.5827683646048100446e-37, PT ;  /* 0x036000003300780b */ /* 0x000fe20003f2e200 */
[----:B-1----:R-:W-:-:S08]  /*82b0*/  DFMA R60, -R38, R58, 1 ;  /* 0x3ff00000263c742b */ /* 0x002fd0000000013a */
[----:B------:R-:W-:-:S08]  /*82c0*/  DFMA R60, R60, R60, R60 ;  /* 0x0000003c3c3c722b */ /* 0x000fd0000000003c */
[----:B------:R-:W-:Y:S02]  /*82d0*/  DFMA R60, R58, R60, R58 ;  /* 0x0000003c3a3c722b */ /* 0x000fe4000000003a */
[----:B--2---:R-:W-:-:S08]  /*82e0*/  DFMA R24, R56, R62, R24 ;  /* 0x0000003e3818722b */ /* 0x004fd00000000018 */
[----:B------:R-:W-:Y:S02]  /*82f0*/  DFMA R24, R56, R24, R26 ;  /* 0x000000183818722b */ /* 0x000fe4000000001a */
[----:B------:R-:W-:-:S06]  /*8300*/  DFMA R26, -R38, R60, 1 ;  /* 0x3ff00000261a742b */ /* 0x000fcc000000013c */
[----:B---3--:R-:W-:Y:S02]  /*8310*/  DFMA R24, R56, R24, R28 ;  /* 0x000000183818722b */ /* 0x008fe4000000001c */
[----:B------:R-:W-:-:S06]  /*8320*/  DFMA R26, R60, R26, R60 ;  /* 0x0000001a3c1a722b */ /* 0x000fcc000000003c */
[----:B------:R-:W-:Y:S02]  /*8330*/  DFMA R24, R56, R24, R30 ;  /* 0x000000183818722b */ /* 0x000fe4000000001e */
[----:B------:R-:W-:-:S06]  /*8340*/  DMUL R28, R50, R26 ;  /* 0x0000001a321c7228 */ /* 0x000fcc0000000000 */
[----:B----4-:R-:W-:Y:S02]  /*8350*/  DFMA R24, R56, R24, R32 ;  /* 0x000000183818722b */ /* 0x010fe40000000020 */
[----:B------:R-:W-:-:S06]  /*8360*/  DFMA R30, -R38, R28, R50 ;  /* 0x0000001c261e722b */ /* 0x000fcc0000000132 */
[----:B------:R-:W-:Y:S02]  /*8370*/  DFMA R24, R56, R24, R34 ;  /* 0x000000183818722b */ /* 0x000fe40000000022 */
[----:B------:R-:W-:-:S06]  /*8380*/  DFMA R28, R26, R30, R28 ;  /* 0x0000001e1a1c722b */ /* 0x000fcc000000001c */
[----:B------:R-:W-:Y:S02]  /*8390*/  DFMA R54, R24, R54, R54 ;  /* 0x000000361836722b */ /* 0x000fe40000000036 */
[----:B------:R-:W-:Y:S02]  /*83a0*/  DFMA R24, R56, R24, 1 ;  /* 0x3ff000003818742b */ /* 0x000fe40000000018 */
[----:B------:R-:W-:-:S08]  /*83b0*/  FFMA R26, RZ, R39, R29 ;  /* 0x00000027ff1a7223 */ /* 0x000fd0000000001d */
[----:B------:R-:W-:Y:S02]  /*83c0*/  FSEL R32, R24, R54, !P0 ;  /* 0x0000003618207208 */ /* 0x000fe40004000000 */
[----:B------:R-:W-:Y:S02]  /*83d0*/  FSEL R33, R25, R55, !P0 ;  /* 0x0000003719217208 */ /* 0x000fe40004000000 */
[----:B------:R-:W-:-:S04]  /*83e0*/  LOP3.LUT P0, RZ, R52, 0x2, RZ, 0xc0, !PT ;  /* 0x0000000234ff7812 */ /* 0x000fc8000780c0ff */
[----:B------:R-:W-:-:S10]  /*83f0*/  DADD R24, RZ, -R32 ;  /* 0x00000000ff187229 */ /* 0x000fd40000000820 */
[----:B------:R-:W-:Y:S02]  /*8400*/  FSEL R24, R32, R24, !P0 ;  /* 0x0000001820187208 */ /* 0x000fe40004000000 */
[----:B------:R-:W-:Y:S02]  /*8410*/  FSEL R25, R33, R25, !P0 ;  /* 0x0000001921197208 */ /* 0x000fe40004000000 */
[----:B------:R-:W-:-:S04]  /*8420*/  FSETP.GT.AND P0, PT, |R26|, 1.469367938527859385e-39, PT ;  /* 0x001000001a00780b */ /* 0x000fc80003f04200 */
[----:B------:R-:W-:-:S09]  /*8430*/  DFMA R36, -R18, R24, R36 ;  /* 0x000000181224722b */ /* 0x000fd20000000124 */
[----:B------:R-:W-:Y:S05]  /*8440*/  @P0 BRA P1, `(.L_x_115) ;  /* 0x0000000000180947 */ /* 0x000fea0000800000 */
[----:B------:R-:W-:Y:S01]  /*8450*/  IMAD.MOV.U32 R28, RZ, RZ, R50 ;  /* 0x000000ffff1c7224 */ /* 0x000fe200078e0032 */
[----:B------:R-:W-:Y:S01]  /*8460*/  MOV R30, 0x84b0 ;  /* 0x000084b0001e7802 */ /* 0x000fe20000000f00 */
[----:B------:R-:W-:Y:S02]  /*8470*/  IMAD.MOV.U32 R29, RZ, RZ, R51 ;  /* 0x000000ffff1d7224 */ /* 0x000fe400078e0033 */
[----:B------:R-:W-:Y:S02]  /*8480*/  IMAD.MOV.U32 R32, RZ, RZ, R38 ;  /* 0x000000ffff207224 */ /* 0x000fe400078e0026 */
[----:B------:R-:W-:-:S07]  /*8490*/  IMAD.MOV.U32 R33, RZ, RZ, R39 ;  /* 0x000000ffff217224 */ /* 0x000fce00078e0027 */
[----:B0-----:R-:W-:Y:S05]  /*84a0*/  CALL.REL.NOINC `($__internal_0_$__cuda_sm20_div_rn_f64_full) ;  /* 0x0000007400407944 */ /* 0x001fea0003c00000 */
.L_x_115:
[----:B------:R-:W-:Y:S05]  /*84b0*/  BSYNC.RECONVERGENT B1 ;  /* 0x0000000000017941 */ /* 0x000fea0003800200 */
.L_x_114:
[----:B------:R-:W-:Y:S01]  /*84c0*/  DADD R24, -RZ, |R28| ;  /* 0x00000000ff187229 */ /* 0x000fe2000000051c */
[----:B------:R-:W-:Y:S09]  /*84d0*/  BSSY.RECONVERGENT B0, `(.L_x_116) ;  /* 0x0000080000007945 */ /* 0x000ff20003800200 */
[----:B------:R-:W-:-:S13]  /*84e0*/  ISETP.GT.AND P0, PT, R25, 0x3fe26665, PT ;  /* 0x3fe266651900780c */ /* 0x000fda0003f04270 */
[----:B------:R-:W-:Y:S05]  /*84f0*/  @P0 BRA `(.L_x_117) ;  /* 0x0000000000d40947 */ /* 0x000fea0003800000 */
[----:B------:R-:W-:Y:S01]  /*8500*/  DMUL R24, R28, R28 ;  /* 0x0000001c1c187228 */ /* 0x000fe20000000000 */
[----:B------:R-:W-:Y:S01]  /*8510*/  MOV R26, 0x180754af ;  /* 0x180754af001a7802 */ /* 0x000fe20000000f00 */
[----:B------:R-:W-:Y:S01]  /*8520*/  IMAD.MOV.U32 R27, RZ, RZ, 0x3fb3823b ;  /* 0x3fb3823bff1b7424 */ /* 0x000fe200078e00ff */
[----:B------:R-:W-:Y:S01]  /*8530*/  UMOV UR20, 0xdc1895e9 ;  /* 0xdc1895e900147882 */ /* 0x000fe20000000000 */
[----:B------:R-:W-:Y:S01]  /*8540*/  UMOV UR21, 0x3fb0066b ;  /* 0x3fb0066b00157882 */ /* 0x000fe20000000000 */
[----:B------:R-:W-:-:S03]  /*8550*/  ISETP.GT.AND P0, PT, R29, -0x1, PT ;  /* 0xffffffff1d00780c */ /* 0x000fc60003f04270 */
        /* <DEDUP_REMOVED lines=47> */
.L_x_117:
        /* <DEDUP_REMOVED lines=72> */
.L_x_118:
[----:B------:R-:W-:Y:S05]  /*8cd0*/  BSYNC.RECONVERGENT B0 ;  /* 0x0000000000007941 */ /* 0x000fea0003800200 */
.L_x_116:
[----:B------:R-:W1:Y:S01]  /*8ce0*/  MUFU.RCP64H R25, R47 ;  /* 0x0000002f00197308 */ /* 0x000e620000001800 */
[----:B------:R-:W-:Y:S01]  /*8cf0*/  IMAD.MOV.U32 R24, RZ, RZ, 0x1 ;  /* 0x00000001ff187424 */ /* 0x000fe200078e00ff */
[----:B------:R-:W-:Y:S01]  /*8d00*/  DADD R28, -RZ, -R48 ;  /* 0x00000000ff1c7229 */ /* 0x000fe20000000930 */
[----:B------:R-:W-:Y:S09]  /*8d10*/  BSSY.RECONVERGENT B1, `(.L_x_119) ;  /* 0x0000013000017945 */ /* 0x000ff20003800200 */
[----:B------:R-:W-:Y:S01]  /*8d20*/  FSETP.GEU.AND P1, PT, |R29|, 6.5827683646048100446e-37, PT ;  /* 0x036000001d00780b */ /* 0x000fe20003f2e200 */
[----:B-1----:R-:W-:-:S08]  /*8d30*/  DFMA R26, -R46, R24, 1 ;  /* 0x3ff000002e1a742b */ /* 0x002fd00000000118 */
        /* <DEDUP_REMOVED lines=14> */
[----:B------:R-:W-:Y:S02]  /*8e20*/  IMAD.MOV.U32 R50, RZ, RZ, R28 ;  /* 0x000000ffff327224 */ /* 0x000fe400078e001c */
[----:B------:R-:W-:-:S07]  /*8e30*/  IMAD.MOV.U32 R51, RZ, RZ, R29 ;  /* 0x000000ffff337224 */ /* 0x000fce00078e001d */
.L_x_120:
[----:B------:R-:W-:Y:S05]  /*8e40*/  BSYNC.RECONVERGENT B1 ;  /* 0x0000000000017941 */ /* 0x000fea0003800200 */
.L_x_119:
        /* <DEDUP_REMOVED lines=11> */
[----:B------:R-:W-:-:S04]  /*8f00*/  UMOV UR21, 0x3ff921fb ;  /* 0x3ff921fb00157882 */ /* 0x000fc80000000000 */
        /* <DEDUP_REMOVED lines=11> */
[----:B------:R-:W-:Y:S02]  /*8fc0*/  MOV R61, R21 ;  /* 0x00000015003d7202 */ /* 0x000fe40000000f00 */
[----:B------:R-:W-:-:S07]  /*8fd0*/  MOV R60, 0x8ff0 ;  /* 0x00008ff0003c7802 */ /* 0x000fce0000000f00 */
[----:B0-----:R-:W-:Y:S05]  /*8fe0*/  CALL.REL.NOINC `($_Z26mercurius_keplerian_solverPdS_S_S_S_S_S_di$__internal_trig_reduction_slowpathd) ;  /* 0x0000007c00547944 */ /* 0x001fea0003c00000 */
.L_x_124:
[----:B------:R-:W-:Y:S05]  /*8ff0*/  BSYNC.RECONVERGENT B3 ;  /* 0x0000000000037941 */ /* 0x000fea0003800200 */
.L_x_123:
[----:B------:R-:W-:-:S07]  /*9000*/  VIADD R46, R29, 0x1 ;  /* 0x000000011d2e7836 */ /* 0x000fce0000000000 */
.L_x_122:
[----:B------:R-:W-:Y:S05]  /*9010*/  BSYNC.RECONVERGENT B2 ;  /* 0x0000000000027941 */ /* 0x000fea0003800200 */
.L_x_121:
[----:B------:R-:W1:Y:S01]  /*9020*/  LDCU.64 UR20, c[0x4][0x30] ;  /* 0x01000600ff1477ac */ /* 0x000e620008000a00 */
[----:B------:R-:W-:-:S05]  /*9030*/  IMAD.SHL.U32 R24, R46, 0x40, RZ ;  /* 0x000000402e187824 */ /* 0x000fca00078e00ff */
[----:B------:R-:W-:-:S04]  /*9040*/  LOP3.LUT R24, R24, 0x40, RZ, 0xc0, !PT ;  /* 0x0000004018187812 */ /* 0x000fc800078ec0ff */
[----:B-1----:R-:W-:-:S05]  /*9050*/  IADD3 R52, P0, PT, R24, UR20, RZ ;  /* 0x0000001418347c10 */ /* 0x002fca000ff1e0ff */
        /* <DEDUP_REMOVED lines=9> */
[----:B------:R-:W-:-:S03]  /*90f0*/  IMAD.MOV.U32 R47, RZ, RZ, 0x3da8ff83 ;  /* 0x3da8ff83ff2f7424 */ /* 0x000fc600078e00ff */
[----:B------:R-:W-:Y:S02]  /*9100*/  FSEL R54, R54, -8.06006814911005101289e+34, !P0 ;  /* 0xf9785eba36367808 */ /* 0x000fe40004000000 */
[----:B------:R-:W-:-:S06]  /*9110*/  FSEL R55, -R47, 0.11223486810922622681, !P0 ;  /* 0x3de5db652f377808 */ /* 0x000fcc0004000100 */
[----:B--2---:R-:W-:-:S08]  /*9120*/  DFMA R24, R48, R54, R24 ;  /* 0x000000363018722b */ /* 0x004fd00000000018 */
[----:B------:R-:W-:-:S08]  /*9130*/  DFMA R24, R48, R24, R26 ;  /* 0x000000183018722b */ /* 0x000fd0000000001a */
[----:B---3--:R-:W-:Y:S02]  /*9140*/  DFMA R24, R48, R24, R28 ;  /* 0x000000183018722b */ /* 0x008fe4000000001c */
[----:B------:R-:W-:-:S06]  /*9150*/  DMUL R28, R50, R50 ;  /* 0x00000032321c7228 */ /* 0x000fcc0000000000 */
        /* <DEDUP_REMOVED lines=11> */
[C---:B------:R-:W-:Y:S02]  /*9210*/  DADD R26, -R24.reuse, 1 ;  /* 0x3ff00000181a7429 */ /* 0x040fe40000000100 */
[C---:B------:R-:W-:Y:S02]  /*9220*/  DFMA R30, R24.reuse, R28, 1 ;  /* 0x3ff00000181e742b */ /* 0x040fe4000000001c */
[----:B------:R-:W-:-:S04]  /*9230*/  DADD R28, R24, R28 ;  /* 0x00000000181c7229 */ /* 0x000fc8000000001c */
[----:B------:R-:W-:-:S08]  /*9240*/  DMUL R26, R26, R50 ;  /* 0x000000321a1a7228 */ /* 0x000fd00000000000 */
[-C--:B------:R-:W-:Y:S02]  /*9250*/  DMUL R24, R14, R26.reuse ;  /* 0x0000001a0e187228 */ /* 0x080fe40000000000 */
[----:B------:R-:W-:-:S06]  /*9260*/  DMUL R26, R2, R26 ;  /* 0x0000001a021a7228 */ /* 0x000fcc0000000000 */
[----:B------:R-:W-:Y:S02]  /*9270*/  DFMA R2, R2, R30, -R24 ;  /* 0x0000001e0202722b */ /* 0x000fe40000000818 */
[----:B------:R-:W-:Y:S01]  /*9280*/  DFMA R24, R14, R28, -R26 ;  /* 0x0000001c0e18722b */ /* 0x000fe2000000081a */
[----:B------:R-:W-:-:S05]  /*9290*/  IMAD.MOV.U32 R26, RZ, RZ, 0x1 ;  /* 0x00000001ff1a7424 */ /* 0x000fca00078e00ff */
[----:B------:R-:W-:Y:S02]  /*92a0*/  DADD R30, -RZ, |R2| ;  /* 0x00000000ff1e7229 */ /* 0x000fe40000000502 */
[--C-:B------:R-:W-:Y:S02]  /*92b0*/  DADD R32, -RZ, |R24|.reuse ;  /* 0x00000000ff207229 */ /* 0x100fe40000000518 */
        /* <DEDUP_REMOVED lines=24> */
.L_x_126:
[----:B------:R-:W-:Y:S05]  /*9440*/  BSYNC.RECONVERGENT B1 ;  /* 0x0000000000017941 */ /* 0x000fea0003800200 */
.L_x_125:
[----:B------:R-:W1:Y:S02]  /*9450*/  LDC.64 R26, c[0x4][0x20] ;  /* 0x01000800ff1a7b82 */ /* 0x000e640000000a00 */
[----:B-1----:R-:W2:Y:S01]  /*9460*/  LDG.E.64 R26, desc[UR10][R26.64] ;  /* 0x0000000a1a1a7981 */ /* 0x002ea2000c1e1b00 */
[----:B------:R-:W-:Y:S01]  /*9470*/  DMUL R30, R28, R28 ;  /* 0x0000001c1c1e7228 */ /* 0x000fe20000000000 */
[----:B------:R-:W-:Y:S01]  /*9480*/  IMAD.MOV.U32 R32, RZ, RZ, -0x2449a4b7 ;  /* 0xdbb65b49ff207424 */ /* 0x000fe200078e00ff */
[----:B------:R-:W-:Y:S01]  /*9490*/  UMOV UR20, 0x2a25ff7e ;  /* 0x2a25ff7e00147882 */ /* 0x000fe20000000000 */
[----:B------:R-:W-:Y:S01]  /*94a0*/  IMAD.MOV.U32 R33, RZ, RZ, 0x3f2d3b63 ;  /* 0x3f2d3b63ff217424 */ /* 0x000fe200078e00ff */
[----:B------:R-:W-:Y:S01]  /*94b0*/  UMOV UR21, 0x3ef53e1d ;  /* 0x3ef53e1d00157882 */ /* 0x000fe20000000000 */
[----:B------:R-:W-:Y:S01]  /*94c0*/  ISETP.GE.AND P2, PT, R25, RZ, PT ;  /* 0x000000ff1900720c */ /* 0x000fe20003f46270 */
[----:B------:R-:W-:Y:S01]  /*94d0*/  @!P1 IMAD.MOV.U32 R34, RZ, RZ, 0x54442d18 ;  /* 0x54442d18ff229424 */ /* 0x000fe200078e00ff */
[----:B------:R-:W-:Y:S01]  /*94e0*/  DSETP.NEU.AND P3, PT, R14, RZ, PT ;  /* 0x000000ff0e00722a */ /* 0x000fe20003f6d000 */
[----:B------:R-:W-:Y:S01]  /*94f0*/  @!P1 IMAD.MOV.U32 R35, RZ, RZ, 0x400921fb ;  /* 0x400921fbff239424 */ /* 0x000fe200078e00ff */
[C---:B------:R-:W-:Y:S01]  /*9500*/  DFMA R32, R30.reuse, -UR20, R32 ;  /* 0x800000141e207c2b */ /* 0x040fe20008000020 */
[----:B------:R-:W-:Y:S01]  /*9510*/  UMOV UR20, 0x8dde082e ;  /* 0x8dde082e00147882 */ /* 0x000fe20000000000 */
[----:B------:R-:W-:Y:S01]  /*9520*/  UMOV UR21, 0x3f531278 ;  /* 0x3f53127800157882 */ /* 0x000fe20000000000 */
[----:B------:R-:W-:Y:S01]  /*9530*/  @P1 PLOP3.LUT P0, PT, P2, PT, PT, 0x80, 0x8 ;  /* 0x000000000008181c */ /* 0x000fe2000170f070 */
[----:B------:R-:W-:Y:S04]  /*9540*/  BSSY.RECONVERGENT B0, `(.L_x_127) ;  /* 0x000009a000007945 */ /* 0x000fe80003800200 */
        /* <DEDUP_REMOVED lines=49> */
[----:B------:R-:W-:Y:S01]  /*9860*/  DMUL R32, R30, R32 ;  /* 0x000000201e207228 */ /* 0x000fe20000000000 */
[----:B------:R-:W-:Y:S02]  /*9870*/  @P1 IMAD.MOV.U32 R30, RZ, RZ, 0x54442d18 ;  /* 0x54442d18ff1e1424 */ /* 0x000fe400078e00ff */
[----:B------:R-:W-:-:S05]  /*9880*/  @P1 IMAD.MOV.U32 R31, RZ, RZ, 0x3ff921fb ;  /* 0x3ff921fbff1f1424 */ /* 0x000fca00078e00ff */
[----:B------:R-:W-:-:S08]  /*9890*/  DFMA R32, R32, R28, R28 ;  /* 0x0000001c2020722b */ /* 0x000fd0000000001c */
[----:B------:R-:W-:-:S10]  /*98a0*/  @P1 DADD R28, -RZ, -R32 ;  /* 0x00000000ff1c1229 */ /* 0x000fd40000000920 */
[----:B------:R-:W-:Y:S02]  /*98b0*/  @P1 FSEL R14, R32, R28, !P0 ;  /* 0x0000001c200e1208 */ /* 0x000fe40004000000 */
[----:B------:R-:W-:Y:S01]  /*98c0*/  @P1 FSEL R15, R33, R29, !P0 ;  /* 0x0000001d210f1208 */ /* 0x000fe20004000000 */
[----:B------:R-:W-:Y:S01]  /*98d0*/  @!P1 DADD R28, -R32, R34 ;  /* 0x00000000201c9229 */ /* 0x000fe20000000122 */
[----:B------:R-:W-:-:S04]  /*98e0*/  @!P1 PLOP3.LUT P0, PT, P2, PT, PT, 0x80, 0x8 ;  /* 0x000000000008981c */ /* 0x000fc8000170f070 */
[----:B------:R-:W-:Y:S01]  /*98f0*/  @P1 DADD R14, R14, R30 ;  /* 0x000000000e0e1229 */ /* 0x000fe2000000001e */
[----:B------:R-:W-:-:S05]  /*9900*/  @P3 IMAD.MOV.U32 R31, RZ, RZ, 0x7f3321d2 ;  /* 0x7f3321d2ff1f3424 */ /* 0x000fca00078e00ff */
[----:B------:R-:W-:Y:S01]  /*9910*/  @!P1 FSEL R15, R29, R33, !P0 ;  /* 0x000000211d0f9208 */ /* 0x000fe20004000000 */
[----:B------:R-:W-:Y:S01]  /*9920*/  @P3 IMAD.MOV.U32 R33, RZ, RZ, 0x4002d97c ;  /* 0x4002d97cff213424 */ /* 0x000fe200078e00ff */
[----:B------:R-:W-:Y:S01]  /*9930*/  @!P1 FSEL R14, R28, R32, !P0 ;  /* 0x000000201c0e9208 */ /* 0x000fe20004000000 */
[----:B------:R-:W-:Y:S01]  /*9940*/  @P3 DSETP.NEU.AND P1, PT, |R24|, |R2|, PT ;  /* 0x400000021800322a */ /* 0x000fe20003f2d200 */
[----:B------:R-:W-:Y:S01]  /*9950*/  @P3 FSEL R31, R31, 3.37028055040000000000e+12, !P0 ;  /* 0x54442d181f1f3808 */ /* 0x000fe20004000000 */
[----:B------:R-:W-:Y:S01]  /*9960*/  DADD R28, |R2|, |R24| ;  /* 0x00000000021c7229 */ /* 0x000fe20000000618 */
[----:B------:R-:W-:Y:S02]  /*9970*/  @P3 FSEL R33, R33, 1.8213495016098022461, !P0 ;  /* 0x3fe921fb21213808 */ /* 0x000fe40004000000 */
[----:B------:R-:W-:Y:S02]  /*9980*/  @!P3 FSEL R25, RZ, 2.1426990032196044922, P0 ;  /* 0x400921fbff19b808 */ /* 0x000fe40000000000 */
[----:B------:R-:W-:-:S02]  /*9990*/  @P3 FSEL R15, R33, R15, !P1 ;  /* 0x0000000f210f3208 */ /* 0x000fc40004800000 */
[----:B------:R-:W-:Y:S02]  /*99a0*/  @P3 FSEL R2, R31, R14, !P1 ;  /* 0x0000000e1f023208 */ /* 0x000fe40004800000 */
[----:B------:R-:W-:Y:S01]  /*99b0*/  @!P3 FSEL R24, RZ, 3.37028055040000000000e+12, P0 ;  /* 0x54442d18ff18b808 */ /* 0x000fe20000000000 */
[----:B------:R-:W-:Y:S01]  /*99c0*/  @P3 IMAD.MOV.U32 R25, RZ, RZ, R15 ;  /* 0x000000ffff193224 */ /* 0x000fe200078e000f */
[----:B------:R-:W-:Y:S01]  /*99d0*/  DSETP.NAN.AND P0, PT, R28, R28, PT ;  /* 0x0000001c1c00722a */ /* 0x000fe20003f08000 */
[----:B------:R-:W-:-:S03]  /*99e0*/  @P3 IMAD.MOV.U32 R24, RZ, RZ, R2 ;  /* 0x000000ffff183224 */ /* 0x000fc600078e0002 */
[----:B------:R-:W-:Y:S02]  /*99f0*/  LOP3.LUT R3, R25, 0x80000000, R3, 0xb8, !PT ;  /* 0x8000000019037812 */ /* 0x000fe400078eb803 */
[----:B------:R-:W-:Y:S02]  /*9a00*/  FSEL R24, R28, R24, P0 ;  /* 0x000000181c187208 */ /* 0x000fe40000000000 */
[----:B------:R-:W-:-:S06]  /*9a10*/  FSEL R25, R29, R3, P0 ;  /* 0x000000031d197208 */ /* 0x000fcc0000000000 */
[----:B------:R-:W-:-:S08]  /*9a20*/  DADD R64, -R64, R24 ;  /* 0x0000000040407229 */ /* 0x000fd00000000118 */
[----:B--2---:R-:W-:Y:S01]  /*9a30*/  DADD R2, R64, R26 ;  /* 0x0000000040027229 */ /* 0x004fe2000000001a */
[----:B------:R-:W-:Y:S02]  /*9a40*/  LOP3.LUT R25, R27, 0x7fffffff, RZ, 0xc0, !PT ;  /* 0x7fffffff1b197812 */ /* 0x000fe400078ec0ff */
[----:B------:R-:W-:-:S05]  /*9a50*/  MOV R24, R26 ;  /* 0x0000001a00187202 */ /* 0x000fca0000000f00 */
[----:B------:R-:W-:-:S10]  /*9a60*/  DADD R2, R26, R2 ;  /* 0x000000001a027229 */ /* 0x000fd40000000002 */
[----:B------:R-:W-:-:S04]  /*9a70*/  LOP3.LUT R15, R3, 0x7fffffff, RZ, 0xc0, !PT ;  /* 0x7fffffff030f7812 */ /* 0x000fc800078ec0ff */
[----:B------:R-:W-:-:S04]  /*9a80*/  VIMNMX.U32 R14, PT, PT, R15, R25, !PT ;  /* 0x000000190f0e7248 */ /* 0x000fc80007fe0000 */
[----:B------:R-:W-:Y:S01]  /*9a90*/  ISETP.GE.U32.AND P0, PT, R14, 0x7ff00000, PT ;  /* 0x7ff000000e00780c */ /* 0x000fe20003f06070 */
[----:B------:R-:W-:-:S12]  /*9aa0*/  IMAD.MOV.U32 R14, RZ, RZ, R2 ;  /* 0x000000ffff0e7224 */ /* 0x000fd800078e0002 */
[----:B------:R-:W-:Y:S05]  /*9ab0*/  @!P0 BRA `(.L_x_128) ;  /* 0x00000000001c8947 */ /* 0x000fea0003800000 */
[----:B------:R-:W-:-:S06]  /*9ac0*/  DSETP.NAN.AND P0, PT, R24, R24, PT ;  /* 0x000000181800722a */ /* 0x000fcc0003f08000 */
[----:B------:R-:W-:-:S14]  /*9ad0*/  DSETP.NUM.AND P0, PT, R14, R14, !P0 ;  /* 0x0000000e0e00722a */ /* 0x000fdc0004707000 */
[----:B------:R-:W-:Y:S02]  /*9ae0*/  @P0 DSETP.NEU.AND P1, PT, R14, +INF , PT ;  /* 0x7ff000000e00042a */ /* 0x000fe40003f2d000 */
[----:B------:R-:W-:-:S06]  /*9af0*/  @!P0 DADD R26, R26, R2 ;  /* 0x000000001a1a8229 */ /* 0x000fcc0000000002 */
[----:B------:R-:W-:Y:S02]  /*9b00*/  @P0 FSEL R26, R2, RZ, P1 ;  /* 0x000000ff021a0208 */ /* 0x000fe40000800000 */
[----:B------:R-:W-:Y:S01]  /*9b10*/  @P0 FSEL R27, R3, -QNAN , P1 ;  /* 0xfff80000031b0808 */ /* 0x000fe20000800000 */
[----:B------:R-:W-:Y:S06]  /*9b20*/  BRA `(.L_x_129) ;  /* 0x0000000000ec7947 */ /* 0x000fec0003800000 */
.L_x_128:
[----:B------:R-:W-:Y:S01]  /*9b30*/  DSETP.NEU.AND P0, PT, R24, RZ, PT ;  /* 0x000000ff1800722a */ /* 0x000fe20003f0d000 */
[----:B------:R-:W-:Y:S02]  /*9b40*/  IMAD.MOV.U32 R26, RZ, RZ, 0x0 ;  /* 0x00000000ff1a7424 */ /* 0x000fe400078e00ff */
[----:B------:R-:W-:-:S11]  /*9b50*/  IMAD.MOV.U32 R27, RZ, RZ, -0x80000 ;  /* 0xfff80000ff1b7424 */ /* 0x000fd600078e00ff */
[----:B------:R-:W-:Y:S05]  /*9b60*/  @!P0 BRA `(.L_x_129) ;  /* 0x0000000000dc8947 */ /* 0x000fea0003800000 */
[----:B------:R-:W-:Y:S01]  /*9b70*/  DSETP.GE.AND P0, PT, R14, R24, PT ;  /* 0x000000180e00722a */ /* 0x000fe20003f06000 */
[----:B------:R-:W-:Y:S02]  /*9b80*/  IMAD.MOV.U32 R26, RZ, RZ, R2 ;  /* 0x000000ffff1a7224 */ /* 0x000fe400078e0002 */
[----:B------:R-:W-:-:S11]  /*9b90*/  IMAD.MOV.U32 R27, RZ, RZ, R3 ;  /* 0x000000ffff1b7224 */ /* 0x000fd600078e0003 */
[----:B------:R-:W-:Y:S05]  /*9ba0*/  @!P0 BRA `(.L_x_129) ;  /* 0x0000000000cc8947 */ /* 0x000fea0003800000 */
[----:B------:R-:W-:Y:S01]  /*9bb0*/  ISETP.GT.U32.AND P0, PT, R15, 0xfffff, PT ;  /* 0x000fffff0f00780c */ /* 0x000fe20003f04070 */
[----:B------:R-:W-:Y:S01]  /*9bc0*/  BSSY.RECONVERGENT B1, `(.L_x_130) ;  /* 0x000001a000017945 */ /* 0x000fe20003800200 */
[----:B------:R-:W-:Y:S02]  /*9bd0*/  ISETP.GT.U32.AND P1, PT, R25, 0xfffff, PT ;  /* 0x000fffff1900780c */ /* 0x000fe40003f24070 */
[----:B------:R-:W-:Y:S02]  /*9be0*/  SHF.R.U32.HI R27, RZ, 0x14, R15 ;  /* 0x00000014ff1b7819 */ /* 0x000fe4000001160f */
[----:B------:R-:W-:-:S07]  /*9bf0*/  SHF.R.U32.HI R28, RZ, 0x14, R25 ;  /* 0x00000014ff1c7819 */ /* 0x000fce0000011619 */
[----:B------:R-:W-:Y:S02]  /*9c00*/  @!P0 DMUL R14, R14, 1.80143985094819840000e+16 ;  /* 0x435000000e0e8828 */ /* 0x000fe40000000000 */
[----:B------:R-:W-:-:S08]  /*9c10*/  @!P1 DMUL R24, R24, 1.80143985094819840000e+16 ;  /* 0x4350000018189828 */ /* 0x000fd00000000000 */
[----:B------:R-:W-:Y:S02]  /*9c20*/  @!P0 LEA.HI R26, R15, R27, RZ, 0xc ;  /* 0x0000001b0f1a8211 */ /* 0x000fe400078f60ff */
[----:B------:R-:W-:Y:S02]  /*9c30*/  @!P1 LEA.HI R29, R25, R28, RZ, 0xc ;  /* 0x0000001c191d9211 */ /* 0x000fe400078f60ff */
[----:B------:R-:W-:Y:S01]  /*9c40*/  LOP3.LUT R30, R15, 0xfffff, RZ, 0xc0, !PT ;  /* 0x000fffff0f1e7812 */ /* 0x000fe200078ec0ff */
[----:B------:R-:W-:Y:S01]  /*9c50*/  @!P0 VIADD R27, R26, 0xffffffca ;  /* 0xffffffca1a1b8836 */ /* 0x000fe20000000000 */
[----:B------:R-:W-:Y:S01]  /*9c60*/  LOP3.LUT R15, R25, 0xfffff, RZ, 0xc0, !PT ;  /* 0x000fffff190f7812 */ /* 0x000fe200078ec0ff */
[----:B------:R-:W-:Y:S01]  /*9c70*/  @!P1 VIADD R28, R29, 0xffffffca ;  /* 0xffffffca1d1c9836 */ /* 0x000fe20000000000 */
[----:B------:R-:W-:Y:S01]  /*9c80*/  LOP3.LUT R30, R30, 0x100000, RZ, 0xfc, !PT ;  /* 0x001000001e1e7812 */ /* 0x000fe200078efcff */
[----:B------:R-:W-:Y:S01]  /*9c90*/  IMAD.MOV.U32 R29, RZ, RZ, R14 ;  /* 0x000000ffff1d7224 */ /* 0x000fe200078e000e */
[----:B------:R-:W-:Y:S01]  /*9ca0*/  LOP3.LUT R31, R15, 0x100000, RZ, 0xfc, !PT ;  /* 0x001000000f1f7812 */ /* 0x000fe200078efcff */
[----:B------:R-:W-:-:S07]  /*9cb0*/  IMAD.IADD R14, R27, 0x1, -R28 ;  /* 0x000000011b0e7824 */ /* 0x000fce00078e0a1c */
.L_x_131:
[----:B------:R-:W-:Y:S02]  /*9cc0*/  IADD3 R26, P0, PT, -R24, R29, RZ ;  /* 0x0000001d181a7210 */ /* 0x000fe40007f1e1ff */
[C---:B------:R-:W-:Y:S01]  /*9cd0*/  ISETP.GT.AND P1, PT, R14.reuse, RZ, PT ;  /* 0x000000ff0e00720c */ /* 0x040fe20003f24270 */
[----:B------:R-:W-:Y:S02]  /*9ce0*/  VIADD R14, R14, 0xffffffff ;  /* 0xffffffff0e0e7836 */ /* 0x000fe40000000000 */
[----:B------:R-:W-:-:S05]  /*9cf0*/  IMAD.X R15, R30, 0x1, ~R31, P0 ;  /* 0x000000011e0f7824 */ /* 0x000fca00000e0e1f */
[----:B------:R-:W-:-:S04]  /*9d00*/  ISETP.GE.AND P0, PT, R15, RZ, PT ;  /* 0x000000ff0f00720c */ /* 0x000fc80003f06270 */
[----:B------:R-:W-:Y:S02]  /*9d10*/  SEL R26, R29, R26, !P0 ;  /* 0x0000001a1d1a7207 */ /* 0x000fe40004000000 */
[----:B------:R-:W-:-:S03]  /*9d20*/  SEL R15, R30, R15, !P0 ;  /* 0x0000000f1e0f7207 */ /* 0x000fc60004000000 */
[C---:B------:R-:W-:Y:S01]  /*9d30*/  IMAD.SHL.U32 R29, R26.reuse, 0x2, RZ ;  /* 0x000000021a1d7824 */ /* 0x040fe200078e00ff */
[----:B------:R-:W-:Y:S01]  /*9d40*/  SHF.L.U64.HI R30, R26, 0x1, R15 ;  /* 0x000000011a1e7819 */ /* 0x000fe2000001020f */
[----:B------:R-:W-:Y:S06]  /*9d50*/  @P1 BRA `(.L_x_131) ;  /* 0xfffffffc00d81947 */ /* 0x000fec000383ffff */
[----:B------:R-:W-:Y:S05]  /*9d60*/  BSYNC.RECONVERGENT B1 ;  /* 0x0000000000017941 */ /* 0x000fea0003800200 */
.L_x_130:
[----:B------:R-:W-:Y:S01]  /*9d70*/  LOP3.LUT R27, R15, 0x7fffffff, RZ, 0xc0, !PT ;  /* 0x7fffffff0f1b7812 */ /* 0x000fe200078ec0ff */
[----:B------:R-:W-:Y:S01]  /*9d80*/  BSSY.RECONVERGENT B1, `(.L_x_132) ;  /* 0x0000013000017945 */ /* 0x000fe20003800200 */
[----:B------:R-:W-:Y:S01]  /*9d90*/  ISETP.NE.U32.AND P0, PT, R26, RZ, PT ;  /* 0x000000ff1a00720c */ /* 0x000fe20003f05070 */
[----:B------:R-:W-:Y:S02]  /*9da0*/  IMAD.MOV.U32 R25, RZ, RZ, RZ ;  /* 0x000000ffff197224 */ /* 0x000fe400078e00ff */
[----:B------:R-:W-:Y:S01]  /*9db0*/  IMAD.MOV.U32 R29, RZ, RZ, RZ ;  /* 0x000000ffff1d7224 */ /* 0x000fe200078e00ff */
[----:B------:R-:W-:-:S13]  /*9dc0*/  ISETP.NE.AND.EX P0, PT, R27, RZ, PT, P0 ;  /* 0x000000ff1b00720c */ /* 0x000fda0003f05300 */
[----:B------:R-:W-:Y:S05]  /*9dd0*/  @!P0 BRA `(.L_x_133) ;  /* 0x0000000000348947 */ /* 0x000fea0003800000 */
[----:B------:R-:W-:-:S10]  /*9de0*/  DMUL R14, R26, 1.80143985094819840000e+16 ;  /* 0x435000001a0e7828 */ /* 0x000fd40000000000 */
[----:B------:R-:W-:-:S04]  /*9df0*/  SHF.R.U32.HI R14, RZ, 0x14, R15 ;  /* 0x00000014ff0e7819 */ /* 0x000fc8000001160f */
[----:B------:R-:W-:-:S04]  /*9e00*/  IADD3 R15, PT, PT, -R14, 0x37, RZ ;  /* 0x000000370e0f7810 */ /* 0x000fc80007ffe1ff */
[-C--:B------:R-:W-:Y:S01]  /*9e10*/  SHF.L.U64.HI R27, R26, R15.reuse, R27 ;  /* 0x0000000f1a1b7219 */ /* 0x080fe2000001021b */
[----:B------:R-:W-:Y:S01]  /*9e20*/  IMAD.IADD R28, R28, 0x1, -R15 ;  /* 0x000000011c1c7824 */ /* 0x000fe200078e0a0f */
[----:B------:R-:W-:-:S04]  /*9e30*/  SHF.L.U32 R15, R26, R15, RZ ;  /* 0x0000000f1a0f7219 */ /* 0x000fc800000006ff */
[----:B------:R-:W-:-:S13]  /*9e40*/  ISETP.GT.AND P0, PT, R28, RZ, PT ;  /* 0x000000ff1c00720c */ /* 0x000fda0003f04270 */
[----:B------:R-:W-:-:S04]  /*9e50*/  @!P0 IADD3 R14, PT, PT, -R28, 0x1, RZ ;  /* 0x000000011c0e8810 */ /* 0x000fc80007ffe1ff */
[-CC-:B------:R-:W-:Y:S02]  /*9e60*/  @!P0 SHF.R.U64 R25, R15, R14.reuse, R27.reuse ;  /* 0x0000000e0f198219 */ /* 0x180fe4000000121b */
[----:B------:R-:W-:Y:S01]  /*9e70*/  @P0 IADD3 R25, P1, PT, RZ, R15, RZ ;  /* 0x0000000fff190210 */ /* 0x000fe20007f3e0ff */
[----:B------:R-:W-:Y:S01]  /*9e80*/  @P0 VIADD R15, R28, 0xffffffff ;  /* 0xffffffff1c0f0836 */ /* 0x000fe20000000000 */
[----:B------:R-:W-:-:S03]  /*9e90*/  @!P0 SHF.R.U32.HI R29, RZ, R14, R27 ;  /* 0x0000000eff1d8219 */ /* 0x000fc6000001161b */
[----:B------:R-:W-:-:S08]  /*9ea0*/  @P0 IMAD.U32.X R29, R15, 0x100000, R27, P1 ;  /* 0x001000000f1d0824 */ /* 0x000fd000008e041b */
.L_x_133:
[----:B------:R-:W-:Y:S05]  /*9eb0*/  BSYNC.RECONVERGENT B1 ;  /* 0x0000000000017941 */ /* 0x000fea0003800200 */
.L_x_132:
[----:B------:R-:W-:Y:S01]  /*9ec0*/  LOP3.LUT R27, R29, 0x80000000, R3, 0xb8, !PT ;  /* 0x800000001d1b7812 */ /* 0x000fe200078eb803 */
[----:B------:R-:W-:-:S07]  /*9ed0*/  IMAD.MOV.U32 R26, RZ, RZ, R25 ;  /* 0x000000ffff1a7224 */ /* 0x000fce00078e0019 */
.L_x_129:
[----:B------:R-:W-:Y:S05]  /*9ee0*/  BSYNC.RECONVERGENT B0 ;  /* 0x0000000000007941 */ /* 0x000fea0003800200 */
.L_x_127:
[----:B------:R-:W-:Y:S01]  /*9ef0*/  DADD R32, R18, 1 ;  /* 0x3ff0000012207429 */ /* 0x000fe20000000000 */
[----:B------:R-:W-:Y:S01]  /*9f00*/  IMAD.MOV.U32 R2, RZ, RZ, 0x1 ;  /* 0x00000001ff027424 */ /* 0x000fe200078e00ff */
[----:B------:R-:W-:Y:S01]  /*9f10*/  FSETP.GEU.AND P1, PT, |R23|, 6.5827683646048100446e-37, PT ;  /* 0x036000001700780b */ /* 0x000fe20003f2e200 */
[----:B------:R-:W-:Y:S01]  /*9f20*/  BSSY.RECONVERGENT B1, `(.L_x_134) ;  /* 0x0000013000017945 */ /* 0x000fe20003800200 */
[----:B------:R-:W-:Y:S02]  /*9f30*/  DADD R24, -R16, R26 ;  /* 0x0000000010187229 */ /* 0x000fe4000000011a */
[----:B------:R-:W1:Y:S02]  /*9f40*/  MUFU.RCP64H R3, R33 ;  /* 0x0000002100037308 */ /* 0x000e640000001800 */
        /* <DEDUP_REMOVED lines=8> */
[----:B------:R-:W-:-:S08]  /*9fd0*/  DADD R14, -R18, 1 ;  /* 0x3ff00000120e7429 */ /* 0x000fd00000000100 */
[----:B------:R-:W-:-:S05]  /*9fe0*/  FFMA R2, RZ, R33, R29 ;  /* 0x00000021ff027223 */ /* 0x000fca000000001d */
[----:B------:R-:W-:-:S13]  /*9ff0*/  FSETP.GT.AND P0, PT, |R2|, 1.469367938527859385e-39, PT ;  /* 0x001000000200780b */ /* 0x000fda0003f04200 */
[----:B------:R-:W-:Y:S05]  /*a000*/  @P0 BRA P1, `(.L_x_135) ;  /* 0x0000000000100947 */ /* 0x000fea0000800000 */
[----:B------:R-:W-:Y:S01]  /*a010*/  IMAD.MOV.U32 R28, RZ, RZ, R22 ;  /* 0x000000ffff1c7224 */ /* 0x000fe200078e0016 */
[----:B------:R-:W-:Y:S02]  /*a020*/  MOV R29, R23 ;  /* 0x00000017001d7202 */ /* 0x000fe40000000f00 */
[----:B------:R-:W-:-:S07]  /*a030*/  MOV R30, 0xa050 ;  /* 0x0000a050001e7802 */ /* 0x000fce0000000f00 */
[----:B0-----:R-:W-:Y:S05]  /*a040*/  CALL.REL.NOINC `($__internal_0_$__cuda_sm20_div_rn_f64_full) ;  /* 0x0000005800587944 */ /* 0x001fea0003c00000 */
.L_x_135:
[----:B------:R-:W-:Y:S05]  /*a050*/  BSYNC.RECONVERGENT B1 ;  /* 0x0000000000017941 */ /* 0x000fea0003800200 */
.L_x_134:
[----:B------:R-:W1:Y:S01]  /*a060*/  MUFU.RCP64H R3, R15 ;  /* 0x0000000f00037308 */ /* 0x000e620000001800 */
[----:B------:R-:W-:Y:S01]  /*a070*/  IMAD.MOV.U32 R2, RZ, RZ, 0x1 ;  /* 0x00000001ff027424 */ /* 0x000fe200078e00ff */
[----:B------:R-:W-:Y:S01]  /*a080*/  FSETP.GEU.AND P1, PT, |R29|, 6.5827683646048100446e-37, PT ;  /* 0x036000001d00780b */ /* 0x000fe20003f2e200 */
[----:B------:R-:W-:Y:S04]  /*a090*/  BSSY.RECONVERGENT B1, `(.L_x_136) ;  /* 0x0000012000017945 */ /* 0x000fe80003800200 */
        /* <DEDUP_REMOVED lines=17> */
.L_x_137:
[----:B------:R-:W-:Y:S05]  /*a1b0*/  BSYNC.RECONVERGENT B1 ;  /* 0x0000000000017941 */ /* 0x000fea0003800200 */
.L_x_136:
[----:B------:R1:W-:Y:S04]  /*a1c0*/  STG.E.64 desc[UR10][R44.64], R20 ;  /* 0x000000142c007986 */ /* 0x0003e8000c101b0a */
[----:B------:R1:W-:Y:S04]  /*a1d0*/  STG.E.64 desc[UR10][R42.64], R16 ;  /* 0x000000102a007986 */ /* 0x0003e8000c101b0a */
[----:B------:R1:W-:Y:S04]  /*a1e0*/  STG.E.64 desc[UR10][R6.64], R24 ;  /* 0x0000001806007986 */ /* 0x0003e8000c101b0a */
[----:B------:R1:W-:Y:S04]  /*a1f0*/  STG.E.64 desc[UR10][R8.64], R36 ;  /* 0x0000002408007986 */ /* 0x0003e8000c101b0a */
[----:B------:R1:W-:Y:S04]  /*a200*/  STG.E.64 desc[UR10][R10.64], R18 ;  /* 0x000000120a007986 */ /* 0x0003e8000c101b0a */
[----:B------:R1:W-:Y:S04]  /*a210*/  STG.E.64 desc[UR10][R12.64], R2 ;  /* 0x000000020c007986 */ /* 0x0003e8000c101b0a */
[----:B------:R-:W2:Y:S04]  /*a220*/  LDG.E.64 R48, desc[UR10][R44.64] ;  /* 0x0000000a2c307981 */ /* 0x000ea8000c1e1b00 */
[----:B------:R1:W5:Y:S04]  /*a230*/  LDG.E.64 R34, desc[UR10][R42.64] ;  /* 0x0000000a2a227981 */ /* 0x000368000c1e1b00 */
[----:B------:R1:W5:Y:S04]  /*a240*/  LDG.E.64 R32, desc[UR10][R6.64] ;  /* 0x0000000a06207981 */ /* 0x000368000c1e1b00 */
[----:B------:R1:W5:Y:S04]  /*a250*/  LDG.E.64 R46, desc[UR10][R8.64] ;  /* 0x0000000a082e7981 */ /* 0x000368000c1e1b00 */
[----:B------:R1:W5:Y:S01]  /*a260*/  LDG.E.64 R14, desc[UR10][R10.64] ;  /* 0x0000000a0a0e7981 */ /* 0x000362000c1e1b00 */
[----:B------:R-:W-:Y:S01]  /*a270*/  BSSY.RECONVERGENT B2, `(.L_x_138) ;  /* 0x000001c000027945 */ /* 0x000fe20003800200 */
[----:B--2---:R-:W-:-:S14]  /*a280*/  DSETP.NEU.AND P0, PT, |R48|, +INF , PT ;  /* 0x7ff000003000742a */ /* 0x004fdc0003f0d200 */
[----:B------:R-:W-:Y:S01]  /*a290*/  @!P0 DMUL R38, RZ, R48 ;  /* 0x00000030ff268228 */ /* 0x000fe20000000000 */
[----:B------:R-:W-:Y:S01]  /*a2a0*/  @!P0 IMAD.MOV.U32 R50, RZ, RZ, 0x1 ;  /* 0x00000001ff328424 */ /* 0x000fe200078e00ff */
[----:B-1----:R-:W-:Y:S09]  /*a2b0*/  @!P0 BRA `(.L_x_139) ;  /* 0x00000000005c8947 */ /* 0x002ff20003800000 */
        /* <DEDUP_REMOVED lines=20> */
[----:B0----5:R-:W-:Y:S05]  /*a400*/  CALL.REL.NOINC `($_Z26mercurius_keplerian_solverPdS_S_S_S_S_S_di$__internal_trig_reduction_slowpathd) ;  /* 0x00000068004c7944 */ /* 0x021fea0003c00000 */
.L_x_141:
[----:B------:R-:W-:Y:S05]  /*a410*/  BSYNC.RECONVERGENT B3 ;  /* 0x0000000000037941 */ /* 0x000fea0003800200 */
.L_x_140:
[----:B------:R-:W-:-:S07]  /*a420*/  VIADD R50, R29, 0x1 ;  /* 0x000000011d327836 */ /* 0x000fce0000000000 */
.L_x_139:
[----:B------:R-:W-:Y:S05]  /*a430*/  BSYNC.RECONVERGENT B2 ;  /* 0x0000000000027941 */ /* 0x000fea0003800200 */
.L_x_138:
        /* <DEDUP_REMOVED lines=21> */
[----:B----4-:R-:W-:Y:S01]  /*a590*/  DFMA R16, R30, R16, R24 ;  /* 0x000000101e10722b */ /* 0x010fe20000000018 */
[----:B------:R-:W-:-:S07]  /*a5a0*/  @!P1 IMAD.MOV.U32 R24, RZ, RZ, RZ ;  /* 0x000000ffff189224 */ /* 0x000fce00078e00ff */
        /* <DEDUP_REMOVED lines=31> */
[----:B------:R-:W-:-:S07]  /*a7a0*/  IMAD.MOV.U32 R24, RZ, RZ, R29 ;  /* 0x000000ffff187224 */ /* 0x000fce00078e001d */
.L_x_143:
[----:B------:R-:W-:Y:S05]  /*a7b0*/  BSYNC.RECONVERGENT B2 ;  /* 0x0000000000027941 */ /* 0x000fea0003800200 */
.L_x_142:
        /* <DEDUP_REMOVED lines=13> */
[----:B-----5:R-:W-:Y:S01]  /*a890*/  DSETP.NEU.AND P1, PT, |R34|, +INF , PT ;  /* 0x7ff000002200742a */ /* 0x020fe20003f2d200 */
[----:B------:R-:W-:-:S02]  /*a8a0*/  MOV R25, 0x3da8ff83 ;  /* 0x3da8ff8300197802 */ /* 0x000fc40000000f00 */
[----:B------:R-:W-:Y:S02]  /*a8b0*/  FSEL R50, R50, -8.06006814911005101289e+34, !P0 ;  /* 0xf9785eba32327808 */ /* 0x000fe40004000000 */
[----:B------:R-:W-:-:S09]  /*a8c0*/  FSEL R51, -R25, 0.11223486810922622681, !P0 ;  /* 0x3de5db6519337808 */ /* 0x000fd20004000100 */
        /* <DEDUP_REMOVED lines=38> */
.L_x_147:
[----:B------:R-:W-:Y:S05]  /*ab30*/  BSYNC.RECONVERGENT B3 ;  /* 0x0000000000037941 */ /* 0x000fea0003800200 */
.L_x_146:
[----:B------:R-:W-:-:S07]  /*ab40*/  VIADD R52, R29, 0x1 ;  /* 0x000000011d347836 */ /* 0x000fce0000000000 */
.L_x_145:
[----:B------:R-:W-:Y:S05]  /*ab50*/  BSYNC.RECONVERGENT B2 ;  /* 0x0000000000027941 */ /* 0x000fea0003800200 */
.L_x_144:
        /* <DEDUP_REMOVED lines=54> */
[----:B------:R-:W-:-:S07]  /*aec0*/  IMAD.MOV.U32 R48, RZ, RZ, R29 ;  /* 0x000000ffff307224 */ /* 0x000fce00078e001d */
.L_x_149:
[----:B------:R-:W-:Y:S05]  /*aed0*/  BSYNC.RECONVERGENT B2 ;  /* 0x0000000000027941 */ /* 0x000fea0003800200 */
.L_x_148:
        /* <DEDUP_REMOVED lines=28> */
[----:B------:R-:W-:Y:S01]  /*b0a0*/  LOP3.LUT P0, RZ, R48, 0x2, RZ, 0xc0, !PT ;  /* 0x0000000230ff7812 */ /* 0x000fe2000780c0ff */
[----:B------:R-:W-:-:S03]  /*b0b0*/  @!P1 IMAD.MOV.U32 R48, RZ, RZ, 0x1 ;  /* 0x00000001ff309424 */ /* 0x000fc600078e00ff */
        /* <DEDUP_REMOVED lines=25> */
.L_x_153:
[----:B------:R-:W-:Y:S05]  /*b250*/  BSYNC.RECONVERGENT B3 ;  /* 0x0000000000037941 */ /* 0x000fea0003800200 */
.L_x_152:
[----:B------:R-:W-:-:S07]  /*b260*/  VIADD R48, R29, 0x1 ;  /* 0x000000011d307836 */ /* 0x000fce0000000000 */
.L_x_151:
[----:B------:R-:W-:Y:S05]  /*b270*/  BSYNC.RECONVERGENT B2 ;  /* 0x0000000000027941 */ /* 0x000fea0003800200 */
.L_x_150:
[----:B------:R-:W1:Y:S01]  /*b280*/  LDCU.64 UR20, c[0x4][0x30] ;  /* 0x01000600ff1477ac */ /* 0x000e620008000a00 */
[----:B------:R-:W-:-:S04]  /*b290*/  SHF.L.U32 R16, R48, 0x6, RZ ;  /* 0x0000000630107819 */ /* 0x000fc800000006ff */
[----:B------:R-:W-:-:S04]  /*b2a0*/  LOP3.LUT R16, R16, 0x40, RZ, 0xc0, !PT ;  /* 0x0000004010107812 */ /* 0x000fc800078ec0ff */
[----:B-1----:R-:W-:-:S05]  /*b2b0*/  IADD3 R50, P0, PT, R16, UR20, RZ ;  /* 0x0000001410327c10 */ /* 0x002fca000ff1e0ff */
[----:B------:R-:W-:-:S05]  /*b2c0*/  IMAD.X R51, RZ, RZ, UR21, P0 ;  /* 0x00000015ff337e24 */ /* 0x000fca00080e06ff */
        /* <DEDUP_REMOVED lines=12> */
[----:B-1----:R-:W-:Y:S01]  /*b390*/  @!P1 IMAD.MOV.U32 R50, RZ, RZ, RZ ;  /* 0x000000ffff329224 */ /* 0x002fe200078e00ff */
        /* <DEDUP_REMOVED lines=37> */
.L_x_155:
[----:B------:R-:W-:Y:S05]  /*b5f0*/  BSYNC.RECONVERGENT B2 ;  /* 0x0000000000027941 */ /* 0x000fea0003800200 */
.L_x_154:
        /* <DEDUP_REMOVED lines=11> */
[----:B------:R-:W-:Y:S01]  /*b6b0*/  UISETP.GE.AND UP0, UPT, UR14, 0x1, UPT ;  /* 0x000000010e00788c */ /* 0x000fe2000bf06270 */
[----:B------:R-:W-:Y:S01]  /*b6c0*/  ISETP.NE.U32.AND P0, PT, R51, 0x1, PT ;  /* 0x000000013300780c */ /* 0x000fe20003f05070 */
[----:B------:R-:W-:-:S03]  /*b6d0*/  IMAD.MOV.U32 R51, RZ, RZ, 0x3da8ff83 ;  /* 0x3da8ff83ff337424 */ /* 0x000fc600078e00ff */
[----:B------:R-:W-:Y:S02]  /*b6e0*/  FSEL R54, R54, -8.06006814911005101289e+34, !P0 ;  /* 0xf9785eba36367808 */ /* 0x000fe40004000000 */
[----:B------:R-:W-:-:S06]  /*b6f0*/  FSEL R55, -R51, 0.11223486810922622681, !P0 ;  /* 0x3de5db6533377808 */ /* 0x000fcc0004000100 */
[----:B--2---:R-:W-:-:S08]  /*b700*/  DFMA R16, R52, R54, R16 ;  /* 0x000000363410722b */ /* 0x004fd00000000010 */
[----:B------:R-:W-:-:S08]  /*b710*/  DFMA R16, R52, R16, R18 ;  /* 0x000000103410722b */ /* 0x000fd00000000012 */
[----:B---3--:R-:W-:-:S08]  /*b720*/  DFMA R16, R52, R16, R20 ;  /* 0x000000103410722b */ /* 0x008fd00000000014 */
[----:B------:R-:W-:Y:S02]  /*b730*/  DFMA R16, R52, R16, R22 ;  /* 0x000000103410722b */ /* 0x000fe40000000016 */
[----:B------:R-:W-:-:S06]  /*b740*/  DMUL R22, R34, R48 ;  /* 0x0000003022167228 */ /* 0x000fcc0000000000 */
[----:B----4-:R-:W-:Y:S02]  /*b750*/  DFMA R16, R52, R16, R28 ;  /* 0x000000103410722b */ /* 0x010fe4000000001c */
[----:B------:R-:W-:-:S06]  /*b760*/  DMUL R28, R36, R48 ;  /* 0x00000030241c7228 */ /* 0x000fcc0000000000 */
        /* <DEDUP_REMOVED lines=8> */
[----:B------:R-:W-:Y:S01]  /*b7f0*/  FSEL R19, R19, R17, !P0 ;  /* 0x0000001113137208 */ /* 0x000fe20004000000 */
[----:B------:R-:W-:Y:S01]  /*b800*/  DMUL R16, R24, R48 ;  /* 0x0000003018107228 */ /* 0x000fe20000000000 */
[----:B------:R-:W-:Y:S02]  /*b810*/  IMAD.MOV.U32 R48, RZ, RZ, R46 ;  /* 0x000000ffff307224 */ /* 0x000fe400078e002e */
[----:B------:R-:W-:Y:S02]  /*b820*/  IMAD.MOV.U32 R49, RZ, RZ, R47 ;  /* 0x000000ffff317224 */ /* 0x000fe400078e002f */
[-C--:B------:R-:W-:Y:S02]  /*b830*/  DMUL R36, R36, R18.reuse ;  /* 0x0000001224247228 */ /* 0x080fe40000000000 */
[----:B------:R-:W-:-:S02]  /*b840*/  DMUL R34, R34, R18 ;  /* 0x0000001222227228 */ /* 0x000fc40000000000 */
[----:B------:R-:W-:-:S04]  /*b850*/  DMUL R18, R24, R18 ;  /* 0x0000001218127228 */ /* 0x000fc80000000000 */
[C---:B------:R-:W-:Y:S02]  /*b860*/  DFMA R20, R26.reuse, R36, R22 ;  /* 0x000000241a14722b */ /* 0x040fe40000000016 */
[C---:B------:R-:W-:Y:S02]  /*b870*/  DFMA R22, -R26.reuse, R22, -R36 ;  /* 0x000000161a16722b */ /* 0x040fe40000000924 */
[C---:B------:R-:W-:Y:S02]  /*b880*/  DFMA R24, -R26.reuse, R34, R28 ;  /* 0x000000221a18722b */ /* 0x040fe4000000011c */
[----:B------:R-:W-:Y:S01]  /*b890*/  DFMA R26, R26, R28, -R34 ;  /* 0x0000001c1a1a722b */ /* 0x000fe20000000822 */
[----:B------:R-:W-:Y:S10]  /*b8a0*/  BRA.U !UP0, `(.L_x_156) ;  /* 0x0000001108d87547 */ /* 0x000ff4000b800000 */
[----:B------:R-:W1:Y:S01]  /*b8b0*/  LDC.64 R50, c[0x4][RZ] ;  /* 0x01000000ff327b82 */ /* 0x000e620000000a00 */
[----:B------:R-:W2:Y:S01]  /*b8c0*/  LDCU.64 UR22, c[0x4][0x30] ;  /* 0x01000600ff1677ac */ /* 0x000ea20008000a00 */
[----:B-1----:R-:W5:Y:S01]  /*b8d0*/  LDG.E.64 R50, desc[UR10][R50.64] ;  /* 0x0000000a32327981 */ /* 0x002f62000c1e1b00 */
[----:B------:R-:W-:Y:S01]  /*b8e0*/  BSSY.RECONVERGENT B2, `(.L_x_156) ;  /* 0x0000132000027945 */ /* 0x000fe20003800200 */
[----:B------:R-:W-:Y:S02]  /*b8f0*/  IMAD.MOV.U32 R57, RZ, RZ, RZ ;  /* 0x000000ffff397224 */ /* 0x000fe400078e00ff */
[----:B------:R-:W-:Y:S02]  /*b900*/  IMAD.MOV.U32 R48, RZ, RZ, R46 ;  /* 0x000000ffff307224 */ /* 0x000fe400078e002e */
[----:B--2---:R-:W-:-:S07]  /*b910*/  IMAD.MOV.U32 R49, RZ, RZ, R47 ;  /* 0x000000ffff317224 */ /* 0x004fce00078e002f */
.L_x_178:
        /* <DEDUP_REMOVED lines=25> */
[----:B------:R-:W-:Y:S01]  /*bab0*/  IMAD.MOV.U32 R52, RZ, RZ, R29 ;  /* 0x000000ffff347224 */ /* 0x000fe200078e001d */
[----:B------:R-:W-:Y:S01]  /*bac0*/  MOV R54, R38 ;  /* 0x0000002600367202 */ /* 0x000fe20000000f00 */
[----:B------:R-:W-:-:S07]  /*bad0*/  IMAD.MOV.U32 R55, RZ, RZ, R39 ;  /* 0x000000ffff377224 */ /* 0x000fce00078e0027 */
.L_x_158:
[----:B------:R-:W-:Y:S05]  /*bae0*/  BSYNC.RECONVERGENT B3 ;  /* 0x0000000000037941 */ /* 0x000fea0003800200 */
.L_x_157:
        /* <DEDUP_REMOVED lines=33> */
[----:B------:R-:W-:Y:S01]  /*bd00*/  BSSY.RECONVERGENT B3, `(.L_x_160) ;  /* 0x000001d000037945 */ /* 0x000fe20003800200 */
[----:B------:R-:W-:Y:S01]  /*bd10*/  @!P2 DMUL R52, RZ, R48 ;  /* 0x00000030ff34a228 */ /* 0x000fe20000000000 */
[----:B------:R-:W-:Y:S02]  /*bd20*/  @!P2 IMAD.MOV.U32 R56, RZ, RZ, 0x1 ;  /* 0x00000001ff38a424 */ /* 0x000fe400078e00ff */
[----:B------:R-:W-:Y:S08]  /*bd30*/  @!P2 BRA `(.L_x_161) ;  /* 0x000000000064a947 */ /* 0x000ff00003800000 */
[----:B------:R-:W-:Y:S01]  /*bd40*/  UMOV UR20, 0x6dc9c883 ;  /* 0x6dc9c88300147882 */ /* 0x000fe20000000000 */
[----:B------:R-:W-:Y:S01]  /*bd50*/  UMOV UR21, 0x3fe45f30 ;  /* 0x3fe45f3000157882 */ /* 0x000fe20000000000 */
[C---:B------:R-:W-:Y:S01]  /*bd60*/  DSETP.GE.AND P0, PT, |R48|.reuse, 2.14748364800000000000e+09, PT ;  /* 0x41e000003000742a */ /* 0x040fe20003f06200 */
[----:B------:R-:W-:Y:S01]  /*bd70*/  BSSY.RECONVERGENT B4, `(.L_x_162) ;  /* 0x0000014000047945 */ /* 0x000fe20003800200 */
        /* <DEDUP_REMOVED lines=18> */
[----:B------:R-:W-:-:S07]  /*bea0*/  IMAD.MOV.U32 R53, RZ, RZ, R39 ;  /* 0x000000ffff357224 */ /* 0x000fce00078e0027 */
.L_x_163:
[----:B------:R-:W-:Y:S05]  /*beb0*/  BSYNC.RECONVERGENT B4 ;  /* 0x0000000000047941 */ /* 0x000fea0003800200 */
.L_x_162:
[----:B------:R-:W-:-:S07]  /*bec0*/  VIADD R56, R29, 0x1 ;  /* 0x000000011d387836 */ /* 0x000fce0000000000 */
.L_x_161:
[----:B------:R-:W-:Y:S05]  /*bed0*/  BSYNC.RECONVERGENT B3 ;  /* 0x0000000000037941 */ /* 0x000fea0003800200 */
.L_x_160:
        /* <DEDUP_REMOVED lines=10> */
[----:B------:R-:W-:Y:S01]  /*bf80*/  BSSY.RECONVERGENT B1, `(.L_x_164) ;  /* 0x000002a000017945 */ /* 0x000fe20003800200 */
[----:B------:R-:W-:Y:S01]  /*bf90*/  ISETP.NE.U32.AND P0, PT, R54, 0x1, PT ;  /* 0x000000013600780c */ /* 0x000fe20003f05070 */
[----:B------:R-:W-:-:S03]  /*bfa0*/  IMAD.MOV.U32 R54, RZ, RZ, 0x3da8ff83 ;  /* 0x3da8ff83ff367424 */ /* 0x000fc600078e00ff */
[----:B------:R-:W-:Y:S02]  /*bfb0*/  FSEL R60, R60, -8.06006814911005101289e+34, !P0 ;  /* 0xf9785eba3c3c7808 */ /* 0x000fe40004000000 */
[----:B------:R-:W-:Y:S01]  /*bfc0*/  FSEL R61, -R54, 0.11223486810922622681, !P0 ;  /* 0x3de5db65363d7808 */ /* 0x000fe20004000100 */
[----:B------:R-:W-:-:S08]  /*bfd0*/  DMUL R54, R52, R52 ;  /* 0x0000003434367228 */ /* 0x000fd00000000000 */
[----:B--2---:R-:W-:-:S08]  /*bfe0*/  DFMA R28, R54, R60, R28 ;  /* 0x0000003c361c722b */ /* 0x004fd0000000001c */
[----:B------:R-:W-:-:S08]  /*bff0*/  DFMA R28, R54, R28, R30 ;  /* 0x0000001c361c722b */ /* 0x000fd0000000001e */
[----:B---3--:R-:W-:-:S08]  /*c000*/  DFMA R28, R54, R28, R32 ;  /* 0x0000001c361c722b */ /* 0x008fd00000000020 */
[----:B------:R-:W-:Y:S02]  /*c010*/  DFMA R28, R54, R28, R34 ;  /* 0x0000001c361c722b */ /* 0x000fe40000000022 */
[----:B------:R-:W-:-:S06]  /*c020*/  DADD R34, -RZ, -R64 ;  /* 0x00000000ff227229 */ /* 0x000fcc0000000940 */
        /* <DEDUP_REMOVED lines=31> */
.L_x_165:
[----:B------:R-:W-:Y:S05]  /*c220*/  BSYNC.RECONVERGENT B1 ;  /* 0x0000000000017941 */ /* 0x000fea0003800200 */
.L_x_164:
[----:B------:R-:W-:Y:S01]  /*c230*/  DMUL R32, R66, R28 ;  /* 0x0000001c42207228 */ /* 0x000fe20000000000 */
[----:B------:R-:W-:Y:S01]  /*c240*/  FSETP.GEU.AND P1, PT, |R35|, 6.5827683646048100446e-37, PT ;  /* 0x036000002300780b */ /* 0x000fe20003f2e200 */
[----:B------:R-:W-:Y:S01]  /*c250*/  IMAD.MOV.U32 R28, RZ, RZ, 0x1 ;  /* 0x00000001ff1c7424 */ /* 0x000fe200078e00ff */
[----:B------:R-:W-:Y:S05]  /*c260*/  BSSY.RECONVERGENT B1, `(.L_x_166) ;  /* 0x0000011000017945 */ /* 0x000fea0003800200 */
[----:B------:R-:W-:-:S06]  /*c270*/  DFMA R32, R32, -0.5, R36 ;  /* 0xbfe000002020782b */ /* 0x000fcc0000000024 */
[----:B------:R-:W1:Y:S02]  /*c280*/  MUFU.RCP64H R29, R33 ;  /* 0x00000021001d7308 */ /* 0x000e640000001800 */
        /* <DEDUP_REMOVED lines=13> */
[----:B0-----:R-:W-:Y:S05]  /*c360*/  CALL.REL.NOINC `($__internal_0_$__cuda_sm20_div_rn_f64_full) ;  /* 0x0000003400907944 */ /* 0x001fea0003c00000 */
.L_x_167:
[----:B------:R-:W-:Y:S05]  /*c370*/  BSYNC.RECONVERGENT B1 ;  /* 0x0000000000017941 */ /* 0x000fea0003800200 */
.L_x_166:
[----:B------:R-:W1:Y:S01]  /*c380*/  MUFU.RCP64H R31, 6 ;  /* 0x40180000001f7908 */ /* 0x000e620000001800 */
[----:B------:R-:W-:Y:S01]  /*c390*/  IMAD.MOV.U32 R38, RZ, RZ, 0x0 ;  /* 0x00000000ff267424 */ /* 0x000fe200078e00ff */
[----:B------:R-:W-:Y:S01]  /*c3a0*/  DMUL R70, R66, R28 ;  /* 0x0000001c42467228 */ /* 0x000fe20000000000 */
[----:B------:R-:W-:Y:S01]  /*c3b0*/  IMAD.MOV.U32 R39, RZ, RZ, 0x40180000 ;  /* 0x40180000ff277424 */ /* 0x000fe200078e00ff */
[----:B------:R-:W-:Y:S01]  /*c3c0*/  BSSY.RECONVERGENT B1, `(.L_x_168) ;  /* 0x0000019000017945 */ /* 0x000fe20003800200 */
[----:B------:R-:W-:-:S05]  /*c3d0*/  IMAD.MOV.U32 R30, RZ, RZ, 0x1 ;  /* 0x00000001ff1e7424 */ /* 0x000fca00078e00ff */
[----:B------:R-:W-:Y:S02]  /*c3e0*/  DFMA R70, R70, 0.5, R36 ;  /* 0x3fe000004646782b */ /* 0x000fe40000000024 */
[----:B-1----:R-:W-:-:S08]  /*c3f0*/  DFMA R32, R30, -R38, 1 ;  /* 0x3ff000001e20742b */ /* 0x002fd00000000826 */
        /* <DEDUP_REMOVED lines=18> */
[----:B0-----:R-:W-:Y:S05]  /*c520*/  CALL.REL.NOINC `($__internal_0_$__cuda_sm20_div_rn_f64_full) ;  /* 0x0000003400207944 */ /* 0x001fea0003c00000 */
[----:B------:R-:W-:Y:S02]  /*c530*/  IMAD.MOV.U32 R30, RZ, RZ, R28 ;  /* 0x000000ffff1e7224 */ /* 0x000fe400078e001c */
[----:B------:R-:W-:-:S07]  /*c540*/  IMAD.MOV.U32 R31, RZ, RZ, R29 ;  /* 0x000000ffff1f7224 */ /* 0x000fce00078e001d */
.L_x_169:
[----:B------:R-:W-:Y:S05]  /*c550*/  BSYNC.RECONVERGENT B1 ;  /* 0x0000000000017941 */ /* 0x000fea0003800200 */
.L_x_168:
[----:B------:R-:W-:Y:S01]  /*c560*/  DADD R32, R70, R30 ;  /* 0x0000000046207229 */ /* 0x000fe2000000001e */
[----:B------:R-:W-:Y:S01]  /*c570*/  IMAD.MOV.U32 R28, RZ, RZ, 0x1 ;  /* 0x00000001ff1c7424 */ /* 0x000fe200078e00ff */
[----:B------:R-:W-:Y:S01]  /*c580*/  FSETP.GEU.AND P1, PT, |R35|, 6.5827683646048100446e-37, PT ;  /* 0x036000002300780b */ /* 0x000fe20003f2e200 */
[----:B------:R-:W-:Y:S03]  /*c590*/  BSSY.RECONVERGENT B1, `(.L_x_170) ;  /* 0x0000012000017945 */ /* 0x000fe60003800200 */
        /* <DEDUP_REMOVED lines=15> */
[----:B------:R-:W-:Y:S02]  /*c690*/  IMAD.MOV.U32 R70, RZ, RZ, R28 ;  /* 0x000000ffff467224 */ /* 0x000fe400078e001c */
[----:B------:R-:W-:-:S07]  /*c6a0*/  IMAD.MOV.U32 R71, RZ, RZ, R29 ;  /* 0x000000ffff477224 */ /* 0x000fce00078e001d */
.L_x_171:
[----:B------:R-:W-:Y:S05]  /*c6b0*/  BSYNC.RECONVERGENT B1 ;  /* 0x0000000000017941 */ /* 0x000fea0003800200 */
.L_x_170:
[----:B------:R-:W1:Y:S01]  /*c6c0*/  MUFU.RCP64H R29, 6 ;  /* 0x40180000001d7908 */ /* 0x000e620000001800 */
[----:B------:R-:W-:Y:S01]  /*c6d0*/  IMAD.MOV.U32 R30, RZ, RZ, 0x0 ;  /* 0x00000000ff1e7424 */ /* 0x000fe200078e00ff */
[----:B------:R-:W-:Y:S01]  /*c6e0*/  DMUL R34, R70, R70 ;  /* 0x0000004646227228 */ /* 0x000fe20000000000 */
[----:B------:R-:W-:Y:S01]  /*c6f0*/  IMAD.MOV.U32 R31, RZ, RZ, 0x40180000 ;  /* 0x40180000ff1f7424 */ /* 0x000fe200078e00ff */
[----:B------:R-:W-:Y:S01]  /*c700*/  BSSY.RECONVERGENT B1, `(.L_x_172) ;  /* 0x0000017000017945 */ /* 0x000fe20003800200 */
[----:B------:R-:W-:-:S05]  /*c710*/  IMAD.MOV.U32 R28, RZ, RZ, 0x1 ;  /* 0x00000001ff1c7424 */ /* 0x000fca00078e00ff */
[----:B------:R-:W-:Y:S02]  /*c720*/  DMUL R68, R68, R34 ;  /* 0x0000002244447228 */ /* 0x000fe40000000000 */
[----:B-1----:R-:W-:-:S08]  /*c730*/  DFMA R32, R28, -R30, 1 ;  /* 0x3ff000001c20742b */ /* 0x002fd0000000081e */
        /* <DEDUP_REMOVED lines=15> */
[----:B------:R-:W-:Y:S01]  /*c830*/  IMAD.MOV.U32 R29, RZ, RZ, R69 ;  /* 0x000000ffff1d7224 */ /* 0x000fe200078e0045 */
[----:B------:R-:W-:Y:S01]  /*c840*/  MOV R30, 0xc870 ;  /* 0x0000c870001e7802 */ /* 0x000fe20000000f00 */
[----:B------:R-:W-:-:S07]  /*c850*/  IMAD.MOV.U32 R32, RZ, RZ, RZ ;  /* 0x000000ffff207224 */ /* 0x000fce00078e00ff */
[----:B0-----:R-:W-:Y:S05]  /*c860*/  CALL.REL.NOINC `($__internal_0_$__cuda_sm20_div_rn_f64_full) ;  /* 0x0000003000507944 */ /* 0x001fea0003c00000 */
.L_x_173:
[----:B------:R-:W-:Y:S05]  /*c870*/  BSYNC.RECONVERGENT B1 ;  /* 0x0000000000017941 */ /* 0x000fea0003800200 */
.L_x_172:
[----:B------:R-:W1:Y:S01]  /*c880*/  MUFU.RCP64H R31, -24 ;  /* 0xc0380000001f7908 */ /* 0x000e620000001800 */
[----:B------:R-:W-:Y:S01]  /*c890*/  IMAD.MOV.U32 R32, RZ, RZ, 0x0 ;  /* 0x00000000ff207424 */ /* 0x000fe200078e00ff */
[----:B------:R-:W-:Y:S01]  /*c8a0*/  DMUL R34, R34, R70 ;  /* 0x0000004622227228 */ /* 0x000fe20000000000 */
[----:B------:R-:W-:Y:S01]  /*c8b0*/  IMAD.MOV.U32 R33, RZ, RZ, 0x40380000 ;  /* 0x40380000ff217424 */ /* 0x000fe200078e00ff */
[----:B------:R-:W-:Y:S01]  /*c8c0*/  BSSY.RECONVERGENT B1, `(.L_x_174) ;  /* 0x0000018000017945 */ /* 0x000fe20003800200 */
[----:B------:R-:W-:Y:S01]  /*c8d0*/  IMAD.MOV.U32 R30, RZ, RZ, 0x1 ;  /* 0x00000001ff1e7424 */ /* 0x000fe200078e00ff */
[----:B------:R-:W-:-:S04]  /*c8e0*/  DADD R36, R36, R28 ;  /* 0x0000000024247229 */ /* 0x000fc8000000001c */
[----:B------:R-:W-:Y:S02]  /*c8f0*/  DMUL R34, R66, R34 ;  /* 0x0000002242227228 */ /* 0x000fe40000000000 */
[----:B-1----:R-:W-:-:S08]  /*c900*/  DFMA R38, R30, R32, 1 ;  /* 0x3ff000001e26742b */ /* 0x002fd00000000020 */
        /* <DEDUP_REMOVED lines=16> */
[----:B0-----:R-:W-:Y:S05]  /*ca10*/  CALL.REL.NOINC `($__internal_0_$__cuda_sm20_div_rn_f64_full) ;  /* 0x0000002c00e47944 */ /* 0x001fea0003c00000 */
[----:B------:R-:W-:Y:S02]  /*ca20*/  IMAD.MOV.U32 R30, RZ, RZ, R28 ;  /* 0x000000ffff1e7224 */ /* 0x000fe400078e001c */
[----:B------:R-:W-:-:S07]  /*ca30*/  IMAD.MOV.U32 R31, RZ, RZ, R29 ;  /* 0x000000ffff1f7224 */ /* 0x000fce00078e001d */
.L_x_175:
[----:B------:R-:W-:Y:S05]  /*ca40*/  BSYNC.RECONVERGENT B1 ;  /* 0x0000000000017941 */ /* 0x000fea0003800200 */
.L_x_174:
        /* <DEDUP_REMOVED lines=22> */
.L_x_177:
[----:B------:R-:W-:Y:S05]  /*cbb0*/  BSYNC.RECONVERGENT B1 ;  /* 0x0000000000017941 */ /* 0x000fea0003800200 */
.L_x_176:
[----:B------:R-:W-:Y:S01]  /*cbc0*/  VIADD R57, R57, 0x1 ;  /* 0x0000000139397836 */ /* 0x000fe20000000000 */
[----:B------:R-:W-:-:S04]  /*cbd0*/  DADD R48, R48, -R28 ;  /* 0x0000000030307229 */ /* 0x000fc8000000081c */
[----:B------:R-:W-:-:S13]  /*cbe0*/  ISETP.NE.AND P0, PT, R57, UR14, PT ;  /* 0x0000000e39007c0c */ /* 0x000fda000bf05270 */
[----:B------:R-:W-:Y:S05]  /*cbf0*/  @P0 BRA `(.L_x_178) ;  /* 0xffffffec00480947 */ /* 0x000fea000383ffff */
.L_x_159:
[----:B------:R-:W-:Y:S05]  /*cc00*/  BSYNC.RECONVERGENT B2 ;  /* 0x0000000000027941 */ /* 0x000fea0003800200 */
.L_x_156:
        /* <DEDUP_REMOVED lines=25> */
[----:B------:R-:W-:Y:S01]  /*cda0*/  IMAD.MOV.U32 R46, RZ, RZ, R29 ;  /* 0x000000ffff2e7224 */ /* 0x000fe200078e001d */
[----:B------:R-:W-:Y:S01]  /*cdb0*/  MOV R50, R38 ;  /* 0x0000002600327202 */ /* 0x000fe20000000f00 */
[----:B------:R-:W-:-:S07]  /*cdc0*/  IMAD.MOV.U32 R51, RZ, RZ, R39 ;  /* 0x000000ffff337224 */ /* 0x000fce00078e0027 */
.L_x_180:
[----:B------:R-:W-:Y:S05]  /*cdd0*/  BSYNC.RECONVERGENT B2 ;  /* 0x0000000000027941 */ /* 0x000fea0003800200 */
.L_x_179:
        /* <DEDUP_REMOVED lines=17> */
[----:B-1----:R-:W-:Y:S02]  /*cef0*/  @!P1 DMUL R54, RZ, R48 ;  /* 0x00000030ff369228 */ /* 0x002fe40000000000 */
        /* <DEDUP_REMOVED lines=8> */
[----:B------:R-:W-:Y:S01]  /*cf80*/  FSEL R30, R28, R50, !P0 ;  /* 0x000000321c1e7208 */ /* 0x000fe20004000000 */
[----:B------:R-:W-:Y:S01]  /*cf90*/  @!P1 IMAD.MOV.U32 R50, RZ, RZ, 0x1 ;  /* 0x00000001ff329424 */ /* 0x000fe200078e00ff */
        /* <DEDUP_REMOVED lines=29> */
.L_x_184:
[----:B------:R-:W-:Y:S05]  /*d170*/  BSYNC.RECONVERGENT B3 ;  /* 0x0000000000037941 */ /* 0x000fea0003800200 */
.L_x_183:
[----:B------:R-:W-:-:S07]  /*d180*/  VIADD R50, R29, 0x1 ;  /* 0x000000011d327836 */ /* 0x000fce0000000000 */
.L_x_182:
[----:B------:R-:W-:Y:S05]  /*d190*/  BSYNC.RECONVERGENT B2 ;  /* 0x0000000000027941 */ /* 0x000fea0003800200 */
.L_x_181:
[----:B------:R-:W-:Y:S01]  /*d1a0*/  DFMA R36, -R14, R14, 1 ;  /* 0x3ff000000e24742b */ /* 0x000fe2000000010e */
[----:B------:R-:W-:Y:S01]  /*d1b0*/  IMAD.MOV.U32 R30, RZ, RZ, 0x0 ;  /* 0x00000000ff1e7424 */ /* 0x000fe200078e00ff */
[----:B------:R-:W-:Y:S01]  /*d1c0*/  BSSY.RECONVERGENT B1, `(.L_x_185) ;  /* 0x0000018000017945 */ /* 0x000fe20003800200 */
[----:B------:R-:W-:-:S03]  /*d1d0*/  IMAD.MOV.U32 R31, RZ, RZ, 0x3fd80000 ;  /* 0x3fd80000ff1f7424 */ /* 0x000fc600078e00ff */
        /* <DEDUP_REMOVED lines=14> */
[----:B------:R-:W-:Y:S02]  /*d2c0*/  IMAD.MOV.U32 R52, RZ, RZ, R36 ;  /* 0x000000ffff347224 */ /* 0x000fe400078e0024 */
[----:B------:R-:W-:Y:S01]  /*d2d0*/  IMAD.MOV.U32 R36, RZ, RZ, R30 ;  /* 0x000000ffff247224 */ /* 0x000fe200078e001e */
[----:B------:R-:W-:Y:S01]  /*d2e0*/  MOV R30, 0xd320 ;  /* 0x0000d320001e7802 */ /* 0x000fe20000000f00 */
[----:B------:R-:W-:Y:S01]  /*d2f0*/  IMAD.MOV.U32 R29, RZ, RZ, R31 ;  /* 0x000000ffff1d7224 */ /* 0x000fe200078e001f */
[----:B------:R-:W-:-:S07]  /*d300*/  MOV R31, R35 ;  /* 0x00000023001f7202 */ /* 0x000fce0000000f00 */
[----:B0-----:R-:W-:Y:S05]  /*d310*/  CALL.REL.NOINC `($__internal_1_$__cuda_sm20_dsqrt_rn_f64_mediumpath_v1) ;  /* 0x0000002c00387944 */ /* 0x001fea0003c00000 */
[----:B------:R-:W-:Y:S02]  /*d320*/  IMAD.MOV.U32 R48, RZ, RZ, R28 ;  /* 0x000000ffff307224 */ /* 0x000fe400078e001c */
[----:B------:R-:W-:-:S07]  /*d330*/  IMAD.MOV.U32 R49, RZ, RZ, R29 ;  /* 0x000000ffff317224 */ /* 0x000fce00078e001d */
.L_x_186:
[----:B------:R-:W-:Y:S05]  /*d340*/  BSYNC.RECONVERGENT B1 ;  /* 0x0000000000017941 */ /* 0x000fea0003800200 */
.L_x_185:
[----:B------:R-:W1:Y:S01]  /*d350*/  LDCU.64 UR20, c[0x4][0x30] ;  /* 0x01000600ff1477ac */ /* 0x000e620008000a00 */
[----:B------:R-:W-:-:S05]  /*d360*/  IMAD.SHL.U32 R28, R50, 0x40, RZ ;  /* 0x00000040321c7824 */ /* 0x000fca00078e00ff */
[----:B------:R-:W-:-:S04]  /*d370*/  LOP3.LUT R28, R28, 0x40, RZ, 0xc0, !PT ;  /* 0x000000401c1c7812 */ /* 0x000fc800078ec0ff */
[----:B-1----:R-:W-:-:S05]  /*d380*/  IADD3 R60, P0, PT, R28, UR20, RZ ;  /* 0x000000141c3c7c10 */ /* 0x002fca000ff1e0ff */
[----:B------:R-:W-:-:S05]  /*d390*/  IMAD.X R61, RZ, RZ, UR21, P0 ;  /* 0x00000015ff3d7e24 */ /* 0x000fca00080e06ff */
[----:B------:R-:W2:Y:S04]  /*d3a0*/  LDG.E.128.CONSTANT R28, desc[UR10][R60.64] ;  /* 0x0000000a3c1c7981 */ /* 0x000ea8000c1e9d00 */
[----:B------:R-:W3:Y:S01]  /*d3b0*/  LDG.E.128.CONSTANT R32, desc[UR10][R60.64+0x10] ;  /* 0x0000100a3c207981 */ /* 0x000ee2000c1e9d00 */
[----:B------:R-:W1:Y:S03]  /*d3c0*/  LDC.64 R52, c[0x4][0x18] ;  /* 0x01000600ff347b82 */ /* 0x000e660000000a00 */
[----:B------:R-:W4:Y:S04]  /*d3d0*/  LDG.E.128.CONSTANT R36, desc[UR10][R60.64+0x20] ;  /* 0x0000200a3c247981 */ /* 0x000f28000c1e9d00 */
[----:B-1----:R-:W5:Y:S01]  /*d3e0*/  LDG.E.64 R52, desc[UR10][R52.64] ;  /* 0x0000000a34347981 */ /* 0x002f62000c1e1b00 */
[----:B------:R-:W-:Y:S01]  /*d3f0*/  LOP3.LUT R51, R50, 0x1, RZ, 0xc0, !PT ;  /* 0x0000000132337812 */ /* 0x000fe200078ec0ff */
[----:B------:R-:W-:Y:S01]  /*d400*/  IMAD.MOV.U32 R62, RZ, RZ, 0x20fd8164 ;  /* 0x20fd8164ff3e7424 */ /* 0x000fe200078e00ff */
[----:B------:R-:W-:Y:S01]  /*d410*/  DMUL R56, R54, R54 ;  /* 0x0000003636387228 */ /* 0x000fe20000000000 */
[----:B------:R-:W1:Y:S01]  /*d420*/  MUFU.RCP64H R59, R3 ;  /* 0x00000003003b7308 */ /* 0x000e620000001800 */
[----:B------:R-:W-:Y:S01]  /*d430*/  ISETP.NE.U32.AND P0, PT, R51, 0x1, PT ;  /* 0x000000013300780c */ /* 0x000fe20003f05070 */
[----:B------:R-:W-:Y:S01]  /*d440*/  IMAD.MOV.U32 R51, RZ, RZ, 0x3da8ff83 ;  /* 0x3da8ff83ff337424 */ /* 0x000fe200078e00ff */
[----:B------:R-:W-:Y:S01]  /*d450*/  BSSY.RECONVERGENT B1, `(.L_x_187) ;  /* 0x000002d000017945 */ /* 0x000fe20003800200 */
[----:B------:R-:W-:Y:S01]  /*d460*/  IMAD.MOV.U32 R58, RZ, RZ, 0x1 ;  /* 0x00000001ff3a7424 */ /* 0x000fe200078e00ff */
[----:B------:R-:W-:-:S02]  /*d470*/  FSEL R62, R62, -8.06006814911005101289e+34, !P0 ;  /* 0xf9785eba3e3e7808 */ /* 0x000fc40004000000 */
[----:B------:R-:W-:-:S06]  /*d480*/  FSEL R63, -R51, 0.11223486810922622681, !P0 ;  /* 0x3de5db65333f7808 */ /* 0x000fcc0004000100 */
[----:B--2---:R-:W-:-:S08]  /*d490*/  DFMA R28, R56, R62, R28 ;  /* 0x0000003e381c722b */ /* 0x004fd0000000001c */
[----:B------:R-:W-:Y:S02]  /*d4a0*/  DFMA R28, R56, R28, R30 ;  /* 0x0000001c381c722b */ /* 0x000fe4000000001e */
[----:B-1----:R-:W-:-:S06]  /*d4b0*/  DFMA R30, R58, -R2, 1 ;  /* 0x3ff000003a1e742b */ /* 0x002fcc0000000802 */
[----:B---3--:R-:W-:Y:S02]  /*d4c0*/  DFMA R28, R56, R28, R32 ;  /* 0x0000001c381c722b */ /* 0x008fe40000000020 */
[----:B------:R-:W-:-:S06]  /*d4d0*/  DFMA R30, R30, R30, R30 ;  /* 0x0000001e1e1e722b */ /* 0x000fcc000000001e */
[----:B------:R-:W-:Y:S02]  /*d4e0*/  DFMA R28, R56, R28, R34 ;  /* 0x0000001c381c722b */ /* 0x000fe40000000022 */
[----:B------:R-:W-:Y:S01]  /*d4f0*/  DFMA R30, R58, R30, R58 ;  /* 0x0000001e3a1e722b */ /* 0x000fe2000000003a */
[----:B-----5:R-:W-:-:S05]  /*d500*/  FSETP.GEU.AND P1, PT, |R53|, 6.5827683646048100446e-37, PT ;  /* 0x036000003500780b */ /* 0x020fca0003f2e200 */
[----:B----4-:R-:W-:Y:S02]  /*d510*/  DFMA R28, R56, R28, R36 ;  /* 0x0000001c381c722b */ /* 0x010fe40000000024 */
[----:B------:R-:W-:-:S06]  /*d520*/  DFMA R32, R30, -R2, 1 ;  /* 0x3ff000001e20742b */ /* 0x000fcc0000000802 */
[----:B------:R-:W-:Y:S02]  /*d530*/  DFMA R28, R56, R28, R38 ;  /* 0x0000001c381c722b */ /* 0x000fe40000000026 */
[----:B------:R-:W-:-:S06]  /*d540*/  DFMA R32, R30, R32, R30 ;  /* 0x000000201e20722b */ /* 0x000fcc000000001e */
[----:B------:R-:W-:Y:S02]  /*d550*/  DFMA R54, R28, R54, R54 ;  /* 0x000000361c36722b */ /* 0x000fe40000000036 */
[----:B------:R-:W-:Y:S02]  /*d560*/  DFMA R28, R56, R28, 1 ;  /* 0x3ff00000381c742b */ /* 0x000fe4000000001c */
[----:B------:R-:W-:Y:S02]  /*d570*/  DMUL R36, R52, R32 ;  /* 0x0000002034247228 */ /* 0x000fe40000000000 */
[----:B------:R-:W-:-:S06]  /*d580*/  DMUL R56, R48, R2 ;  /* 0x0000000230387228 */ /* 0x000fcc0000000000 */
[----:B------:R-:W-:Y:S01]  /*d590*/  DFMA R30, R36, -R2, R52 ;  /* 0x80000002241e722b */ /* 0x000fe20000000034 */
[----:B------:R-:W-:Y:S01]  /*d5a0*/  FSEL R34, R28, R54, !P0 ;  /* 0x000000361c227208 */ /* 0x000fe20004000000 */
[----:B------:R-:W-:Y:S01]  /*d5b0*/  DMUL R56, R46, R56 ;  /* 0x000000382e387228 */ /* 0x000fe20000000000 */
[----:B------:R-:W-:Y:S02]  /*d5c0*/  FSEL R35, R29, R55, !P0 ;  /* 0x000000371d237208 */ /* 0x000fe40004000000 */
[----:B------:R-:W-:Y:S02]  /*d5d0*/  LOP3.LUT P0, RZ, R50, 0x2, RZ, 0xc0, !PT ;  /* 0x0000000232ff7812 */ /* 0x000fe4000780c0ff */
[----:B------:R-:W-:Y:S01]  /*d5e0*/  CS2R R50, SRZ ;  /* 0x0000000000327805 */ /* 0x000fe2000001ff00 */
[----:B------:R-:W-:Y:S02]  /*d5f0*/  DFMA R36, R32, R30, R36 ;  /* 0x0000001e2024722b */ /* 0x000fe40000000024 */
[----:B------:R-:W-:-:S10]  /*d600*/  DADD R28, RZ, -R34 ;  /* 0x00000000ff1c7229 */ /* 0x000fd40000000822 */
        /* <DEDUP_REMOVED lines=17> */
.L_x_188:
[----:B------:R-:W-:Y:S05]  /*d720*/  BSYNC.RECONVERGENT B1 ;  /* 0x0000000000017941 */ /* 0x000fea0003800200 */
.L_x_187:
[----:B------:R-:W1:Y:S01]  /*d730*/  MUFU.RSQ64H R39, R37 ;  /* 0x0000002500277308 */ /* 0x000e620000001c00 */
[----:B------:R-:W-:Y:S01]  /*d740*/  VIADD R38, R37, 0xfcb00000 ;  /* 0xfcb0000025267836 */ /* 0x000fe20000000000 */
[----:B------:R-:W-:Y:S01]  /*d750*/  BSSY.RECONVERGENT B1, `(.L_x_189) ;  /* 0x0000016000017945 */ /* 0x000fe20003800200 */
[----:B------:R-:W-:Y:S02]  /*d760*/  IMAD.MOV.U32 R28, RZ, RZ, 0x0 ;  /* 0x00000000ff1c7424 */ /* 0x000fe400078e00ff */
[----:B------:R-:W-:Y:S01]  /*d770*/  IMAD.MOV.U32 R29, RZ, RZ, 0x3fd80000 ;  /* 0x3fd80000ff1d7424 */ /* 0x000fe200078e00ff */
[----:B------:R-:W-:Y:S01]  /*d780*/  ISETP.GE.U32.AND P0, PT, R38, 0x7ca00000, PT ;  /* 0x7ca000002600780c */ /* 0x000fe20003f06070 */
[----:B-1----:R-:W-:-:S08]  /*d790*/  DMUL R2, R38, R38 ;  /* 0x0000002626027228 */ /* 0x002fd00000000000 */
[----:B------:R-:W-:-:S08]  /*d7a0*/  DFMA R2, -R2, R36, 1 ;  /* 0x3ff000000202742b */ /* 0x000fd00000000124 */
[----:B------:R-:W-:Y:S02]  /*d7b0*/  DFMA R28, R2, R28, 0.5 ;  /* 0x3fe00000021c742b */ /* 0x000fe4000000001c */
[----:B------:R-:W-:-:S08]  /*d7c0*/  DMUL R2, R38, R2 ;  /* 0x0000000226027228 */ /* 0x000fd00000000000 */
[----:B------:R-:W-:-:S08]  /*d7d0*/  DFMA R28, R28, R2, R38 ;  /* 0x000000021c1c722b */ /* 0x000fd00000000026 */
[----:B------:R-:W-:Y:S02]  /*d7e0*/  DMUL R32, R28, R36 ;  /* 0x000000241c207228 */ /* 0x000fe40000000000 */
[----:B------:R-:W-:Y:S01]  /*d7f0*/  VIADD R31, R29, 0xfff00000 ;  /* 0xfff000001d1f7836 */ /* 0x000fe20000000000 */
[----:B------:R-:W-:-:S05]  /*d800*/  MOV R30, R28 ;  /* 0x0000001c001e7202 */ /* 0x000fca0000000f00 */
        /* <DEDUP_REMOVED lines=10> */
.L_x_190:
[----:B------:R-:W-:Y:S05]  /*d8b0*/  BSYNC.RECONVERGENT B1 ;  /* 0x0000000000017941 */ /* 0x000fea0003800200 */
.L_x_189:
[----:B------:R-:W-:Y:S01]  /*d8c0*/  DFMA R32, -R14, R66, 1 ;  /* 0x3ff000000e20742b */ /* 0x000fe20000000142 */
[----:B------:R-:W-:Y:S01]  /*d8d0*/  FSETP.GEU.AND P1, PT, |R3|, 6.5827683646048100446e-37, PT ;  /* 0x036000000300780b */ /* 0x000fe20003f2e200 */
[----:B------:R-:W-:Y:S01]  /*d8e0*/  IMAD.MOV.U32 R14, RZ, RZ, 0x1 ;  /* 0x00000001ff0e7424 */ /* 0x000fe200078e00ff */
        /* <DEDUP_REMOVED lines=17> */
.L_x_192:
[----:B------:R-:W-:Y:S05]  /*da00*/  BSYNC.RECONVERGENT B1 ;  /* 0x0000000000017941 */ /* 0x000fea0003800200 */
.L_x_191:
[----:B------:R-:W1:Y:S02]  /*da10*/  LDC.64 R2, c[0x0][0x3b0] ;  /* 0x0000ec00ff027b82 */ /* 0x000e640000000a00 */
[----:B-1----:R-:W5:Y:S01]  /*da20*/  LDG.E.64 R2, desc[UR10][R2.64] ;  /* 0x0000000a02027981 */ /* 0x002f62000c1e1b00 */
[----:B------:R-:W-:Y:S01]  /*da30*/  DMUL R48, R66, R48 ;  /* 0x0000003042307228 */ /* 0x000fe20000000000 */
[----:B------:R-:W-:Y:S01]  /*da40*/  UISETP.GE.U32.AND UP0, UPT, UR9, 0x8, UPT ;  /* 0x000000080900788c */ /* 0x000fe2000bf06070 */
[-C--:B------:R-:W-:Y:S01]  /*da50*/  DMUL R14, R24, R64.reuse ;  /* 0x00000040180e7228 */ /* 0x080fe20000000000 */
[----:B------:R-:W-:Y:S01]  /*da60*/  IMAD.MOV.U32 R38, RZ, RZ, RZ ;  /* 0x000000ffff267224 */ /* 0x000fe200078e00ff */
[-C--:B------:R-:W-:Y:S02]  /*da70*/  DMUL R30, R20, R64.reuse ;  /* 0x00000040141e7228 */ /* 0x080fe40000000000 */
[----:B------:R-:W-:Y:S02]  /*da80*/  DMUL R64, R18, R64 ;  /* 0x0000004012407228 */ /* 0x000fe40000000000 */
[----:B------:R-:W-:-:S02]  /*da90*/  DMUL R48, R48, R28 ;  /* 0x0000001c30307228 */ /* 0x000fc40000000000 */
[----:B------:R-:W-:Y:S02]  /*daa0*/  DMUL R28, R46, -R28 ;  /* 0x8000001c2e1c7228 */ /* 0x000fe40000000000 */
[-C--:B------:R-:W-:Y:S02]  /*dab0*/  DFMA R14, R22, R56.reuse, R14 ;  /* 0x00000038160e722b */ /* 0x080fe4000000000e */
[----:B------:R-:W-:Y:S02]  /*dac0*/  DFMA R30, R26, R56, R30 ;  /* 0x000000381a1e722b */ /* 0x000fe4000000001e */
[-C--:B------:R-:W-:Y:S02]  /*dad0*/  DMUL R32, R22, R48.reuse ;  /* 0x0000003016207228 */ /* 0x080fe40000000000 */
[-C--:B------:R-:W-:Y:S01]  /*dae0*/  DMUL R36, R26, R48.reuse ;  /* 0x000000301a247228 */ /* 0x080fe20000000000 */
[----:B------:R1:W-:Y:S01]  /*daf0*/  STS.64 [R40], R14 ;  /* 0x0000000e28007388 */ /* 0x0003e20000000a00 */
[----:B------:R-:W-:-:S02]  /*db00*/  DMUL R48, R16, R48 ;  /* 0x0000003010307228 */ /* 0x000fc40000000000 */
[----:B------:R-:W-:Y:S01]  /*db10*/  DFMA R64, R16, R56, R64 ;  /* 0x000000381040722b */ /* 0x000fe20000000040 */
[----:B------:R1:W-:Y:S01]  /*db20*/  STS.64 [R40+0x8], R30 ;  /* 0x0000081e28007388 */ /* 0x0003e20000000a00 */
[-C--:B------:R-:W-:Y:S02]  /*db30*/  DFMA R32, R24, R28.reuse, R32 ;  /* 0x0000001c1820722b */ /* 0x080fe40000000020 */
[-C--:B------:R-:W-:Y:S01]  /*db40*/  DFMA R36, R20, R28.reuse, R36 ;  /* 0x0000001c1424722b */ /* 0x080fe20000000024 */
[----:B------:R-:W-:Y:S01]  /*db50*/  CS2R R24, SRZ ;  /* 0x0000000000187805 */ /* 0x000fe2000001ff00 */
[----:B------:R-:W-:Y:S01]  /*db60*/  DFMA R48, R18, R28, R48 ;  /* 0x0000001c1230722b */ /* 0x000fe20000000030 */
[----:B------:R1:W-:Y:S01]  /*db70*/  STS.64 [R40+0x10], R64 ;  /* 0x0000104028007388 */ /* 0x0003e20000000a00 */
[----:B------:R-:W-:-:S03]  /*db80*/  CS2R R18, SRZ ;  /* 0x0000000000127805 */ /* 0x000fc6000001ff00 */
[----:B------:R1:W-:Y:S04]  /*db90*/  STS.64 [R41], R32 ;  /* 0x0000002029007388 */ /* 0x0003e80000000a00 */
[----:B------:R1:W-:Y:S04]  /*dba0*/  STS.64 [R41+0x8], R36 ;  /* 0x0000082429007388 */ /* 0x0003e80000000a00 */
[----:B------:R1:W-:Y:S01]  /*dbb0*/  STS.64 [R41+0x10], R48 ;  /* 0x0000103029007388 */ /* 0x0003e20000000a00 */
[----:B------:R-:W-:Y:S05]  /*dbc0*/  BRA.U !UP0, `(.L_x_193) ;  /* 0x0000000508047547 */ /* 0x000fea000b800000 */
[----:B-1----:R-:W-:Y:S01]  /*dbd0*/  IMAD.MOV.U32 R32, RZ, RZ, RZ ;  /* 0x000000ffff207224 */ /* 0x002fe200078e00ff */
[----:B------:R-:W-:-:S07]  /*dbe0*/  CS2R R50, SRZ ;  /* 0x0000000000327805 */ /* 0x000fce000001ff00 */
.L_x_194:
[----:B------:R-:W1:Y:S02]  /*dbf0*/  LDC.64 R28, c[0x0][0x3b0] ;  /* 0x0000ec00ff1c7b82 */ /* 0x000e640000000a00 */
[----:B-1----:R-:W-:-:S05]  /*dc00*/  IMAD.WIDE.U32 R28, R32, 0x8, R28 ;  /* 0x00000008201c7825 */ /* 0x002fca00078e001c */
[----:B------:R-:W2:Y:S04]  /*dc10*/  LDG.E.64 R54, desc[UR10][R28.64] ;  /* 0x0000000a1c367981 */ /* 0x000ea8000c1e1b00 */
[----:B------:R-:W3:Y:S04]  /*dc20*/  LDG.E.64 R52, desc[UR10][R28.64+0x8] ;  /* 0x0000080a1c347981 */ /* 0x000ee8000c1e1b00 */
[----:B------:R-:W4:Y:S04]  /*dc30*/  LDG.E.64 R30, desc[UR10][R28.64+0x10] ;  /* 0x0000100a1c1e7981 */ /* 0x000f28000c1e1b00 */
[----:B------:R-:W4:Y:S04]  /*dc40*/  LDG.E.64 R14, desc[UR10][R28.64+0x18] ;  /* 0x0000180a1c0e7981 */ /* 0x000f28000c1e1b00 */
[----:B------:R-:W4:Y:S04]  /*dc50*/  LDG.E.64 R26, desc[UR10][R28.64+0x20] ;  /* 0x0000200a1c1a7981 */ /* 0x000f28000c1e1b00 */
[----:B------:R-:W4:Y:S04]  /*dc60*/  LDG.E.64 R22, desc[UR10][R28.64+0x28] ;  /* 0x0000280a1c167981 */ /* 0x000f28000c1e1b00 */
[----:B------:R-:W4:Y:S04]  /*dc70*/  LDG.E.64 R20, desc[UR10][R28.64+0x30] ;  /* 0x0000300a1c147981 */ /* 0x000f28000c1e1b00 */
[----:B------:R1:W4:Y:S01]  /*dc80*/  LDG.E.64 R16, desc[UR10][R28.64+0x38] ;  /* 0x0000380a1c107981 */ /* 0x000322000c1e1b00 */
[----:B------:R-:W-:-:S02]  /*dc90*/  IMAD R33, R32, 0x18, R5 ;  /* 0x0000001820217824 */ /* 0x000fc400078e0205 */
[----:B------:R-:W-:-:S03]  /*dca0*/  VIADD R32, R32, 0x8 ;  /* 0x0000000820207836 */ /* 0x000fc60000000000 */
[----:B------:R-:W2:Y:S02]  /*dcb0*/  LDS.64 R62, [R33] ;  /* 0x00000000213e7984 */ /* 0x000ea40000000a00 */
[----:B------:R-:W-:Y:S02]  /*dcc0*/  ISETP.NE.AND P0, PT, R32, UR18, PT ;  /* 0x0000001220007c0c */ /* 0x000fe4000bf05270 */
[----:B------:R-:W0:Y:S04]  /*dcd0*/  LDS.64 R64, [R33+0x8] ;  /* 0x0000080021407984 */ /* 0x000e280000000a00 */
[----:B------:R-:W0:Y:S04]  /*dce0*/  LDS.64 R60, [R33+0x10] ;  /* 0x00001000213c7984 */ /* 0x000e280000000a00 */
[----:B------:R-:W3:Y:S04]  /*dcf0*/  LDS.64 R56, [R33+0x18] ;  /* 0x0000180021387984 */ /* 0x000ee80000000a00 */
[----:B------:R-:W3:Y:S04]  /*dd00*/  LDS.64 R58, [R33+0x20] ;  /* 0x00002000213a7984 */ /* 0x000ee80000000a00 */
[----:B------:R-:W3:Y:S04]  /*dd10*/  LDS.64 R48, [R33+0x28] ;  /* 0x0000280021307984 */ /* 0x000ee80000000a00 */
[----:B------:R-:W4:Y:S04]  /*dd20*/  LDS.64 R46, [R33+0x30] ;  /* 0x00003000212e7984 */ /* 0x000f280000000a00 */
[----:B------:R-:W4:Y:S04]  /*dd30*/  LDS.64 R36, [R33+0x38] ;  /* 0x0000380021247984 */ /* 0x000f280000000a00 */
[----:B------:R-:W4:Y:S04]  /*dd40*/  LDS.64 R38, [R33+0x40] ;  /* 0x0000400021267984 */ /* 0x000f280000000a00 */
[----:B-1----:R-:W1:Y:S01]  /*dd50*/  LDS.64 R28, [R33+0x48] ;  /* 0x00004800211c7984 */ /* 0x002e620000000a00 */
[----:B--2---:R-:W-:-:S03]  /*dd60*/  DFMA R62, R62, R54, R24 ;  /* 0x000000363e3e722b */ /* 0x004fc60000000018 */
[----:B------:R-:W2:Y:S01]  /*dd70*/  LDS.64 R24, [R33+0x50] ;  /* 0x0000500021187984 */ /* 0x000ea20000000a00 */
[C---:B0-----:R-:W-:Y:S02]  /*dd80*/  DFMA R64, R54.reuse, R64, R18 ;  /* 0x000000403640722b */ /* 0x041fe40000000012 */
[----:B------:R-:W-:Y:S01]  /*dd90*/  DFMA R60, R54, R60, R50 ;  /* 0x0000003c363c722b */ /* 0x000fe20000000032 */
[----:B------:R-:W0:Y:S01]  /*dda0*/  LDS.64 R18, [R33+0x58] ;  /* 0x0000580021127984 */ /* 0x000e220000000a00 */
[----:B---3--:R-:W-:-:S03]  /*ddb0*/  DFMA R56, R56, R52, R62 ;  /* 0x000000343838722b */ /* 0x008fc6000000003e */
[----:B------:R-:W3:Y:S01]  /*ddc0*/  LDS.64 R50, [R33+0x60] ;  /* 0x0000600021327984 */ /* 0x000ee20000000a00 */
[C---:B------:R-:W-:Y:S02]  /*ddd0*/  DFMA R58, R52.reuse, R58, R64 ;  /* 0x0000003a343a722b */ /* 0x040fe40000000040 */
[----:B------:R-:W-:Y:S01]  /*dde0*/  DFMA R62, R52, R48, R60 ;  /* 0x00000030343e722b */ /* 0x000fe2000000003c */
[----:B------:R-:W3:Y:S01]  /*ddf0*/  LDS.64 R54, [R33+0x68] ;  /* 0x0000680021367984 */ /* 0x000ee20000000a00 */
[----:B----4-:R-:W-:-:S03]  /*de00*/  DFMA R60, R46, R30, R56 ;  /* 0x0000001e2e3c722b */ /* 0x010fc60000000038 */
[----:B------:R-:W4:Y:S01]  /*de10*/  LDS.64 R48, [R33+0x70] ;  /* 0x0000700021307984 */ /* 0x000f220000000a00 */
[C---:B------:R-:W-:Y:S02]  /*de20*/  DFMA R58, R30.reuse, R36, R58 ;  /* 0x000000241e3a722b */ /* 0x040fe4000000003a */
[----:B------:R-:W-:Y:S01]  /*de30*/  DFMA R38, R30, R38, R62 ;  /* 0x000000261e26722b */ /* 0x000fe2000000003e */
[----:B------:R-:W4:Y:S01]  /*de40*/  LDS.64 R52, [R33+0x78] ;  /* 0x0000780021347984 */ /* 0x000f220000000a00 */
[----:B-1----:R-:W-:-:S03]  /*de50*/  DFMA R60, R28, R14, R60 ;  /* 0x0000000e1c3c722b */ /* 0x002fc6000000003c */
[----:B------:R-:W1:Y:S04]  /*de60*/  LDS.64 R46, [R33+0x80] ;  /* 0x00008000212e7984 */ /* 0x000e680000000a00 */
[----:B------:R-:W1:Y:S04]  /*de70*/  LDS.64 R36, [R33+0x88] ;  /* 0x0000880021247984 */ /* 0x000e680000000a00 */
[----:B------:R-:W1:Y:S04]  /*de80*/  LDS.64 R56, [R33+0x90] ;  /* 0x0000900021387984 */ /* 0x000e680000000a00 */
[----:B------:R-:W1:Y:S04]  /*de90*/  LDS.64 R30, [R33+0x98] ;  /* 0x00009800211e7984 */ /* 0x000e680000000a00 */
[----:B------:R-:W1:Y:S01]  /*dea0*/  LDS.64 R28, [R33+0xa0] ;  /* 0x0000a000211c7984 */ /* 0x000e620000000a00 */
[----:B--2---:R-:W-:-:S03]  /*deb0*/  DFMA R64, R14, R24, R58 ;  /* 0x000000180e40722b */ /* 0x004fc6000000003a */
[----:B------:R-:W2:Y:S01]  /*dec0*/  LDS.64 R24, [R33+0xa8] ;  /* 0x0000a80021187984 */ /* 0x000ea20000000a00 */
[----:B0-----:R-:W-:-:S03]  /*ded0*/  DFMA R18, R14, R18, R38 ;  /* 0x000000120e12722b */ /* 0x001fc60000000026 */
[----:B------:R-:W0:Y:S01]  /*dee0*/  LDS.64 R62, [R33+0xb0] ;  /* 0x0000b000213e7984 */ /* 0x000e220000000a00 */
[----:B---3--:R-:W-:-:S03]  /*def0*/  DFMA R50, R50, R26, R60 ;  /* 0x0000001a3232722b */ /* 0x008fc6000000003c */
[----:B------:R-:W3:Y:S01]  /*df00*/  LDS.64 R58, [R33+0xb8] ;  /* 0x0000b800213a7984 */ /* 0x000ee20000000a00 */
[C---:B------:R-:W-:Y:S02]  /*df10*/  DFMA R54, R26.reuse, R54, R64 ;  /* 0x000000361a36722b */ /* 0x040fe40000000040 */
[----:B----4-:R-:W-:Y:S02]  /*df20*/  DFMA R18, R26, R48, R18 ;  /* 0x000000301a12722b */ /* 0x010fe40000000012 */
[----:B------:R-:W-:-:S04]  /*df30*/  DFMA R50, R52, R22, R50 ;  /* 0x000000163432722b */ /* 0x000fc80000000032 */
[C---:B-1----:R-:W-:Y:S02]  /*df40*/  DFMA R46, R22.reuse, R46, R54 ;  /* 0x0000002e162e722b */ /* 0x042fe40000000036 */
[----:B------:R-:W-:Y:S02]  /*df50*/  DFMA R18, R22, R36, R18 ;  /* 0x000000241612722b */ /* 0x000fe40000000012 */
[----:B------:R-:W-:-:S04]  /*df60*/  DFMA R50, R56, R20, R50 ;  /* 0x000000143832722b */ /* 0x000fc80000000032 */
[C---:B------:R-:W-:Y:S02]  /*df70*/  DFMA R30, R20.reuse, R30, R46 ;  /* 0x0000001e141e722b */ /* 0x040fe4000000002e */
[----:B------:R-:W-:Y:S02]  /*df80*/  DFMA R28, R20, R28, R18 ;  /* 0x0000001c141c722b */ /* 0x000fe40000000012 */
[----:B--2---:R-:W-:-:S04]  /*df90*/  DFMA R24, R24, R16, R50 ;  /* 0x000000101818722b */ /* 0x004fc80000000032 */
[C---:B0-----:R-:W-:Y:S02]  /*dfa0*/  DFMA R18, R16.reuse, R62, R30 ;  /* 0x0000003e1012722b */ /* 0x041fe4000000001e */
[----:B---3--:R-:W-:Y:S01]  /*dfb0*/  DFMA R50, R16, R58, R28 ;  /* 0x0000003a1032722b */ /* 0x008fe2000000001c */
[----:B------:R-:W-:Y:S10]  /*dfc0*/  @P0 BRA `(.L_x_194) ;  /* 0xfffffffc00080947 */ /* 0x000ff4000383ffff */
[----:B------:R-:W-:-:S07]  /*dfd0*/  IMAD.U32 R38, RZ, RZ, UR18 ;  /* 0x00000012ff267e24 */ /* 0x000fce000f8e00ff */
.L_x_193:
[----:B------:R-:W-:-:S09]  /*dfe0*/  UISETP.NE.AND UP0, UPT, UR15, URZ, UPT ;  /* 0x000000ff0f00728c */ /* 0x000fd2000bf05270 */
[----:B------:R-:W-:Y:S05]  /*dff0*/  BRA.U !UP0, `(.L_x_195) ;  /* 0x00000005080c7547 */ /* 0x000fea000b800000 */
[----:B------:R-:W-:Y:S02]  /*e000*/  UIADD3 UR5, UPT, UPT, UR15, -0x1, URZ ;  /* 0xffffffff0f057890 */ /* 0x000fe4000fffe0ff */
[----:B------:R-:W-:Y:S02]  /*e010*/  UISETP.NE.AND UP1, UPT, UR16, URZ, UPT ;  /* 0x000000ff1000728c */ /* 0x000fe4000bf25270 */
[----:B------:R-:W-:-:S09]  /*e020*/  UISETP.GE.U32.AND UP0, UPT, UR5, 0x3, UPT ;  /* 0x000000030500788c */ /* 0x000fd2000bf06070 */
[----:B------:R-:W-:Y:S05]  /*e030*/  BRA.U !UP0, `(.L_x_196) ;  /* 0x0000000108807547 */ /* 0x000fea000b800000 */
[----:B------:R-:W2:Y:S02]  /*e040*/  LDC.64 R22, c[0x0][0x3b0] ;  /* 0x0000ec00ff167b82 */ /* 0x000ea40000000a00 */
[----:B--2---:R-:W-:-:S05]  /*e050*/  IMAD.WIDE.U32 R22, R38, 0x8, R22 ;  /* 0x0000000826167825 */ /* 0x004fca00078e0016 */
[----:B------:R-:W2:Y:S04]  /*e060*/  LDG.E.64 R52, desc[UR10][R22.64] ;  /* 0x0000000a16347981 */ /* 0x000ea8000c1e1b00 */
[----:B------:R-:W3:Y:S04]  /*e070*/  LDG.E.64 R16, desc[UR10][R22.64+0x8] ;  /* 0x0000080a16107981 */ /* 0x000ee8000c1e1b00 */
[----:B-1----:R-:W4:Y:S04]  /*e080*/  LDG.E.64 R14, desc[UR10][R22.64+0x10] ;  /* 0x0000100a160e7981 */ /* 0x002f28000c1e1b00 */
[----:B------:R1:W4:Y:S01]  /*e090*/  LDG.E.64 R20, desc[UR10][R22.64+0x18] ;  /* 0x0000180a16147981 */ /* 0x000322000c1e1b00 */
[----:B------:R-:W-:-:S02]  /*e0a0*/  IMAD R39, R38, 0x18, R5 ;  /* 0x0000001826277824 */ /* 0x000fc400078e0205 */
[----:B------:R-:W-:-:S03]  /*e0b0*/  VIADD R38, R38, 0x4 ;  /* 0x0000000426267836 */ /* 0x000fc60000000000 */
[----:B------:R-:W2:Y:S04]  /*e0c0*/  LDS.64 R48, [R39] ;  /* 0x0000000027307984 */ /* 0x000ea80000000a00 */
        /* <DEDUP_REMOVED lines=8> */
[----:B------:R-:W4:Y:S04]  /*e150*/  LDS.64 R28, [R39+0x48] ;  /* 0x00004800271c7984 */ /* 0x000f280000000a00 */
[----:B------:R-:W4:Y:S04]  /*e160*/  LDS.64 R26, [R39+0x50] ;  /* 0x00005000271a7984 */ /* 0x000f280000000a00 */
[----:B-1----:R-:W1:Y:S01]  /*e170*/  LDS.64 R22, [R39+0x58] ;  /* 0x0000580027167984 */ /* 0x002e620000000a00 */
[----:B--2---:R-:W-:-:S02]  /*e180*/  DFMA R48, R48, R52, R24 ;  /* 0x000000343030722b */ /* 0x004fc40000000018 */
[C---:B0-----:R-:W-:Y:S02]  /*e190*/  DFMA R54, R52.reuse, R54, R18 ;  /* 0x000000363436722b */ /* 0x041fe40000000012 */
[----:B------:R-:W-:-:S04]  /*e1a0*/  DFMA R56, R52, R56, R50 ;  /* 0x000000383438722b */ /* 0x000fc80000000032 */
[----:B---3--:R-:W-:Y:S02]  /*e1b0*/  DFMA R48, R58, R16, R48 ;  /* 0x000000103a30722b */ /* 0x008fe40000000030 */
[C---:B------:R-:W-:Y:S02]  /*e1c0*/  DFMA R54, R16.reuse, R60, R54 ;  /* 0x0000003c1036722b */ /* 0x040fe40000000036 */
[----:B------:R-:W-:-:S04]  /*e1d0*/  DFMA R46, R16, R46, R56 ;  /* 0x0000002e102e722b */ /* 0x000fc80000000038 */
[----:B----4-:R-:W-:Y:S02]  /*e1e0*/  DFMA R36, R36, R14, R48 ;  /* 0x0000000e2424722b */ /* 0x010fe40000000030 */
[C---:B------:R-:W-:Y:S02]  /*e1f0*/  DFMA R32, R14.reuse, R32, R54 ;  /* 0x000000200e20722b */ /* 0x040fe40000000036 */
[----:B------:R-:W-:-:S04]  /*e200*/  DFMA R30, R14, R30, R46 ;  /* 0x0000001e0e1e722b */ /* 0x000fc8000000002e */
[----:B------:R-:W-:Y:S02]  /*e210*/  DFMA R24, R28, R20, R36 ;  /* 0x000000141c18722b */ /* 0x000fe40000000024 */
[C---:B------:R-:W-:Y:S02]  /*e220*/  DFMA R18, R20.reuse, R26, R32 ;  /* 0x0000001a1412722b */ /* 0x040fe40000000020 */
[----:B-1----:R-:W-:-:S11]  /*e230*/  DFMA R50, R20, R22, R30 ;  /* 0x000000161432722b */ /* 0x002fd6000000001e */
.L_x_196:
[----:B------:R-:W-:Y:S05]  /*e240*/  BRA.U !UP1, `(.L_x_195) ;  /* 0x0000000109787547 */ /* 0x000fea000b800000 */
[----:B------:R-:W-:Y:S02]  /*e250*/  ISETP.NE.AND P0, PT, RZ, UR19, PT ;  /* 0x00000013ff007c0c */ /* 0x000fe4000bf05270 */
[----:B------:R-:W-:-:S11]  /*e260*/  ISETP.NE.AND P1, PT, RZ, UR17, PT ;  /* 0x00000011ff007c0c */ /* 0x000fd6000bf25270 */
[----:B-1----:R-:W1:Y:S08]  /*e270*/  @P0 LDC.64 R14, c[0x0][0x3b0] ;  /* 0x0000ec00ff0e0b82 */ /* 0x002e700000000a00 */
[----:B------:R-:W2:Y:S01]  /*e280*/  @P1 LDC.64 R16, c[0x0][0x3b0] ;  /* 0x0000ec00ff101b82 */ /* 0x000ea20000000a00 */
[----:B------:R-:W-:-:S05]  /*e290*/  @P0 IMAD R39, R38, 0x18, R5 ;  /* 0x0000001826270824 */ /* 0x000fca00078e0205 */
[----:B------:R-:W3:Y:S04]  /*e2a0*/  @P0 LDS.64 R26, [R39] ;  /* 0x00000000271a0984 */ /* 0x000ee80000000a00 */
[----:B------:R-:W4:Y:S04]  /*e2b0*/  @P0 LDS.64 R30, [R39+0x8] ;  /* 0x00000800271e0984 */ /* 0x000f280000000a00 */
[----:B------:R-:W0:Y:S01]  /*e2c0*/  @P0 LDS.64 R32, [R39+0x10] ;  /* 0x0000100027200984 */ /* 0x000e220000000a00 */
[----:B-1----:R-:W-:-:S03]  /*e2d0*/  @P0 IMAD.WIDE.U32 R20, R38, 0x8, R14 ;  /* 0x0000000826140825 */ /* 0x002fc600078e000e */
[----:B------:R-:W1:Y:S04]  /*e2e0*/  @P0 LDS.64 R36, [R39+0x18] ;  /* 0x0000180027240984 */ /* 0x000e680000000a00 */
[----:B------:R-:W3:Y:S01]  /*e2f0*/  @P0 LDG.E.64 R28, desc[UR10][R20.64] ;  /* 0x0000000a141c0981 */ /* 0x000ee2000c1e1b00 */
[----:B------:R-:W-:-:S03]  /*e300*/  @P0 VIADD R38, R38, 0x2 ;  /* 0x0000000226260836 */ /* 0x000fc60000000000 */
[----:B------:R4:W1:Y:S01]  /*e310*/  @P0 LDG.E.64 R46, desc[UR10][R20.64+0x8] ;  /* 0x0000080a142e0981 */ /* 0x000862000c1e1b00 */
[----:B--2---:R-:W-:-:S03]  /*e320*/  @P1 IMAD.WIDE.U32 R16, R38, 0x8, R16 ;  /* 0x0000000826101825 */ /* 0x004fc600078e0010 */
[----:B------:R-:W2:Y:S04]  /*e330*/  @P0 LDS.64 R48, [R39+0x20] ;  /* 0x0000200027300984 */ /* 0x000ea80000000a00 */
[----:B------:R-:W2:Y:S01]  /*e340*/  @P1 LDG.E.64 R16, desc[UR10][R16.64] ;  /* 0x0000000a10101981 */ /* 0x000ea2000c1e1b00 */
[----:B------:R-:W-:-:S03]  /*e350*/  @P1 IMAD R38, R38, 0x18, R5 ;  /* 0x0000001826261824 */ /* 0x000fc600078e0205 */
[----:B------:R-:W2:Y:S04]  /*e360*/  @P0 LDS.64 R52, [R39+0x28] ;  /* 0x0000280027340984 */ /* 0x000ea80000000a00 */
[----:B------:R-:W2:Y:S04]  /*e370*/  @P1 LDS.64 R14, [R38] ;  /* 0x00000000260e1984 */ /* 0x000ea80000000a00 */
[----:B----4-:R-:W4:Y:S04]  /*e380*/  @P1 LDS.64 R20, [R38+0x8] ;  /* 0x0000080026141984 */ /* 0x010f280000000a00 */
[----:B------:R-:W4:Y:S01]  /*e390*/  @P1 LDS.64 R22, [R38+0x10] ;  /* 0x0000100026161984 */ /* 0x000f220000000a00 */
[----:B---3--:R-:W-:-:S02]  /*e3a0*/  @P0 DFMA R26, R26, R28, R24 ;  /* 0x0000001c1a1a022b */ /* 0x008fc40000000018 */
[C---:B------:R-:W-:Y:S02]  /*e3b0*/  @P0 DFMA R30, R28.reuse, R30, R18 ;  /* 0x0000001e1c1e022b */ /* 0x040fe40000000012 */
[----:B0-----:R-:W-:-:S04]  /*e3c0*/  @P0 DFMA R32, R28, R32, R50 ;  /* 0x000000201c20022b */ /* 0x001fc80000000032 */
[----:B-1----:R-:W-:Y:S02]  /*e3d0*/  @P0 DFMA R24, R36, R46, R26 ;  /* 0x0000002e2418022b */ /* 0x002fe4000000001a */
[C---:B--2---:R-:W-:Y:S02]  /*e3e0*/  @P0 DFMA R18, R46.reuse, R48, R30 ;  /* 0x000000302e12022b */ /* 0x044fe4000000001e */
[----:B------:R-:W-:-:S04]  /*e3f0*/  @P0 DFMA R50, R46, R52, R32 ;  /* 0x000000342e32022b */ /* 0x000fc80000000020 */
[----:B------:R-:W-:Y:S02]  /*e400*/  @P1 DFMA R24, R14, R16, R24 ;  /* 0x000000100e18122b */ /* 0x000fe40000000018 */
[C---:B----4-:R-:W-:Y:S02]  /*e410*/  @P1 DFMA R18, R16.reuse, R20, R18 ;  /* 0x000000141012122b */ /* 0x050fe40000000012 */
[----:B------:R-:W-:-:S11]  /*e420*/  @P1 DFMA R50, R16, R22, R50 ;  /* 0x000000161032122b */ /* 0x000fd60000000032 */
.L_x_195:
[----:B-1---5:R-:W-:Y:S01]  /*e430*/  DADD R32, R2, R2 ;  /* 0x0000000002207229 */ /* 0x022fe20000000002 */
[----:B------:R-:W-:-:S05]  /*e440*/  IMAD.MOV.U32 R14, RZ, RZ, 0x1 ;  /* 0x00000001ff0e7424 */ /* 0x000fca00078e00ff */
[----:B------:R-:W1:Y:S02]  /*e450*/  MUFU.RCP64H R15, R33 ;  /* 0x00000021000f7308 */ /* 0x000e640000001800 */
[----:B-1----:R-:W-:-:S08]  /*e460*/  DFMA R16, -R32, R14, 1 ;  /* 0x3ff000002010742b */ /* 0x002fd0000000010e */
        /* <DEDUP_REMOVED lines=12> */
[----:B------:R-:W-:Y:S01]  /*e530*/  MOV R15, UR13 ;  /* 0x0000000d000f7c02 */ /* 0x000fe20008000f00 */
[----:B------:R-:W-:Y:S01]  /*e540*/  IMAD.U32 R29, RZ, RZ, UR13 ;  /* 0x0000000dff1d7e24 */ /* 0x000fe2000f8e00ff */
[----:B------:R-:W-:Y:S01]  /*e550*/  MOV R30, 0xe5a0 ;  /* 0x0000e5a0001e7802 */ /* 0x000fe20000000f00 */
[----:B------:R-:W-:Y:S02]  /*e560*/  IMAD.U32 R28, RZ, RZ, UR12 ;  /* 0x0000000cff1c7e24 */ /* 0x000fe4000f8e00ff */
[----:B------:R-:W-:Y:S02]  /*e570*/  IMAD.U32 R14, RZ, RZ, UR12 ;  /* 0x0000000cff0e7e24 */ /* 0x000fe4000f8e00ff */
[----:B------:R-:W-:-:S07]  /*e580*/  IMAD.MOV.U32 R29, RZ, RZ, R15 ;  /* 0x000000ffff1d7224 */ /* 0x000fce00078e000f */
[----:B0-----:R-:W-:Y:S05]  /*e590*/  CALL.REL.NOINC `($__internal_0_$__cuda_sm20_div_rn_f64_full) ;  /* 0x0000001400047944 */ /* 0x001fea0003c00000 */
.L_x_197:
[----:B------:R-:W1:Y:S01]  /*e5a0*/  LDS.64 R16, [R40+0x8] ;  /* 0x0000080028107984 */ /* 0x000e620000000a00 */
[----:B------:R-:W-:Y:S01]  /*e5b0*/  UISETP.NE.AND UP0, UPT, UR9, 0x1, UPT ;  /* 0x000000010900788c */ /* 0x000fe2000bf05270 */
[----:B------:R-:W-:Y:S02]  /*e5c0*/  CS2R R56, SRZ ;  /* 0x0000000000387805 */ /* 0x000fe4000001ff00 */
[----:B------:R-:W-:Y:S01]  /*e5d0*/  CS2R R64, SRZ ;  /* 0x0000000000407805 */ /* 0x000fe2000001ff00 */
[----:B------:R-:W2:Y:S01]  /*e5e0*/  LDS.64 R14, [R40] ;  /* 0x00000000280e7984 */ /* 0x000ea20000000a00 */
[----:B------:R-:W-:Y:S01]  /*e5f0*/  CS2R R66, SRZ ;  /* 0x0000000000427805 */ /* 0x000fe2000001ff00 */
[----:B------:R-:W-:Y:S02]  /*e600*/  UMOV UR5, URZ ;  /* 0x000000ff00057c82 */ /* 0x000fe40008000000 */
[----:B------:R-:W3:Y:S01]  /*e610*/  LDS.64 R20, [R40+0x10] ;  /* 0x0000100028147984 */ /* 0x000ee20000000a00 */
[----:B-1----:R-:W-:-:S02]  /*e620*/  DFMA R18, R28, R18, R16 ;  /* 0x000000121c12722b */ /* 0x002fc40000000010 */
[----:B--2---:R-:W-:Y:S02]  /*e630*/  DFMA R24, R28, R24, R14 ;  /* 0x000000181c18722b */ /* 0x004fe4000000000e */
[----:B------:R-:W-:-:S03]  /*e640*/  DMUL R14, R34, R2 ;  /* 0x00000002220e7228 */ /* 0x000fc60000000000 */
[----:B------:R1:W-:Y:S01]  /*e650*/  STS.64 [R40+0x8], R18 ;  /* 0x0000081228007388 */ /* 0x0003e20000000a00 */
[----:B---3--:R-:W-:-:S03]  /*e660*/  DFMA R16, R28, R50, R20 ;  /* 0x000000321c10722b */ /* 0x008fc60000000014 */
[----:B------:R1:W-:Y:S04]  /*e670*/  STS.64 [R40], R24 ;  /* 0x0000001828007388 */ /* 0x0003e80000000a00 */
[----:B------:R1:W-:Y:S01]  /*e680*/  STS.64 [R40+0x10], R16 ;  /* 0x0000101028007388 */ /* 0x0003e20000000a00 */
[----:B------:R-:W-:Y:S05]  /*e690*/  BRA.U !UP0, `(.L_x_198) ;  /* 0x0000000d08087547 */ /* 0x000fea000b800000 */
[----:B------:R-:W-:Y:S01]  /*e6a0*/  CS2R R56, SRZ ;  /* 0x0000000000387805 */ /* 0x000fe2000001ff00 */
[----:B------:R-:W-:-:S06]  /*e6b0*/  UMOV UR5, URZ ;  /* 0x000000ff00057c82 */ /* 0x000fcc0008000000 */
.L_x_214:
[----:B------:R-:W2:Y:S01]  /*e6c0*/  S2UR UR8, SR_CgaCtaId ;  /* 0x00000000000879c3 */ /* 0x000ea20000008800 */
[----:B------:R-:W-:Y:S01]  /*e6d0*/  UMOV UR7, 0x400 ;  /* 0x0000040000077882 */ /* 0x000fe20000000000 */
[----:B------:R-:W-:Y:S01]  /*e6e0*/  IMAD.MOV.U32 R28, RZ, RZ, 0x0 ;  /* 0x00000000ff1c7424 */ /* 0x000fe200078e00ff */
[----:B------:R-:W-:Y:S01]  /*e6f0*/  BSSY.RECONVERGENT B1, `(.L_x_199) ;  /* 0x0000021000017945 */ /* 0x000fe20003800200 */
[----:B------:R-:W-:Y:S01]  /*e700*/  IMAD.MOV.U32 R29, RZ, RZ, 0x3fd80000 ;  /* 0x3fd80000ff1d7424 */ /* 0x000fe200078e00ff */
[----:B--2---:R-:W-:-:S04]  /*e710*/  ULEA UR7, UR8, UR7, 0x18 ;  /* 0x0000000708077291 */ /* 0x004fc8000f8ec0ff */
[----:B------:R-:W-:-:S09]  /*e720*/  UIMAD UR7, UR5, 0x18, UR7 ;  /* 0x00000018050778a4 */ /* 0x000fd2000f8e0207 */
[----:B------:R-:W2:Y:S04]  /*e730*/  LDS.128 R20, [UR7] ;  /* 0x00000007ff147984 */ /* 0x000ea80008000c00 */
[----:B------:R-:W3:Y:S01]  /*e740*/  LDS.64 R46, [UR7+0x10] ;  /* 0x00001007ff2e7984 */ /* 0x000ee20008000a00 */
[----:B--2---:R-:W-:Y:S02]  /*e750*/  DADD R26, -R18, R22 ;  /* 0x00000000121a7229 */ /* 0x004fe40000000116 */
[----:B------:R-:W-:Y:S02]  /*e760*/  DADD R48, -R24, R20 ;  /* 0x0000000018307229 */ /* 0x000fe40000000114 */
[----:B---3--:R-:W-:-:S04]  /*e770*/  DADD R46, -R16, R46 ;  /* 0x00000000102e7229 */ /* 0x008fc8000000012e */
[----:B------:R-:W-:-:S08]  /*e780*/  DMUL R20, R26, R26 ;  /* 0x0000001a1a147228 */ /* 0x000fd00000000000 */
[----:B------:R-:W-:-:S08]  /*e790*/  DFMA R20, R48, R48, R20 ;  /* 0x000000303014722b */ /* 0x000fd00000000014 */
[----:B------:R-:W-:-:S06]  /*e7a0*/  DFMA R20, R46, R46, R20 ;  /* 0x0000002e2e14722b */ /* 0x000fcc0000000014 */
[----:B------:R-:W2:Y:S04]  /*e7b0*/  MUFU.RSQ64H R39, R21 ;  /* 0x0000001500277308 */ /* 0x000ea80000001c00 */
[----:B------:R-:W-:-:S05]  /*e7c0*/  VIADD R38, R21, 0xfcb00000 ;  /* 0xfcb0000015267836 */ /* 0x000fca0000000000 */
[----:B------:R-:W-:Y:S01]  /*e7d0*/  ISETP.GE.U32.AND P0, PT, R38, 0x7ca00000, PT ;  /* 0x7ca000002600780c */ /* 0x000fe20003f06070 */
[----:B--2---:R-:W-:-:S08]  /*e7e0*/  DMUL R22, R38, R38 ;  /* 0x0000002626167228 */ /* 0x004fd00000000000 */
        /* <DEDUP_REMOVED lines=14> */
[----:B01----:R-:W-:Y:S05]  /*e8d0*/  CALL.REL.NOINC `($__internal_1_$__cuda_sm20_dsqrt_rn_f64_mediumpath_v1) ;  /* 0x0000001400c87944 */ /* 0x003fea0003c00000 */
[----:B------:R-:W-:Y:S02]  /*e8e0*/  IMAD.MOV.U32 R22, RZ, RZ, R28 ;  /* 0x000000ffff167224 */ /* 0x000fe400078e001c */
[----:B------:R-:W-:-:S07]  /*e8f0*/  IMAD.MOV.U32 R23, RZ, RZ, R29 ;  /* 0x000000ffff177224 */ /* 0x000fce00078e001d */
.L_x_200:
[----:B------:R-:W-:Y:S05]  /*e900*/  BSYNC.RECONVERGENT B1 ;  /* 0x0000000000017941 */ /* 0x000fea0003800200 */
.L_x_199:
[----:B------:R-:W-:Y:S01]  /*e910*/  DADD R28, -RZ, |R22| ;  /* 0x00000000ff1c7229 */ /* 0x000fe20000000516 */
[----:B------:R-:W-:Y:S09]  /*e920*/  BSSY.RECONVERGENT B0, `(.L_x_201) ;  /* 0x0000004000007945 */ /* 0x000ff20003800200 */
[----:B------:R-:W-:Y:S01]  /*e930*/  IMAD.MOV.U32 R30, RZ, RZ, R28 ;  /* 0x000000ffff1e7224 */ /* 0x000fe200078e001c */
[----:B------:R-:W-:-:S07]  /*e940*/  MOV R28, 0xe960 ;  /* 0x0000e960001c7802 */ /* 0x000fce0000000f00 */
[----:B01----:R-:W-:Y:S05]  /*e950*/  CALL.REL.NOINC `($_Z26mercurius_keplerian_solverPdS_S_S_S_S_S_di$__internal_accurate_pow) ;  /* 0x0000001800507944 */ /* 0x003fea0003c00000 */
[----:B------:R-:W-:Y:S05]  /*e960*/  BSYNC.RECONVERGENT B0 ;  /* 0x0000000000007941 */ /* 0x000fea0003800200 */
.L_x_201:
        /* <DEDUP_REMOVED lines=21> */
.L_x_203:
[----:B------:R-:W-:Y:S05]  /*eac0*/  BSYNC.RECONVERGENT B0 ;  /* 0x0000000000007941 */ /* 0x000fea0003800200 */
.L_x_202:
        /* <DEDUP_REMOVED lines=21> */
.L_x_205:
[----:B------:R-:W-:Y:S05]  /*ec20*/  BSYNC.RECONVERGENT B1 ;  /* 0x0000000000017941 */ /* 0x000fea0003800200 */
.L_x_204:
[----:B------:R-:W0:Y:S01]  /*ec30*/  LDS.128 R20, [UR7+0x20] ;  /* 0x00002007ff147984 */ /* 0x000e220008000c00 */
[----:B------:R-:W-:Y:S01]  /*ec40*/  MOV R52, 0x0 ;  /* 0x0000000000347802 */ /* 0x000fe20000000f00 */
[----:B------:R-:W-:Y:S01]  /*ec50*/  IMAD.MOV.U32 R53, RZ, RZ, 0x3fd80000 ;  /* 0x3fd80000ff357424 */ /* 0x000fe200078e00ff */
[----:B------:R-:W-:Y:S01]  /*ec60*/  ISETP.NE.AND P0, PT, R0, UR5, PT ;  /* 0x0000000500007c0c */ /* 0x000fe2000bf05270 */
[----:B------:R-:W1:Y:S01]  /*ec70*/  LDS.64 R50, [UR7+0x18] ;  /* 0x00001807ff327984 */ /* 0x000e620008000a00 */
[----:B------:R-:W-:Y:S01]  /*ec80*/  BSSY.RECONVERGENT B1, `(.L_x_206) ;  /* 0x0000023000017945 */ /* 0x000fe20003800200 */
[----:B0-----:R-:W-:Y:S02]  /*ec90*/  DADD R20, -R18, R20 ;  /* 0x0000000012147229 */ /* 0x001fe40000000114 */
[----:B------:R-:W-:Y:S02]  /*eca0*/  DADD R22, -R16, R22 ;  /* 0x0000000010167229 */ /* 0x000fe40000000116 */
[----:B-1----:R-:W-:-:S04]  /*ecb0*/  DADD R50, -R24, R50 ;  /* 0x0000000018327229 */ /* 0x002fc80000000132 */
[----:B------:R-:W-:-:S08]  /*ecc0*/  DMUL R30, R20, R20 ;  /* 0x00000014141e7228 */ /* 0x000fd00000000000 */
[----:B------:R-:W-:-:S08]  /*ecd0*/  DFMA R30, R50, R50, R30 ;  /* 0x00000032321e722b */ /* 0x000fd0000000001e */
[----:B------:R-:W-:-:S06]  /*ece0*/  DFMA R54, R22, R22, R30 ;  /* 0x000000161636722b */ /* 0x000fcc000000001e */
[----:B------:R-:W0:Y:S04]  /*ecf0*/  MUFU.RSQ64H R39, R55 ;  /* 0x0000003700277308 */ /* 0x000e280000001c00 */
[----:B------:R-:W-:-:S06]  /*ed00*/  VIADD R38, R55, 0xfcb00000 ;  /* 0xfcb0000037267836 */ /* 0x000fcc0000000000 */
[----:B0-----:R-:W-:-:S08]  /*ed10*/  DMUL R30, R38, R38 ;  /* 0x00000026261e7228 */ /* 0x001fd00000000000 */
[----:B------:R-:W-:-:S08]  /*ed20*/  DFMA R30, R54, -R30, 1 ;  /* 0x3ff00000361e742b */ /* 0x000fd0000000081e */
[----:B------:R-:W-:Y:S02]  /*ed30*/  DFMA R52, R30, R52, 0.5 ;  /* 0x3fe000001e34742b */ /* 0x000fe40000000034 */
[----:B------:R-:W-:-:S08]  /*ed40*/  DMUL R30, R38, R30 ;  /* 0x0000001e261e7228 */ /* 0x000fd00000000000 */
[----:B------:R-:W-:Y:S01]  /*ed50*/  DFMA R52, R52, R30, R38 ;  /* 0x0000001e3434722b */ /* 0x000fe20000000026 */
[----:B------:R-:W-:Y:S01]  /*ed60*/  FSEL R31, RZ, 1.875, P0 ;  /* 0x3ff00000ff1f7808 */ /* 0x000fe20000000000 */
[----:B------:R-:W-:Y:S01]  /*ed70*/  IMAD.MOV.U32 R30, RZ, RZ, RZ ;  /* 0x000000ffff1e7224 */ /* 0x000fe200078e00ff */
[----:B------:R-:W-:-:S05]  /*ed80*/  ISETP.GE.U32.AND P0, PT, R38, 0x7ca00000, PT ;  /* 0x7ca000002600780c */ /* 0x000fca0003f06070 */
[----:B------:R-:W-:Y:S02]  /*ed90*/  DMUL R32, R54, R52 ;  /* 0x0000003436207228 */ /* 0x000fe40000000000 */
[----:B------:R-:W-:Y:S01]  /*eda0*/  DMUL R28, R28, R30 ;  /* 0x0000001e1c1c7228 */ /* 0x000fe20000000000 */
[----:B------:R-:W-:Y:S02]  /*edb0*/  VIADD R31, R53, 0xfff00000 ;  /* 0xfff00000351f7836 */ /* 0x000fe40000000000 */
[----:B------:R-:W-:-:S03]  /*edc0*/  IMAD.MOV.U32 R30, RZ, RZ, R52 ;  /* 0x000000ffff1e7224 */ /* 0x000fc600078e0034 */
[----:B------:R-:W-:Y:S02]  /*edd0*/  DFMA R36, R32, -R32, R54 ;  /* 0x800000202024722b */ /* 0x000fe40000000036 */
[-C--:B------:R-:W-:Y:S02]  /*ede0*/  DFMA R64, -R26, R28.reuse, R64 ;  /* 0x0000001c1a40722b */ /* 0x080fe40000000140 */
[-C--:B------:R-:W-:Y:S02]  /*edf0*/  DFMA R66, -R48, R28.reuse, R66 ;  /* 0x0000001c3042722b */ /* 0x080fe40000000142 */
[----:B------:R-:W-:Y:S02]  /*ee00*/  DFMA R56, -R46, R28, R56 ;  /* 0x0000001c2e38722b */ /* 0x000fe40000000138 */
        /* <DEDUP_REMOVED lines=8> */
[----:B------:R-:W-:Y:S02]  /*ee90*/  IMAD.MOV.U32 R26, RZ, RZ, R28 ;  /* 0x000000ffff1a7224 */ /* 0x000fe400078e001c */
[----:B------:R-:W-:-:S07]  /*eea0*/  IMAD.MOV.U32 R27, RZ, RZ, R29 ;  /* 0x000000ffff1b7224 */ /* 0x000fce00078e001d */
.L_x_207:
[----:B------:R-:W-:Y:S05]  /*eeb0*/  BSYNC.RECONVERGENT B1 ;  /* 0x0000000000017941 */ /* 0x000fea0003800200 */
.L_x_206:
[----:B------:R-:W-:Y:S01]  /*eec0*/  DADD R28, -RZ, |R26| ;  /* 0x00000000ff1c7229 */ /* 0x000fe2000000051a */
[----:B------:R-:W-:Y:S09]  /*eed0*/  BSSY.RECONVERGENT B0, `(.L_x_208) ;  /* 0x0000004000007945 */ /* 0x000ff20003800200 */
[----:B------:R-:W-:Y:S01]  /*eee0*/  IMAD.MOV.U32 R30, RZ, RZ, R28 ;  /* 0x000000ffff1e7224 */ /* 0x000fe200078e001c */
[----:B------:R-:W-:-:S07]  /*eef0*/  MOV R28, 0xef10 ;  /* 0x0000ef10001c7802 */ /* 0x000fce0000000f00 */
[----:B------:R-:W-:Y:S05]  /*ef00*/  CALL.REL.NOINC `($_Z26mercurius_keplerian_solverPdS_S_S_S_S_S_di$__internal_accurate_pow) ;  /* 0x0000001000e47944 */ /* 0x000fea0003c00000 */
[----:B------:R-:W-:Y:S05]  /*ef10*/  BSYNC.RECONVERGENT B0 ;  /* 0x0000000000007941 */ /* 0x000fea0003800200 */
.L_x_208:
        /* <DEDUP_REMOVED lines=21> */
.L_x_211:
[----:B------:R-:W-:-:S11]  /*f070*/  DADD R28, R26, 3 ;  /* 0x400800001a1c7429 */ /* 0x000fd60000000000 */
.L_x_210:
[----:B------:R-:W-:Y:S05]  /*f080*/  BSYNC.RECONVERGENT B0 ;  /* 0x0000000000007941 */ /* 0x000fea0003800200 */
.L_x_209:
[----:B------:R-:W-:Y:S01]  /*f090*/  DSETP.NEU.AND P0, PT, R26, 1, PT ;  /* 0x3ff000001a00742a */ /* 0x000fe20003f0d000 */
[----:B------:R-:W-:Y:S01]  /*f0a0*/  FSETP.GEU.AND P1, PT, |R15|, 6.5827683646048100446e-37, PT ;  /* 0x036000000f00780b */ /* 0x000fe20003f2e200 */
[----:B------:R-:W-:Y:S01]  /*f0b0*/  IMAD.MOV.U32 R26, RZ, RZ, 0x1 ;  /* 0x00000001ff1a7424 */ /* 0x000fe200078e00ff */
        /* <DEDUP_REMOVED lines=19> */
.L_x_213:
[----:B------:R-:W-:Y:S05]  /*f1f0*/  BSYNC.RECONVERGENT B1 ;  /* 0x0000000000017941 */ /* 0x000fea0003800200 */
.L_x_212:
[----:B------:R-:W-:Y:S01]  /*f200*/  UIADD3 UR7, UPT, UPT, UR5, 0x1, URZ ;  /* 0x0000000105077890 */ /* 0x000fe2000fffe0ff */
[----:B------:R-:W-:Y:S01]  /*f210*/  IMAD.MOV.U32 R26, RZ, RZ, RZ ;  /* 0x000000ffff1a7224 */ /* 0x000fe200078e00ff */
[----:B------:R-:W-:-:S04]  /*f220*/  UIADD3 UR5, UPT, UPT, UR5, 0x2, URZ ;  /* 0x0000000205057890 */ /* 0x000fc8000fffe0ff */
        /* <DEDUP_REMOVED lines=9> */
.L_x_198:
[----:B------:R-:W-:-:S09]  /*f2c0*/  UISETP.NE.AND UP0, UPT, UR17, URZ, UPT ;  /* 0x000000ff1100728c */ /* 0x000fd2000bf05270 */
[----:B------:R-:W-:Y:S05]  /*f2d0*/  BRA.U !UP0, `(.L_x_215) ;  /* 0x0000000508807547 */ /* 0x000fea000b800000 */
[----:B------:R-:W2:Y:S01]  /*f2e0*/  S2UR UR8, SR_CgaCtaId ;  /* 0x00000000000879c3 */ /* 0x000ea20000008800 */
[----:B------:R-:W-:Y:S01]  /*f2f0*/  UMOV UR7, 0x400 ;  /* 0x0000040000077882 */ /* 0x000fe20000000000 */
[----:B------:R-:W-:Y:S01]  /*f300*/  BSSY.RECONVERGENT B1, `(.L_x_216) ;  /* 0x0000022000017945 */ /* 0x000fe20003800200 */
[----:B--2---:R-:W-:-:S04]  /*f310*/  ULEA UR7, UR8, UR7, 0x18 ;  /* 0x0000000708077291 */ /* 0x004fc8000f8ec0ff */
[----:B------:R-:W-:-:S09]  /*f320*/  UIMAD UR7, UR5, 0x18, UR7 ;  /* 0x00000018050778a4 */ /* 0x000fd2000f8e0207 */
[----:B------:R-:W2:Y:S04]  /*f330*/  LDS.128 R20, [UR7] ;  /* 0x00000007ff147984 */ /* 0x000ea80008000c00 */
[----:B------:R-:W1:Y:S01]  /*f340*/  LDS.64 R26, [UR7+0x10] ;  /* 0x00001007ff1a7984 */ /* 0x000e620008000a00 */
[----:B--2---:R-:W-:Y:S02]  /*f350*/  DADD R22, -R18, R22 ;  /* 0x0000000012167229 */ /* 0x004fe40000000116 */
[----:B------:R-:W-:Y:S02]  /*f360*/  DADD R20, -R24, R20 ;  /* 0x0000000018147229 */ /* 0x000fe40000000114 */
[----:B-1----:R-:W-:Y:S01]  /*f370*/  DADD R16, -R16, R26 ;  /* 0x0000000010107229 */ /* 0x002fe2000000011a */
[----:B------:R-:W-:Y:S01]  /*f380*/  MOV R26, 0x0 ;  /* 0x00000000001a7802 */ /* 0x000fe20000000f00 */
[----:B------:R-:W-:-:S02]  /*f390*/  IMAD.MOV.U32 R27, RZ, RZ, 0x3fd80000 ;  /* 0x3fd80000ff1b7424 */ /* 0x000fc400078e00ff */
        /* <DEDUP_REMOVED lines=24> */
.L_x_217:
[----:B------:R-:W-:Y:S05]  /*f520*/  BSYNC.RECONVERGENT B1 ;  /* 0x0000000000017941 */ /* 0x000fea0003800200 */
.L_x_216:
[----:B------:R-:W-:Y:S01]  /*f530*/  DADD R28, -RZ, |R24| ;  /* 0x00000000ff1c7229 */ /* 0x000fe20000000518 */
[----:B------:R-:W-:Y:S09]  /*f540*/  BSSY.RECONVERGENT B0, `(.L_x_218) ;  /* 0x0000004000007945 */ /* 0x000ff20003800200 */
[----:B------:R-:W-:Y:S01]  /*f550*/  IMAD.MOV.U32 R30, RZ, RZ, R28 ;  /* 0x000000ffff1e7224 */ /* 0x000fe200078e001c */
[----:B------:R-:W-:-:S07]  /*f560*/  MOV R28, 0xf580 ;  /* 0x0000f580001c7802 */ /* 0x000fce0000000f00 */
[----:B0-----:R-:W-:Y:S05]  /*f570*/  CALL.REL.NOINC `($_Z26mercurius_keplerian_solverPdS_S_S_S_S_S_di$__internal_accurate_pow) ;  /* 0x0000000c00487944 */ /* 0x001fea0003c00000 */
[----:B------:R-:W-:Y:S05]  /*f580*/  BSYNC.RECONVERGENT B0 ;  /* 0x0000000000007941 */ /* 0x000fea0003800200 */
.L_x_218:
        /* <DEDUP_REMOVED lines=21> */
.L_x_221:
[----:B------:R-:W-:-:S11]  /*f6e0*/  DADD R26, R24, 3 ;  /* 0x40080000181a7429 */ /* 0x000fd60000000000 */
.L_x_220:
[----:B------:R-:W-:Y:S05]  /*f6f0*/  BSYNC.RECONVERGENT B0 ;  /* 0x0000000000007941 */ /* 0x000fea0003800200 */
.L_x_219:
        /* <DEDUP_REMOVED lines=22> */
.L_x_223:
[----:B------:R-:W-:Y:S05]  /*f860*/  BSYNC.RECONVERGENT B1 ;  /* 0x0000000000017941 */ /* 0x000fea0003800200 */
.L_x_222:
[----:B------:R-:W-:Y:S01]  /*f870*/  ISETP.NE.AND P0, PT, R0, UR5, PT ;  /* 0x0000000500007c0c */ /* 0x000fe2000bf05270 */
[----:B------:R-:W-:-:S03]  /*f880*/  IMAD.MOV.U32 R14, RZ, RZ, RZ ;  /* 0x000000ffff0e7224 */ /* 0x000fc600078e00ff */
[----:B------:R-:W-:-:S06]  /*f890*/  FSEL R15, RZ, 1.875, P0 ;  /* 0x3ff00000ff0f7808 */ /* 0x000fcc0000000000 */
[----:B------:R-:W-:-:S08]  /*f8a0*/  DMUL R28, R28, R14 ;  /* 0x0000000e1c1c7228 */ /* 0x000fd00000000000 */
[-C--:B------:R-:W-:Y:S02]  /*f8b0*/  DFMA R66, -R20, R28.reuse, R66 ;  /* 0x0000001c1442722b */ /* 0x080fe40000000142 */
[-C--:B------:R-:W-:Y:S02]  /*f8c0*/  DFMA R64, -R22, R28.reuse, R64 ;  /* 0x0000001c1640722b */ /* 0x080fe40000000140 */
[----:B------:R-:W-:-:S11]  /*f8d0*/  DFMA R56, -R16, R28, R56 ;  /* 0x0000001c1038722b */ /* 0x000fd60000000138 */
.L_x_215:
[----:B------:R-:W2:Y:S01]  /*f8e0*/  LDS.64 R14, [R41] ;  /* 0x00000000290e7984 */ /* 0x000ea20000000a00 */
[----:B------:R-:W-:-:S03]  /*f8f0*/  UIADD3 UR4, UPT, UPT, UR4, 0x1, URZ ;  /* 0x0000000104047890 */ /* 0x000fc6000fffe0ff */
[----:B-1----:R-:W1:Y:S03]  /*f900*/  LDS.64 R16, [R41+0x8] ;  /* 0x0000080029107984 */ /* 0x002e660000000a00 */
[----:B------:R-:W-:Y:S01]  /*f910*/  ISETP.NE.AND P0, PT, R4, UR4, PT ;  /* 0x0000000404007c0c */ /* 0x000fe2000bf05270 */
[----:B------:R-:W3:Y:S01]  /*f920*/  LDS.64 R18, [R41+0x10] ;  /* 0x0000100029127984 */ /* 0x000ee20000000a00 */
[----:B--2---:R-:W-:Y:S02]  /*f930*/  DFMA R66, R66, UR12, R14 ;  /* 0x0000000c42427c2b */ /* 0x004fe4000800000e */
[----:B-1----:R-:W-:-:S05]  /*f940*/  DFMA R64, R64, UR12, R16 ;  /* 0x0000000c40407c2b */ /* 0x002fca0008000010 */
[----:B------:R1:W-:Y:S01]  /*f950*/  STS.64 [R41], R66 ;  /* 0x0000004229007388 */ /* 0x0003e20000000a00 */
[----:B---3--:R-:W-:-:S03]  /*f960*/  DFMA R56, R56, UR12, R18 ;  /* 0x0000000c38387c2b */ /* 0x008fc60008000012 */
[----:B------:R1:W-:Y:S04]  /*f970*/  STS.64 [R41+0x8], R64 ;  /* 0x0000084029007388 */ /* 0x0003e80000000a00 */
[----:B------:R1:W-:Y:S01]  /*f980*/  STS.64 [R41+0x10], R56 ;  /* 0x0000103829007388 */ /* 0x0003e20000000a00 */
[----:B------:R-:W-:Y:S05]  /*f990*/  @P0 BRA `(.L_x_224) ;  /* 0xffffff4000c00947 */ /* 0x000fea000383ffff */
[----:B------:R-:W-:Y:S05]  /*f9a0*/  EXIT ;  /* 0x000000000000794d */ /* 0x000fea0003800000 */
        .weak           $__internal_0_$__cuda_sm20_div_rn_f64_full
        .type           $__internal_0_$__cuda_sm20_div_rn_f64_full,@function
        .size           $__internal_0_$__cuda_sm20_div_rn_f64_full,($__internal_1_$__cuda_sm20_dsqrt_rn_f64_mediumpath_v1 - $__internal_0_$__cuda_sm20_div_rn_f64_full)
$__internal_0_$__cuda_sm20_div_rn_f64_full:
[----:B------:R-:W-:Y:S01]  /*f9b0*/  IMAD.MOV.U32 R55, RZ, RZ, R29 ;  /* 0x000000ffff377224 */ /* 0x000fe200078e001d */
[----:B------:R-:W-:Y:S01]  /*f9c0*/  FSETP.GEU.AND P0, PT, |R33|, 1.469367938527859385e-39, PT ;  /* 0x001000002100780b */ /* 0x000fe20003f0e200 */
[----:B------:R-:W-:Y:S01]  /*f9d0*/  IMAD.MOV.U32 R38, RZ, RZ, R32 ;  /* 0x000000ffff267224 */ /* 0x000fe200078e0020 */
[----:B------:R-:W-:Y:S01]  /*f9e0*/  MOV R39, R33 ;  /* 0x0000002100277202 */ /* 0x000fe20000000f00 */
[----:B------:R-:W-:Y:S01]  /*f9f0*/  IMAD.MOV.U32 R54, RZ, RZ, R28 ;  /* 0x000000ffff367224 */ /* 0x000fe200078e001c */
[----:B------:R-:W-:Y:S01]  /*fa00*/  FSETP.GEU.AND P3, PT, |R55|, 1.469367938527859385e-39, PT ;  /* 0x001000003700780b */ /* 0x000fe20003f6e200 */
[----:B------:R-:W-:Y:S01]  /*fa10*/  IMAD.MOV.U32 R52, RZ, RZ, R32 ;  /* 0x000000ffff347224 */ /* 0x000fe200078e0020 */
[----:B------:R-:W-:Y:S01]  /*fa20*/  LOP3.LUT R31, R33, 0x800fffff, RZ, 0xc0, !PT ;  /* 0x800fffff211f7812 */ /* 0x000fe200078ec0ff */
[----:B------:R-:W-:Y:S01]  /*fa30*/  IMAD.MOV.U32 R60, RZ, RZ, R54 ;  /* 0x000000ffff3c7224 */ /* 0x000fe200078e0036 */
[----:B------:R-:W-:Y:S01]  /*fa40*/  LOP3.LUT R28, R55, 0x7ff00000, RZ, 0xc0, !PT ;  /* 0x7ff00000371c7812 */ /* 0x000fe200078ec0ff */
[----:B------:R-:W-:Y:S01]  /*fa50*/  IMAD.MOV.U32 R58, RZ, RZ, 0x1 ;  /* 0x00000001ff3a7424 */ /* 0x000fe200078e00ff */
[----:B------:R-:W-:Y:S01]  /*fa60*/  LOP3.LUT R53, R31, 0x3ff00000, RZ, 0xfc, !PT ;  /* 0x3ff000001f357812 */ /* 0x000fe200078efcff */
[----:B------:R-:W-:Y:S01]  /*fa70*/  BSSY.RECONVERGENT B0, `(.L_x_225) ;  /* 0x0000054000007945 */ /* 0x000fe20003800200 */
[----:B------:R-:W-:Y:S01]  /*fa80*/  LOP3.LUT R33, R33, 0x7ff00000, RZ, 0xc0, !PT ;  /* 0x7ff0000021217812 */ /* 0x000fe200078ec0ff */
[----:B------:R-:W-:-:S03]  /*fa90*/  @!P0 DMUL R52, R38, 8.98846567431157953865e+307 ;  /* 0x7fe0000026348828 */ /* 0x000fc60000000000 */
[C---:B------:R-:W-:Y:S01]  /*faa0*/  ISETP.GE.U32.AND P2, PT, R28.reuse, R33, PT ;  /* 0x000000211c00720c */ /* 0x040fe20003f46070 */
[----:B------:R-:W-:Y:S01]  /*fab0*/  @!P3 IMAD.MOV.U32 R62, RZ, RZ, RZ ;  /* 0x000000ffff3eb224 */ /* 0x000fe200078e00ff */
[----:B------:R-:W-:Y:S01]  /*fac0*/  @!P3 LOP3.LUT R29, R39, 0x7ff00000, RZ, 0xc0, !PT ;  /* 0x7ff00000271db812 */ /* 0x000fe200078ec0ff */
[----:B------:R-:W0:Y:S03]  /*fad0*/  MUFU.RCP64H R59, R53 ;  /* 0x00000035003b7308 */ /* 0x000e260000001800 */
[----:B------:R-:W-:Y:S01]  /*fae0*/  @!P3 ISETP.GE.U32.AND P4, PT, R28, R29, PT ;  /* 0x0000001d1c00b20c */ /* 0x000fe20003f86070 */
[----:B------:R-:W-:Y:S01]  /*faf0*/  IMAD.MOV.U32 R29, RZ, RZ, 0x1ca00000 ;  /* 0x1ca00000ff1d7424 */ /* 0x000fe200078e00ff */
[----:B------:R-:W-:-:S04]  /*fb00*/  @!P0 LOP3.LUT R33, R53, 0x7ff00000, RZ, 0xc0, !PT ;  /* 0x7ff0000035218812 */ /* 0x000fc800078ec0ff */
[C---:B------:R-:W-:Y:S02]  /*fb10*/  @!P3 SEL R31, R29.reuse, 0x63400000, !P4 ;  /* 0x634000001d1fb807 */ /* 0x040fe40006000000 */
[----:B------:R-:W-:Y:S02]  /*fb20*/  SEL R32, R29, 0x63400000, !P2 ;  /* 0x634000001d207807 */ /* 0x000fe40005000000 */
[--C-:B------:R-:W-:Y:S02]  /*fb30*/  @!P3 LOP3.LUT R31, R31, 0x80000000, R55.reuse, 0xf8, !PT ;  /* 0x800000001f1fb812 */ /* 0x100fe400078ef837 */
[----:B------:R-:W-:Y:S01]  /*fb40*/  LOP3.LUT R61, R32, 0x800fffff, R55, 0xf8, !PT ;  /* 0x800fffff203d7812 */ /* 0x000fe200078ef837 */
[----:B------:R-:W-:Y:S01]  /*fb50*/  IMAD.MOV.U32 R32, RZ, RZ, R28 ;  /* 0x000000ffff207224 */ /* 0x000fe200078e001c */
[----:B------:R-:W-:-:S06]  /*fb60*/  @!P3 LOP3.LUT R63, R31, 0x100000, RZ, 0xfc, !PT ;  /* 0x001000001f3fb812 */ /* 0x000fcc00078efcff */
[----:B------:R-:W-:Y:S02]  /*fb70*/  @!P3 DFMA R60, R60, 2, -R62 ;  /* 0x400000003c3cb82b */ /* 0x000fe4000000083e */
[----:B0-----:R-:W-:-:S08]  /*fb80*/  DFMA R62, R58, -R52, 1 ;  /* 0x3ff000003a3e742b */ /* 0x001fd00000000834 */
[----:B------:R-:W-:Y:S01]  /*fb90*/  DFMA R62, R62, R62, R62 ;  /* 0x0000003e3e3e722b */ /* 0x000fe2000000003e */
[----:B------:R-:W-:-:S05]  /*fba0*/  @!P3 LOP3.LUT R32, R61, 0x7ff00000, RZ, 0xc0, !PT ;  /* 0x7ff000003d20b812 */ /* 0x000fca00078ec0ff */
[----:B------:R-:W-:Y:S02]  /*fbb0*/  VIADD R31, R32, 0xffffffff ;  /* 0xffffffff201f7836 */ /* 0x000fe40000000000 */
[----:B------:R-:W-:-:S03]  /*fbc0*/  DFMA R58, R58, R62, R58 ;  /* 0x0000003e3a3a722b */ /* 0x000fc6000000003a */
[----:B------:R-:W-:Y:S01]  /*fbd0*/  ISETP.GT.U32.AND P0, PT, R31, 0x7feffffe, PT ;  /* 0x7feffffe1f00780c */ /* 0x000fe20003f04070 */
[----:B------:R-:W-:-:S04]  /*fbe0*/  VIADD R31, R33, 0xffffffff ;  /* 0xffffffff211f7836 */ /* 0x000fc80000000000 */
[----:B------:R-:W-:Y:S01]  /*fbf0*/  DFMA R76, R58, -R52, 1 ;  /* 0x3ff000003a4c742b */ /* 0x000fe20000000834 */
[----:B------:R-:W-:-:S07]  /*fc00*/  ISETP.GT.U32.OR P0, PT, R31, 0x7feffffe, P0 ;  /* 0x7feffffe1f00780c */ /* 0x000fce0000704470 */
[----:B------:R-:W-:-:S08]  /*fc10*/  DFMA R76, R58, R76, R58 ;  /* 0x0000004c3a4c722b */ /* 0x000fd0000000003a */
[----:B------:R-:W-:-:S08]  /*fc20*/  DMUL R62, R76, R60 ;  /* 0x0000003c4c3e7228 */ /* 0x000fd00000000000 */
[----:B------:R-:W-:-:S08]  /*fc30*/  DFMA R58, R62, -R52, R60 ;  /* 0x800000343e3a722b */ /* 0x000fd0000000003c */
[----:B------:R-:W-:Y:S01]  /*fc40*/  DFMA R58, R76, R58, R62 ;  /* 0x0000003a4c3a722b */ /* 0x000fe2000000003e */
[----:B------:R-:W-:Y:S10]  /*fc50*/  @P0 BRA `(.L_x_226) ;  /* 0x0000000000740947 */ /* 0x000ff40003800000 */
[----:B------:R-:W-:Y:S01]  /*fc60*/  LOP3.LUT R31, R39, 0x7ff00000, RZ, 0xc0, !PT ;  /* 0x7ff00000271f7812 */ /* 0x000fe200078ec0ff */
[----:B------:R-:W-:-:S03]  /*fc70*/  IMAD.MOV.U32 R32, RZ, RZ, RZ ;  /* 0x000000ffff207224 */ /* 0x000fc600078e00ff */
[CC--:B------:R-:W-:Y:S02]  /*fc80*/  ISETP.GE.U32.AND P0, PT, R28.reuse, R31.reuse, PT ;  /* 0x0000001f1c00720c */ /* 0x0c0fe40003f06070 */
[----:B------:R-:W-:Y:S02]  /*fc90*/  VIADDMNMX R28, R28, -R31, 0xb9600000, !PT ;  /* 0xb96000001c1c7446 */ /* 0x000fe4000780091f */
[----:B------:R-:W-:Y:S02]  /*fca0*/  SEL R29, R29, 0x63400000, !P0 ;  /* 0x634000001d1d7807 */ /* 0x000fe40004000000 */
[----:B------:R-:W-:-:S05]  /*fcb0*/  VIMNMX R28, PT, PT, R28, 0x46a00000, PT ;  /* 0x46a000001c1c7848 */ /* 0x000fca0003fe0100 */
[----:B------:R-:W-:-:S04]  /*fcc0*/  IMAD.IADD R28, R28, 0x1, -R29 ;  /* 0x000000011c1c7824 */ /* 0x000fc800078e0a1d */
[----:B------:R-:W-:-:S06]  /*fcd0*/  VIADD R33, R28, 0x7fe00000 ;  /* 0x7fe000001c217836 */ /* 0x000fcc0000000000 */
[----:B------:R-:W-:-:S10]  /*fce0*/  DMUL R62, R58, R32 ;  /* 0x000000203a3e7228 */ /* 0x000fd40000000000 */
[----:B------:R-:W-:-:S13]  /*fcf0*/  FSETP.GTU.AND P0, PT, |R63|, 1.469367938527859385e-39, PT ;  /* 0x001000003f00780b */ /* 0x000fda0003f0c200 */
[----:B------:R-:W-:Y:S05]  /*fd00*/  @P0 BRA `(.L_x_227) ;  /* 0x0000000000a80947 */ /* 0x000fea0003800000 */
[----:B------:R-:W-:Y:S01]  /*fd10*/  DFMA R52, R58, -R52, R60 ;  /* 0x800000343a34722b */ /* 0x000fe2000000003c */
[----:B------:R-:W-:-:S09]  /*fd20*/  IMAD.MOV.U32 R32, RZ, RZ, RZ ;  /* 0x000000ffff207224 */ /* 0x000fd200078e00ff */
[C---:B------:R-:W-:Y:S02]  /*fd30*/  FSETP.NEU.AND P0, PT, R53.reuse, RZ, PT ;  /* 0x000000ff3500720b */ /* 0x040fe40003f0d000 */
[----:B------:R-:W-:-:S04]  /*fd40*/  LOP3.LUT R29, R53, 0x80000000, R39, 0x48, !PT ;  /* 0x80000000351d7812 */ /* 0x000fc800078e4827 */
[----:B------:R-:W-:-:S07]  /*fd50*/  LOP3.LUT R33, R29, R33, RZ, 0xfc, !PT ;  /* 0x000000211d217212 */ /* 0x000fce00078efcff */
[----:B------:R-:W-:Y:S05]  /*fd60*/  @!P0 BRA `(.L_x_227) ;  /* 0x0000000000908947 */ /* 0x000fea0003800000 */
[----:B------:R-:W-:Y:S01]  /*fd70*/  IMAD.MOV R39, RZ, RZ, -R28 ;  /* 0x000000ffff277224 */ /* 0x000fe200078e0a1c */
[----:B------:R-:W-:Y:S01]  /*fd80*/  DMUL.RP R32, R58, R32 ;  /* 0x000000203a207228 */ /* 0x000fe20000008000 */
[----:B------:R-:W-:Y:S01]  /*fd90*/  IMAD.MOV.U32 R38, RZ, RZ, RZ ;  /* 0x000000ffff267224 */ /* 0x000fe200078e00ff */
[----:B------:R-:W-:-:S05]  /*fda0*/  IADD3 R28, PT, PT, -R28, -0x43300000, RZ ;  /* 0xbcd000001c1c7810 */ /* 0x000fca0007ffe1ff */
[----:B------:R-:W-:-:S10]  /*fdb0*/  DFMA R38, R62, -R38, R58 ;  /* 0x800000263e26722b */ /* 0x000fd4000000003a */
[----:B------:R-:W-:Y:S02]  /*fdc0*/  FSETP.NEU.AND P0, PT, |R39|, R28, PT ;  /* 0x0000001c2700720b */ /* 0x000fe40003f0d200 */
[----:B------:R-:W-:Y:S02]  /*fdd0*/  LOP3.LUT R28, R33, R29, RZ, 0x3c, !PT ;  /* 0x0000001d211c7212 */ /* 0x000fe400078e3cff */
[----:B------:R-:W-:Y:S02]  /*fde0*/  FSEL R32, R32, R62, !P0 ;  /* 0x0000003e20207208 */ /* 0x000fe40004000000 */
[----:B------:R-:W-:-:S03]  /*fdf0*/  FSEL R33, R28, R63, !P0 ;  /* 0x0000003f1c217208 */ /* 0x000fc60004000000 */
[----:B------:R-:W-:Y:S02]  /*fe00*/  IMAD.MOV.U32 R62, RZ, RZ, R32 ;  /* 0x000000ffff3e7224 */ /* 0x000fe400078e0020 */
[----:B------:R-:W-:Y:S01]  /*fe10*/  IMAD.MOV.U32 R63, RZ, RZ, R33 ;  /* 0x000000ffff3f7224 */ /* 0x000fe200078e0021 */
[----:B------:R-:W-:Y:S06]  /*fe20*/  BRA `(.L_x_227) ;  /* 0x0000000000607947 */ /* 0x000fec0003800000 */
.L_x_226:
[----:B------:R-:W-:-:S14]  /*fe30*/  DSETP.NAN.AND P0, PT, R54, R54, PT ;  /* 0x000000363600722a */ /* 0x000fdc0003f08000 */
[----:B------:R-:W-:Y:S05]  /*fe40*/  @P0 BRA `(.L_x_228) ;  /* 0x00000000004c0947 */ /* 0x000fea0003800000 */
[----:B------:R-:W-:-:S14]  /*fe50*/  DSETP.NAN.AND P0, PT, R38, R38, PT ;  /* 0x000000262600722a */ /* 0x000fdc0003f08000 */
[----:B------:R-:W-:Y:S05]  /*fe60*/  @P0 BRA `(.L_x_229) ;  /* 0x0000000000340947 */ /* 0x000fea0003800000 */
[----:B------:R-:W-:Y:S01]  /*fe70*/  ISETP.NE.AND P0, PT, R32, R33, PT ;  /* 0x000000212000720c */ /* 0x000fe20003f05270 */
[----:B------:R-:W-:Y:S02]  /*fe80*/  IMAD.MOV.U32 R62, RZ, RZ, 0x0 ;  /* 0x00000000ff3e7424 */ /* 0x000fe400078e00ff */
[----:B------:R-:W-:-:S10]  /*fe90*/  IMAD.MOV.U32 R63, RZ, RZ, -0x80000 ;  /* 0xfff80000ff3f7424 */ /* 0x000fd400078e00ff */
[----:B------:R-:W-:Y:S05]  /*fea0*/  @!P0 BRA `(.L_x_227) ;  /* 0x0000000000408947 */ /* 0x000fea0003800000 */
[----:B------:R-:W-:Y:S02]  /*feb0*/  ISETP.NE.AND P0, PT, R32, 0x7ff00000, PT ;  /* 0x7ff000002000780c */ /* 0x000fe40003f05270 */
[----:B------:R-:W-:Y:S02]  /*fec0*/  LOP3.LUT R29, R55, 0x80000000, R39, 0x48, !PT ;  /* 0x80000000371d7812 */ /* 0x000fe400078e4827 */
[----:B------:R-:W-:-:S13]  /*fed0*/  ISETP.EQ.OR P0, PT, R33, RZ, !P0 ;  /* 0x000000ff2100720c */ /* 0x000fda0004702670 */
[----:B------:R-:W-:Y:S01]  /*fee0*/  @P0 LOP3.LUT R28, R29, 0x7ff00000, RZ, 0xfc, !PT ;  /* 0x7ff000001d1c0812 */ /* 0x000fe200078efcff */
[----:B------:R-:W-:Y:S01]  /*fef0*/  @!P0 IMAD.MOV.U32 R62, RZ, RZ, RZ ;  /* 0x000000ffff3e8224 */ /* 0x000fe200078e00ff */
[----:B------:R-:W-:Y:S01]  /*ff00*/  @!P0 MOV R63, R29 ;  /* 0x0000001d003f8202 */ /* 0x000fe20000000f00 */
[----:B------:R-:W-:Y:S02]  /*ff10*/  @P0 IMAD.MOV.U32 R62, RZ, RZ, RZ ;  /* 0x000000ffff3e0224 */ /* 0x000fe400078e00ff */
[----:B------:R-:W-:Y:S01]  /*ff20*/  @P0 IMAD.MOV.U32 R63, RZ, RZ, R28 ;  /* 0x000000ffff3f0224 */ /* 0x000fe200078e001c */
[----:B------:R-:W-:Y:S06]  /*ff30*/  BRA `(.L_x_227) ;  /* 0x00000000001c7947 */ /* 0x000fec0003800000 */
.L_x_229:
[----:B------:R-:W-:Y:S01]  /*ff40*/  LOP3.LUT R29, R39, 0x80000, RZ, 0xfc, !PT ;  /* 0x00080000271d7812 */ /* 0x000fe200078efcff */
[----:B------:R-:W-:-:S04]  /*ff50*/  IMAD.MOV.U32 R62, RZ, RZ, R38 ;  /* 0x000000ffff3e7224 */ /* 0x000fc800078e0026 */
[----:B------:R-:W-:Y:S01]  /*ff60*/  IMAD.MOV.U32 R63, RZ, RZ, R29 ;  /* 0x000000ffff3f7224 */ /* 0x000fe200078e001d */
[----:B------:R-:W-:Y:S06]  /*ff70*/  BRA `(.L_x_227) ;  /* 0x00000000000c7947 */ /* 0x000fec0003800000 */
.L_x_228:
[----:B------:R-:W-:Y:S01]  /*ff80*/  LOP3.LUT R29, R55, 0x80000, RZ, 0xfc, !PT ;  /* 0x00080000371d7812 */ /* 0x000fe200078efcff */
[----:B------:R-:W-:-:S04]  /*ff90*/  IMAD.MOV.U32 R62, RZ, RZ, R54 ;  /* 0x000000ffff3e7224 */ /* 0x000fc800078e0036 */
[----:B------:R-:W-:-:S07]  /*ffa0*/  IMAD.MOV.U32 R63, RZ, RZ, R29 ;  /* 0x000000ffff3f7224 */ /* 0x000fce00078e001d */
.L_x_227:
[----:B------:R-:W-:Y:S05]  /*ffb0*/  BSYNC.RECONVERGENT B0 ;  /* 0x0000000000007941 */ /* 0x000fea0003800200 */
.L_x_225:
[----:B------:R-:W-:Y:S02]  /*ffc0*/  IMAD.MOV.U32 R31, RZ, RZ, 0x0 ;  /* 0x00000000ff1f7424 */ /* 0x000fe400078e00ff */
[----:B------:R-:W-:Y:S02]  /*ffd0*/  IMAD.MOV.U32 R28, RZ, RZ, R62 ;  /* 0x000000ffff1c7224 */ /* 0x000fe400078e003e */
[----:B------:R-:W-:Y:S01]  /*ffe0*/  IMAD.MOV.U32 R29, RZ, RZ, R63 ;  /* 0x000000ffff1d7224 */ /* 0x000fe200078e003f */
[----:B------:R-:W-:Y:S06]  /*fff0*/  RET.REL.NODEC R30 `(_Z26mercurius_keplerian_solverPdS_S_S_S_S_S_di) ;  /* 0xffffff001e007950 */ /* 0x000fec0003c3ffff */
        .weak           $__internal_1_$__cuda_sm20_dsqrt_rn_f64_mediumpath_v1
        .type           $__internal_1_$__cuda_sm20_dsqrt_rn_f64_mediumpath_v1,@function
        .size           $__internal_1_$__cuda_sm20_dsqrt_rn_f64_mediumpath_v1,($_Z26mercurius_keplerian_solverPdS_S_S_S_S_S_di$__internal_accurate_pow - $__internal_1_$__cuda_sm20_dsqrt_rn_f64_mediumpath_v1)
$__internal_1_$__cuda_sm20_dsqrt_rn_f64_mediumpath_v1:
[----:B------:R-:W-:Y:S01]  /*10000*/  ISETP.GE.U32.AND P0, PT, R38, -0x3400000, PT ;  /* 0xfcc000002600780c */ /* 0x000fe20003f06070 */
[----:B------:R-:W-:Y:S01]  /*10010*/  BSSY.RECONVERGENT B0, `(.L_x_230) ;  /* 0x0000026000007945 */ /* 0x000fe20003800200 */
[----:B------:R-:W-:Y:S02]  /*10020*/  IMAD.MOV.U32 R53, RZ, RZ, R37 ;  /* 0x000000ffff357224 */ /* 0x000fe400078e0025 */
[----:B------:R-:W-:Y:S02]  /*10030*/  IMAD.MOV.U32 R37, RZ, RZ, R29 ;  /* 0x000000ffff257224 */ /* 0x000fe400078e001d */
[----:B------:R-:W-:-:S07]  /*10040*/  IMAD.MOV.U32 R29, RZ, RZ, R31 ;  /* 0x000000ffff1d7224 */ /* 0x000fce00078e001f */
[----:B------:R-:W-:Y:S05]  /*10050*/  @!P0 BRA `(.L_x_231) ;  /* 0x0000000000208947 */ /* 0x000fea0003800000 */
[----:B------:R-:W-:-:S10]  /*10060*/  DFMA.RM R32, R36, R28, R32 ;  /* 0x0000001c2420722b */ /* 0x000fd40000004020 */
[----:B------:R-:W-:-:S05]  /*10070*/  IADD3 R28, P0, PT, R32, 0x1, RZ ;  /* 0x00000001201c7810 */ /* 0x000fca0007f1e0ff */
[----:B------:R-:W-:-:S06]  /*10080*/  IMAD.X R29, RZ, RZ, R33, P0 ;  /* 0x000000ffff1d7224 */ /* 0x000fcc00000e0621 */
[----:B------:R-:W-:-:S08]  /*10090*/  DFMA.RP R52, -R32, R28, R52 ;  /* 0x0000001c2034722b */ /* 0x000fd00000008134 */
[----:B------:R-:W-:-:S06]  /*100a0*/  DSETP.GT.AND P0, PT, R52, RZ, PT ;  /* 0x000000ff3400722a */ /* 0x000fcc0003f04000 */
[----:B------:R-:W-:Y:S02]  /*100b0*/  FSEL R28, R28, R32, P0 ;  /* 0x000000201c1c7208 */ /* 0x000fe40000000000 */
[----:B------:R-:W-:Y:S01]  /*100c0*/  FSEL R29, R29, R33, P0 ;  /* 0x000000211d1d7208 */ /* 0x000fe20000000000 */
[----:B------:R-:W-:Y:S06]  /*100d0*/  BRA `(.L_x_232) ;  /* 0x0000000000647947 */ /* 0x000fec0003800000 */
.L_x_231:
[----:B------:R-:W-:-:S14]  /*100e0*/  DSETP.NE.AND P0, PT, R52, RZ, PT ;  /* 0x000000ff3400722a */ /* 0x000fdc0003f05000 */
[----:B------:R-:W-:Y:S05]  /*100f0*/  @!P0 BRA `(.L_x_233) ;  /* 0x0000000000588947 */ /* 0x000fea0003800000 */
[----:B------:R-:W-:-:S13]  /*10100*/  ISETP.GE.AND P0, PT, R53, RZ, PT ;  /* 0x000000ff3500720c */ /* 0x000fda0003f06270 */
[----:B------:R-:W-:Y:S02]  /*10110*/  @!P0 IMAD.MOV.U32 R28, RZ, RZ, 0x0 ;  /* 0x00000000ff1c8424 */ /* 0x000fe400078e00ff */
[----:B------:R-:W-:Y:S01]  /*10120*/  @!P0 IMAD.MOV.U32 R29, RZ, RZ, -0x80000 ;  /* 0xfff80000ff1d8424 */ /* 0x000fe200078e00ff */
[----:B------:R-:W-:Y:S06]  /*10130*/  @!P0 BRA `(.L_x_232) ;  /* 0x00000000004c8947 */ /* 0x000fec0003800000 */
[----:B------:R-:W-:-:S13]  /*10140*/  ISETP.GT.AND P0, PT, R53, 0x7fefffff, PT ;  /* 0x7fefffff3500780c */ /* 0x000fda0003f04270 */
[----:B------:R-:W-:Y:S05]  /*10150*/  @P0 BRA `(.L_x_233) ;  /* 0x0000000000400947 */ /* 0x000fea0003800000 */
[----:B------:R-:W-:Y:S01]  /*10160*/  DMUL R52, R52, 8.11296384146066816958e+31 ;  /* 0x4690000034347828 */ /* 0x000fe20000000000 */
[----:B------:R-:W-:Y:S02]  /*10170*/  IMAD.MOV.U32 R36, RZ, RZ, RZ ;  /* 0x000000ffff247224 */ /* 0x000fe400078e00ff */
[----:B------:R-:W-:Y:S02]  /*10180*/  IMAD.MOV.U32 R28, RZ, RZ, 0x0 ;  /* 0x00000000ff1c7424 */ /* 0x000fe400078e00ff */
[----:B------:R-:W-:Y:S01]  /*10190*/  IMAD.MOV.U32 R29, RZ, RZ, 0x3fd80000 ;  /* 0x3fd80000ff1d7424 */ /* 0x000fe200078e00ff */
[----:B------:R-:W0:Y:S02]  /*101a0*/  MUFU.RSQ64H R37, R53 ;  /* 0x0000003500257308 */ /* 0x000e240000001c00 */
[----:B0-----:R-:W-:-:S08]  /*101b0*/  DMUL R32, R36, R36 ;  /* 0x0000002424207228 */ /* 0x001fd00000000000 */
[----:B------:R-:W-:-:S08]  /*101c0*/  DFMA R32, R52, -R32, 1 ;  /* 0x3ff000003420742b */ /* 0x000fd00000000820 */
[----:B------:R-:W-:Y:S02]  /*101d0*/  DFMA R28, R32, R28, 0.5 ;  /* 0x3fe00000201c742b */ /* 0x000fe4000000001c */
[----:B------:R-:W-:-:S08]  /*101e0*/  DMUL R32, R36, R32 ;  /* 0x0000002024207228 */ /* 0x000fd00000000000 */
[----:B------:R-:W-:-:S08]  /*101f0*/  DFMA R32, R28, R32, R36 ;  /* 0x000000201c20722b */ /* 0x000fd00000000024 */
[----:B------:R-:W-:Y:S02]  /*10200*/  DMUL R28, R52, R32 ;  /* 0x00000020341c7228 */ /* 0x000fe40000000000 */
[----:B------:R-:W-:-:S06]  /*10210*/  VIADD R33, R33, 0xfff00000 ;  /* 0xfff0000021217836 */ /* 0x000fcc0000000000 */
[----:B------:R-:W-:-:S08]  /*10220*/  DFMA R36, R28, -R28, R52 ;  /* 0x8000001c1c24722b */ /* 0x000fd00000000034 */
[----:B------:R-:W-:-:S10]  /*10230*/  DFMA R28, R32, R36, R28 ;  /* 0x00000024201c722b */ /* 0x000fd4000000001c */
[----:B------:R-:W-:Y:S01]  /*10240*/  IADD3 R29, PT, PT, R29, -0x3500000, RZ ;  /* 0xfcb000001d1d7810 */ /* 0x000fe20007ffe0ff */
[----:B------:R-:W-:Y:S06]  /*10250*/  BRA `(.L_x_232) ;  /* 0x0000000000047947 */ /* 0x000fec0003800000 */
.L_x_233:
[----:B------:R-:W-:-:S11]  /*10260*/  DADD R28, R52, R52 ;  /* 0x00000000341c7229 */ /* 0x000fd60000000034 */
.L_x_232:
[----:B------:R-:W-:Y:S05]  /*10270*/  BSYNC.RECONVERGENT B0 ;  /* 0x0000000000007941 */ /* 0x000fea0003800200 */
.L_x_230:
[----:B------:R-:W-:-:S04]  /*10280*/  IMAD.MOV.U32 R31, RZ, RZ, 0x0 ;  /* 0x00000000ff1f7424 */ /* 0x000fc800078e00ff */
[----:B------:R-:W-:Y:S05]  /*10290*/  RET.REL.NODEC R30 `(_Z26mercurius_keplerian_solverPdS_S_S_S_S_S_di) ;  /* 0xfffffefc1e587950 */ /* 0x000fea0003c3ffff */
        .type           $_Z26mercurius_keplerian_solverPdS_S_S_S_S_S_di$__internal_accurate_pow,@function
        .size           $_Z26mercurius_keplerian_solverPdS_S_S_S_S_S_di$__internal_accurate_pow,($_Z26mercurius_keplerian_solverPdS_S_S_S_S_S_di$__internal_trig_reduction_slowpathd - $_Z26mercurius_keplerian_solverPdS_S_S_S_S_S_di$__internal_accurate_pow)
$_Z26mercurius_keplerian_solverPdS_S_S_S_S_S_di$__internal_accurate_pow:
[----:B------:R-:W-:Y:S01]  /*102a0*/  ISETP.GT.U32.AND P0, PT, R29, 0xfffff, PT ;  /* 0x000fffff1d00780c */ /* 0x000fe20003f04070 */
[----:B------:R-:W-:Y:S01]  /*102b0*/  IMAD.MOV.U32 R31, RZ, RZ, R29 ;  /* 0x000000ffff1f7224 */ /* 0x000fe200078e001d */
[----:B------:R-:W-:Y:S01]  /*102c0*/  UMOV UR20, 0x7d2cafe2 ;  /* 0x7d2cafe200147882 */ /* 0x000fe20000000000 */
[----:B------:R-:W-:Y:S01]  /*102d0*/  UMOV UR21, 0x3eb0f5ff ;  /* 0x3eb0f5ff00157882 */ /* 0x000fe20000000000 */
[----:B------:R-:W-:Y:S01]  /*102e0*/  UMOV UR22, 0x3b39803f ;  /* 0x3b39803f00167882 */ /* 0x000fe20000000000 */
[----:B------:R-:W-:-:S08]  /*102f0*/  UMOV UR23, 0x3c7abc9e ;  /* 0x3c7abc9e00177882 */ /* 0x000fd00000000000 */
[----:B------:R-:W-:-:S10]  /*10300*/  @!P0 DMUL R32, R30, 1.80143985094819840000e+16 ;  /* 0x435000001e208828 */ /* 0x000fd40000000000 */
[----:B------:R-:W-:Y:S02]  /*10310*/  @!P0 IMAD.MOV.U32 R31, RZ, RZ, R33 ;  /* 0x000000ffff1f8224 */ /* 0x000fe400078e0021 */
[----:B------:R-:W-:-:S03]  /*10320*/  @!P0 IMAD.MOV.U32 R30, RZ, RZ, R32 ;  /* 0x000000ffff1e8224 */ /* 0x000fc600078e0020 */
[----:B------:R-:W-:Y:S01]  /*10330*/  LOP3.LUT R31, R31, 0x800fffff, RZ, 0xc0, !PT ;  /* 0x800fffff1f1f7812 */ /* 0x000fe200078ec0ff */
[----:B------:R-:W-:-:S03]  /*10340*/  IMAD.MOV.U32 R58, RZ, RZ, R30 ;  /* 0x000000ffff3a7224 */ /* 0x000fc600078e001e */
[----:B------:R-:W-:-:S04]  /*10350*/  LOP3.LUT R31, R31, 0x3ff00000, RZ, 0xfc, !PT ;  /* 0x3ff000001f1f7812 */ /* 0x000fc800078efcff */
[----:B------:R-:W-:Y:S01]  /*10360*/  ISETP.GE.U32.AND P1, PT, R31, 0x3ff6a09f, PT ;  /* 0x3ff6a09f1f00780c */ /* 0x000fe20003f26070 */
[----:B------:R-:W-:-:S12]  /*10370*/  IMAD.MOV.U32 R59, RZ, RZ, R31 ;  /* 0x000000ffff3b7224 */ /* 0x000fd800078e001f */
[----:B------:R-:W-:-:S04]  /*10380*/  @P1 VIADD R30, R59, 0xfff00000 ;  /* 0xfff000003b1e1836 */ /* 0x000fc80000000000 */
[----:B------:R-:W-:Y:S02]  /*10390*/  @P1 IMAD.MOV.U32 R59, RZ, RZ, R30 ;  /* 0x000000ffff3b1224 */ /* 0x000fe400078e001e */
[----:B------:R-:W-:-:S04]  /*103a0*/  IMAD.MOV.U32 R30, RZ, RZ, RZ ;  /* 0x000000ffff1e7224 */ /* 0x000fc800078e00ff */
[C---:B------:R-:W-:Y:S02]  /*103b0*/  DADD R38, R58.reuse, 1 ;  /* 0x3ff000003a267429 */ /* 0x040fe40000000000 */
[----:B------:R-:W-:-:S04]  /*103c0*/  DADD R58, R58, -1 ;  /* 0xbff000003a3a7429 */ /* 0x000fc80000000000 */
[----:B------:R-:W0:Y:S02]  /*103d0*/  MUFU.RCP64H R31, R39 ;  /* 0x00000027001f7308 */ /* 0x000e240000001800 */
[----:B0-----:R-:W-:-:S08]  /*103e0*/  DFMA R52, -R38, R30, 1 ;  /* 0x3ff000002634742b */ /* 0x001fd0000000011e */
[----:B------:R-:W-:-:S08]  /*103f0*/  DFMA R52, R52, R52, R52 ;  /* 0x000000343434722b */ /* 0x000fd00000000034 */
[----:B------:R-:W-:Y:S01]  /*10400*/  DFMA R52, R30, R52, R30 ;  /* 0x000000341e34722b */ /* 0x000fe2000000001e */
[----:B------:R-:W-:Y:S02]  /*10410*/  IMAD.MOV.U32 R30, RZ, RZ, 0x41ad3b5a ;  /* 0x41ad3b5aff1e7424 */ /* 0x000fe400078e00ff */
[----:B------:R-:W-:-:S05]  /*10420*/  IMAD.MOV.U32 R31, RZ, RZ, 0x3ed0f5d2 ;  /* 0x3ed0f5d2ff1f7424 */ /* 0x000fca00078e00ff */
[----:B------:R-:W-:-:S08]  /*10430*/  DMUL R36, R58, R52 ;  /* 0x000000343a247228 */ /* 0x000fd00000000000 */
[----:B------:R-:W-:-:S08]  /*10440*/  DFMA R36, R58, R52, R36 ;  /* 0x000000343a24722b */ /* 0x000fd00000000024 */
[CC--:B------:R-:W-:Y:S02]  /*10450*/  DMUL R62, R36.reuse, R36.reuse ;  /* 0x00000024243e7228 */ /* 0x0c0fe40000000000 */
[----:B------:R-:W-:-:S06]  /*10460*/  DMUL R60, R36, R36 ;  /* 0x00000024243c7228 */ /* 0x000fcc0000000000 */
[----:B------:R-:W-:Y:S01]  /*10470*/  DFMA R30, R62, UR20, R30 ;  /* 0x000000143e1e7c2b */ /* 0x000fe2000800001e */
[----:B------:R-:W-:Y:S01]  /*10480*/  UMOV UR20, 0x75488a3f ;  /* 0x75488a3f00147882 */ /* 0x000fe20000000000 */
[----:B------:R-:W-:-:S06]  /*10490*/  UMOV UR21, 0x3ef3b20a ;  /* 0x3ef3b20a00157882 */ /* 0x000fcc0000000000 */
[----:B------:R-:W-:Y:S01]  /*104a0*/  DFMA R38, R62, R30, UR20 ;  /* 0x000000143e267e2b */ /* 0x000fe2000800001e */
[----:B------:R-:W-:Y:S01]  /*104b0*/  UMOV UR20, 0xe4faecd5 ;  /* 0xe4faecd500147882 */ /* 0x000fe20000000000 */
[----:B------:R-:W-:Y:S01]  /*104c0*/  UMOV UR21, 0x3f1745cd ;  /* 0x3f1745cd00157882 */ /* 0x000fe20000000000 */
[----:B------:R-:W-:Y:S01]  /*104d0*/  SHF.R.U32.HI R30, RZ, 0x14, R29 ;  /* 0x00000014ff1e7819 */ /* 0x000fe2000001161d */
[----:B------:R-:W-:Y:S01]  /*104e0*/  IMAD.MOV.U32 R31, RZ, RZ, 0x43300000 ;  /* 0x43300000ff1f7424 */ /* 0x000fe200078e00ff */
[----:B------:R-:W-:Y:S01]  /*104f0*/  @!P0 LEA.HI R30, R33, 0xffffffca, RZ, 0xc ;  /* 0xffffffca211e8811 */ /* 0x000fe200078f60ff */
[----:B------:R-:W-:Y:S02]  /*10500*/  DADD R32, R58, -R36 ;  /* 0x000000003a207229 */ /* 0x000fe40000000824 */
[----:B------:R-:W-:Y:S01]  /*10510*/  DFMA R38, R62, R38, UR20 ;  /* 0x000000143e267e2b */ /* 0x000fe20008000026 */
[----:B------:R-:W-:Y:S01]  /*10520*/  UMOV UR20, 0x258a578b ;  /* 0x258a578b00147882 */ /* 0x000fe20000000000 */
[----:B------:R-:W-:Y:S01]  /*10530*/  UMOV UR21, 0x3f3c71c7 ;  /* 0x3f3c71c700157882 */ /* 0x000fe20000000000 */
[----:B------:R-:W-:-:S02]  /*10540*/  VIADD R29, R30, 0xfffffc01 ;  /* 0xfffffc011e1d7836 */ /* 0x000fc40000000000 */
[----:B------:R-:W-:Y:S01]  /*10550*/  @P1 VIADD R29, R30, 0xfffffc02 ;  /* 0xfffffc021e1d1836 */ /* 0x000fe20000000000 */
[----:B------:R-:W-:Y:S02]  /*10560*/  DADD R32, R32, R32 ;  /* 0x0000000020207229 */ /* 0x000fe40000000020 */
[----:B------:R-:W-:Y:S01]  /*10570*/  DFMA R38, R62, R38, UR20 ;  /* 0x000000143e267e2b */ /* 0x000fe20008000026 */
[----:B------:R-:W-:Y:S01]  /*10580*/  UMOV UR20, 0x9242b910 ;  /* 0x9242b91000147882 */ /* 0x000fe20000000000 */
[----:B------:R-:W-:Y:S01]  /*10590*/  UMOV UR21, 0x3f624924 ;  /* 0x3f62492400157882 */ /* 0x000fe20000000000 */
[----:B------:R-:W-:-:S03]  /*105a0*/  LOP3.LUT R30, R29, 0x80000000, RZ, 0x3c, !PT ;  /* 0x800000001d1e7812 */ /* 0x000fc600078e3cff */
[----:B------:R-:W-:Y:S02]  /*105b0*/  DFMA R32, R58, -R36, R32 ;  /* 0x800000243a20722b */ /* 0x000fe40000000020 */
[----:B------:R-:W-:Y:S01]  /*105c0*/  DFMA R38, R62, R38, UR20 ;  /* 0x000000143e267e2b */ /* 0x000fe20008000026 */
[----:B------:R-:W-:Y:S01]  /*105d0*/  UMOV UR20, 0x99999dfb ;  /* 0x99999dfb00147882 */ /* 0x000fe20000000000 */
[----:B------:R-:W-:-:S04]  /*105e0*/  UMOV UR21, 0x3f899999 ;  /* 0x3f89999900157882 */ /* 0x000fc80000000000 */
[----:B------:R-:W-:Y:S02]  /*105f0*/  DMUL R32, R52, R32 ;  /* 0x0000002034207228 */ /* 0x000fe40000000000 */
[----:B------:R-:W-:Y:S01]  /*10600*/  DFMA R38, R62, R38, UR20 ;  /* 0x000000143e267e2b */ /* 0x000fe20008000026 */
[----:B------:R-:W-:Y:S01]  /*10610*/  UMOV UR20, 0x55555555 ;  /* 0x5555555500147882 */ /* 0x000fe20000000000 */
[----:B------:R-:W-:-:S06]  /*10620*/  UMOV UR21, 0x3fb55555 ;  /* 0x3fb5555500157882 */ /* 0x000fcc0000000000 */
[----:B------:R-:W-:Y:S01]  /*10630*/  DFMA R76, R62, R38, UR20 ;  /* 0x000000143e4c7e2b */ /* 0x000fe20008000026 */
[----:B------:R-:W-:Y:S02]  /*10640*/  VIADD R59, R33, 0x100000 ;  /* 0x00100000213b7836 */ /* 0x000fe40000000000 */
[----:B------:R-:W-:-:S05]  /*10650*/  IMAD.MOV.U32 R58, RZ, RZ, R32 ;  /* 0x000000ffff3a7224 */ /* 0x000fca00078e0020 */
[----:B------:R-:W-:Y:S01]  /*10660*/  DADD R52, -R76, UR20 ;  /* 0x000000144c347e29 */ /* 0x000fe20008000100 */
[----:B------:R-:W-:Y:S01]  /*10670*/  UMOV UR20, 0xb9e7b0 ;  /* 0x00b9e7b000147882 */ /* 0x000fe20000000000 */
[----:B------:R-:W-:-:S06]  /*10680*/  UMOV UR21, 0x3c46a4cb ;  /* 0x3c46a4cb00157882 */ /* 0x000fcc0000000000 */
[----:B------:R-:W-:Y:S02]  /*10690*/  DFMA R62, R62, R38, R52 ;  /* 0x000000263e3e722b */ /* 0x000fe40000000034 */
[C---:B------:R-:W-:Y:S02]  /*106a0*/  DFMA R38, R36.reuse, R36, -R60 ;  /* 0x000000242426722b */ /* 0x040fe4000000083c */
[----:B------:R-:W-:-:S04]  /*106b0*/  DMUL R52, R36, R60 ;  /* 0x0000003c24347228 */ /* 0x000fc80000000000 */
[----:B------:R-:W-:Y:S01]  /*106c0*/  DADD R62, R62, -UR20 ;  /* 0x800000143e3e7e29 */ /* 0x000fe20008000000 */
[----:B------:R-:W-:Y:S01]  /*106d0*/  UMOV UR20, 0x80000000 ;  /* 0x8000000000147882 */ /* 0x000fe20000000000 */
[C---:B------:R-:W-:Y:S01]  /*106e0*/  DFMA R58, R36.reuse, R58, R38 ;  /* 0x0000003a243a722b */ /* 0x040fe20000000026 */
[----:B------:R-:W-:Y:S01]  /*106f0*/  UMOV UR21, 0x43300000 ;  /* 0x4330000000157882 */ /* 0x000fe20000000000 */
[----:B------:R-:W-:Y:S02]  /*10700*/  DFMA R38, R36, R60, -R52 ;  /* 0x0000003c2426722b */ /* 0x000fe40000000834 */
[----:B------:R-:W-:Y:S01]  /*10710*/  DADD R30, R30, -UR20 ;  /* 0x800000141e1e7e29 */ /* 0x000fe20008000000 */
[----:B------:R-:W-:Y:S01]  /*10720*/  UMOV UR20, 0xfefa39ef ;  /* 0xfefa39ef00147882 */ /* 0x000fe20000000000 */
[----:B------:R-:W-:-:S04]  /*10730*/  UMOV UR21, 0x3fe62e42 ;  /* 0x3fe62e4200157882 */ /* 0x000fc80000000000 */
[----:B------:R-:W-:-:S08]  /*10740*/  DFMA R38, R32, R60, R38 ;  /* 0x0000003c2026722b */ /* 0x000fd00000000026 */
[----:B------:R-:W-:Y:S02]  /*10750*/  DFMA R38, R36, R58, R38 ;  /* 0x0000003a2426722b */ /* 0x000fe40000000026 */
[----:B------:R-:W-:-:S08]  /*10760*/  DADD R58, R76, R62 ;  /* 0x000000004c3a7229 */ /* 0x000fd0000000003e */
[----:B------:R-:W-:-:S08]  /*10770*/  DADD R76, R76, -R58 ;  /* 0x000000004c4c7229 */ /* 0x000fd0000000083a */
[----:B------:R-:W-:Y:S02]  /*10780*/  DADD R76, R62, R76 ;  /* 0x000000003e4c7229 */ /* 0x000fe4000000004c */
[----:B------:R-:W-:-:S08]  /*10790*/  DMUL R62, R58, R52 ;  /* 0x000000343a3e7228 */ /* 0x000fd00000000000 */
[----:B------:R-:W-:-:S08]  /*107a0*/  DFMA R60, R58, R52, -R62 ;  /* 0x000000343a3c722b */ /* 0x000fd0000000083e */
[----:B------:R-:W-:-:S08]  /*107b0*/  DFMA R38, R58, R38, R60 ;  /* 0x000000263a26722b */ /* 0x000fd0000000003c */
[----:B------:R-:W-:-:S08]  /*107c0*/  DFMA R76, R76, R52, R38 ;  /* 0x000000344c4c722b */ /* 0x000fd00000000026 */
[----:B------:R-:W-:-:S08]  /*107d0*/  DADD R52, R62, R76 ;  /* 0x000000003e347229 */ /* 0x000fd0000000004c */
[--C-:B------:R-:W-:Y:S02]  /*107e0*/  DADD R38, R36, R52.reuse ;  /* 0x0000000024267229 */ /* 0x100fe40000000034 */
[----:B------:R-:W-:-:S06]  /*107f0*/  DADD R62, R62, -R52 ;  /* 0x000000003e3e7229 */ /* 0x000fcc0000000834 */
[----:B------:R-:W-:Y:S02]  /*10800*/  DADD R36, R36, -R38 ;  /* 0x0000000024247229 */ /* 0x000fe40000000826 */
[----:B------:R-:W-:-:S06]  /*10810*/  DADD R62, R76, R62 ;  /* 0x000000004c3e7229 */ /* 0x000fcc000000003e */
[----:B------:R-:W-:-:S08]  /*10820*/  DADD R36, R52, R36 ;  /* 0x0000000034247229 */ /* 0x000fd00000000024 */
[----:B------:R-:W-:-:S08]  /*10830*/  DADD R62, R62, R36 ;  /* 0x000000003e3e7229 */ /* 0x000fd00000000024 */
[----:B------:R-:W-:-:S08]  /*10840*/  DADD R32, R32, R62 ;  /* 0x0000000020207229 */ /* 0x000fd0000000003e */
[----:B------:R-:W-:-:S08]  /*10850*/  DADD R36, R38, R32 ;  /* 0x0000000026247229 */ /* 0x000fd00000000020 */
[--C-:B------:R-:W-:Y:S02]  /*10860*/  DADD R52, R38, -R36.reuse ;  /* 0x0000000026347229 */ /* 0x100fe40000000824 */
[----:B------:R-:W-:-:S06]  /*10870*/  DFMA R38, R30, UR20, R36 ;  /* 0x000000141e267c2b */ /* 0x000fcc0008000024 */
[----:B------:R-:W-:Y:S02]  /*10880*/  DADD R52, R32, R52 ;  /* 0x0000000020347229 */ /* 0x000fe40000000034 */
[----:B------:R-:W-:-:S08]  /*10890*/  DFMA R32, R30, -UR20, R38 ;  /* 0x800000141e207c2b */ /* 0x000fd00008000026 */
[----:B------:R-:W-:-:S08]  /*108a0*/  DADD R32, -R36, R32 ;  /* 0x0000000024207229 */ /* 0x000fd00000000120 */
[----:B------:R-:W-:Y:S01]  /*108b0*/  DADD R32, R52, -R32 ;  /* 0x0000000034207229 */ /* 0x000fe20000000820 */
[----:B------:R-:W-:Y:S02]  /*108c0*/  IMAD.MOV.U32 R52, RZ, RZ, 0x652b82fe ;  /* 0x652b82feff347424 */ /* 0x000fe400078e00ff */
[----:B------:R-:W-:-:S05]  /*108d0*/  IMAD.MOV.U32 R53, RZ, RZ, 0x3ff71547 ;  /* 0x3ff71547ff357424 */ /* 0x000fca00078e00ff */
[----:B------:R-:W-:-:S08]  /*108e0*/  DFMA R32, R30, UR22, R32 ;  /* 0x000000161e207c2b */ /* 0x000fd00008000020 */
[----:B------:R-:W-:-:S08]  /*108f0*/  DADD R30, R38, R32 ;  /* 0x00000000261e7229 */ /* 0x000fd00000000020 */
[----:B------:R-:W-:Y:S02]  /*10900*/  DADD R36, R38, -R30 ;  /* 0x0000000026247229 */ /* 0x000fe4000000081e */
[----:B------:R-:W-:-:S06]  /*10910*/  DMUL R38, R30, 3 ;  /* 0x400800001e267828 */ /* 0x000fcc0000000000 */
[----:B------:R-:W-:Y:S02]  /*10920*/  DADD R36, R32, R36 ;  /* 0x0000000020247229 */ /* 0x000fe40000000024 */
[----:B------:R-:W-:-:S08]  /*10930*/  DFMA R30, R30, 3, -R38 ;  /* 0x400800001e1e782b */ /* 0x000fd00000000826 */
[----:B------:R-:W-:-:S08]  /*10940*/  DFMA R36, R36, 3, R30 ;  /* 0x400800002424782b */ /* 0x000fd0000000001e */
[----:B------:R-:W-:-:S08]  /*10950*/  DADD R30, R38, R36 ;  /* 0x00000000261e7229 */ /* 0x000fd00000000024 */
[----:B------:R-:W-:Y:S02]  /*10960*/  DFMA R52, R30, R52, 6.75539944105574400000e+15 ;  /* 0x433800001e34742b */ /* 0x000fe40000000034 */
[----:B------:R-:W-:Y:S01]  /*10970*/  FSETP.GEU.AND P0, PT, |R31|, 4.1917929649353027344, PT ;  /* 0x4086232b1f00780b */ /* 0x000fe20003f0e200 */
[----:B------:R-:W-:-:S05]  /*10980*/  DADD R38, R38, -R30 ;  /* 0x0000000026267229 */ /* 0x000fca000000081e */
[----:B------:R-:W-:-:S03]  /*10990*/  DADD R32, R52, -6.75539944105574400000e+15 ;  /* 0xc338000034207429 */ /* 0x000fc60000000000 */
[----:B------:R-:W-:-:S05]  /*109a0*/  DADD R36, R36, R38 ;  /* 0x0000000024247229 */ /* 0x000fca0000000026 */
[----:B------:R-:W-:Y:S01]  /*109b0*/  DFMA R58, R32, -UR20, R30 ;  /* 0x80000014203a7c2b */ /* 0x000fe2000800001e */
[----:B------:R-:W-:Y:S01]  /*109c0*/  UMOV UR20, 0x3b39803f ;  /* 0x3b39803f00147882 */ /* 0x000fe20000000000 */
[----:B------:R-:W-:-:S06]  /*109d0*/  UMOV UR21, 0x3c7abc9e ;  /* 0x3c7abc9e00157882 */ /* 0x000fcc0000000000 */
[----:B------:R-:W-:Y:S01]  /*109e0*/  DFMA R58, R32, -UR20, R58 ;  /* 0x80000014203a7c2b */ /* 0x000fe2000800003a */
[----:B------:R-:W-:Y:S01]  /*109f0*/  UMOV UR20, 0x69ce2bdf ;  /* 0x69ce2bdf00147882 */ /* 0x000fe20000000000 */
[----:B------:R-:W-:Y:S01]  /*10a00*/  IMAD.MOV.U32 R32, RZ, RZ, -0x35dec16 ;  /* 0xfca213eaff207424 */ /* 0x000fe200078e00ff */
[----:B------:R-:W-:Y:S01]  /*10a10*/  MOV R33, 0x3e928af3 ;  /* 0x3e928af300217802 */ /* 0x000fe20000000f00 */
[----:B------:R-:W-:-:S05]  /*10a20*/  UMOV UR21, 0x3e5ade15 ;  /* 0x3e5ade1500157882 */ /* 0x000fca0000000000 */
[----:B------:R-:W-:Y:S01]  /*10a30*/  DFMA R32, R58, UR20, R32 ;  /* 0x000000143a207c2b */ /* 0x000fe20008000020 */
        /* <DEDUP_REMOVED lines=23> */
[----:B------:R-:W-:-:S08]  /*10bb0*/  DFMA R32, R58, R32, UR20 ;  /* 0x000000143a207e2b */ /* 0x000fd00008000020 */
[----:B------:R-:W-:-:S08]  /*10bc0*/  DFMA R32, R58, R32, 1 ;  /* 0x3ff000003a20742b */ /* 0x000fd00000000020 */
[----:B------:R-:W-:-:S10]  /*10bd0*/  DFMA R32, R58, R32, 1 ;  /* 0x3ff000003a20742b */ /* 0x000fd40000000020 */
[----:B------:R-:W-:Y:S02]  /*10be0*/  IMAD R39, R52, 0x100000, R33 ;  /* 0x0010000034277824 */ /* 0x000fe400078e0221 */
[----:B------:R-:W-:Y:S01]  /*10bf0*/  IMAD.MOV.U32 R38, RZ, RZ, R32 ;  /* 0x000000ffff267224 */ /* 0x000fe200078e0020 */
[----:B------:R-:W-:Y:S06]  /*10c00*/  @!P0 BRA `(.L_x_234) ;  /* 0x0000000000308947 */ /* 0x000fec0003800000 */
[----:B------:R-:W-:Y:S01]  /*10c10*/  FSETP.GEU.AND P1, PT, |R31|, 4.2275390625, PT ;  /* 0x408748001f00780b */ /* 0x000fe20003f2e200 */
[C---:B------:R-:W-:Y:S02]  /*10c20*/  DSETP.GEU.AND P0, PT, R30.reuse, RZ, PT ;  /* 0x000000ff1e00722a */ /* 0x040fe40003f0e000 */
[----:B------:R-:W-:-:S10]  /*10c30*/  DADD R38, R30, +INF ;  /* 0x7ff000001e267429 */ /* 0x000fd40000000000 */
[----:B------:R-:W-:Y:S02]  /*10c40*/  @!P1 LEA.HI R30, R52, R52, RZ, 0x1 ;  /* 0x00000034341e9211 */ /* 0x000fe400078f08ff */
[----:B------:R-:W-:Y:S02]  /*10c50*/  FSEL R38, R38, RZ, P0 ;  /* 0x000000ff26267208 */ /* 0x000fe40000000000 */
[----:B------:R-:W-:Y:S02]  /*10c60*/  @!P1 SHF.R.S32.HI R30, RZ, 0x1, R30 ;  /* 0x00000001ff1e9819 */ /* 0x000fe4000001141e */
[----:B------:R-:W-:-:S03]  /*10c70*/  FSEL R39, R39, RZ, P0 ;  /* 0x000000ff27277208 */ /* 0x000fc60000000000 */
[----:B------:R-:W-:Y:S02]  /*10c80*/  @!P1 IMAD.IADD R29, R52, 0x1, -R30 ;  /* 0x00000001341d9824 */ /* 0x000fe400078e0a1e */
[----:B------:R-:W-:Y:S02]  /*10c90*/  @!P1 IMAD R33, R30, 0x100000, R33 ;  /* 0x001000001e219824 */ /* 0x000fe400078e0221 */
[----:B------:R-:W-:Y:S01]  /*10ca0*/  @!P1 IMAD.MOV.U32 R30, RZ, RZ, RZ ;  /* 0x000000ffff1e9224 */ /* 0x000fe200078e00ff */
[----:B------:R-:W-:-:S06]  /*10cb0*/  @!P1 LEA R31, R29, 0x3ff00000, 0x14 ;  /* 0x3ff000001d1f9811 */ /* 0x000fcc00078ea0ff */
[----:B------:R-:W-:-:S11]  /*10cc0*/  @!P1 DMUL R38, R32, R30 ;  /* 0x0000001e20269228 */ /* 0x000fd60000000000 */
.L_x_234:
[----:B------:R-:W-:Y:S01]  /*10cd0*/  DFMA R36, R36, R38, R38 ;  /* 0x000000262424722b */ /* 0x000fe20000000026 */
[----:B------:R-:W-:Y:S01]  /*10ce0*/  IMAD.MOV.U32 R32, RZ, RZ, R28 ;  /* 0x000000ffff207224 */ /* 0x000fe200078e001c */
[----:B------:R-:W-:Y:S01]  /*10cf0*/  DSETP.NEU.AND P0, PT, |R38|, +INF , PT ;  /* 0x7ff000002600742a */ /* 0x000fe20003f0d200 */
[----:B------:R-:W-:-:S07]  /*10d00*/  IMAD.MOV.U32 R33, RZ, RZ, 0x0 ;  /* 0x00000000ff217424 */ /* 0x000fce00078e00ff */
[----:B------:R-:W-:Y:S02]  /*10d10*/  FSEL R30, R38, R36, !P0 ;  /* 0x00000024261e7208 */ /* 0x000fe40004000000 */
[----:B------:R-:W-:Y:S01]  /*10d20*/  FSEL R29, R39, R37, !P0 ;  /* 0x00000025271d7208 */ /* 0x000fe20004000000 */
[----:B------:R-:W-:Y:S06]  /*10d30*/  RET.REL.NODEC R32 `(_Z26mercurius_keplerian_solverPdS_S_S_S_S_S_di) ;  /* 0xfffffef020b07950 */ /* 0x000fec0003c3ffff */
        .type           $_Z26mercurius_keplerian_solverPdS_S_S_S_S_S_di$__internal_trig_reduction_slowpathd,@function
        .size           $_Z26mercurius_keplerian_solverPdS_S_S_S_S_S_di$__internal_trig_reduction_slowpathd,(.L_x_246 - $_Z26mercurius_keplerian_solverPdS_S_S_S_S_S_di$__internal_trig_reduction_slowpathd)
$_Z26mercurius_keplerian_solverPdS_S_S_S_S_S_di$__internal_trig_reduction_slowpathd:
[----:B------:R-:W-:Y:S01]  /*10d40*/  SHF.R.U32.HI R63, RZ, 0x14, R61 ;  /* 0x00000014ff3f7819 */ /* 0x000fe2000001163d */
[----:B------:R-:W-:-:S03]  /*10d50*/  IMAD.MOV.U32 R29, RZ, RZ, RZ ;  /* 0x000000ffff1d7224 */ /* 0x000fc600078e00ff */
[----:B------:R-:W-:-:S04]  /*10d60*/  LOP3.LUT R28, R63, 0x7ff, RZ, 0xc0, !PT ;  /* 0x000007ff3f1c7812 */ /* 0x000fc800078ec0ff */
[----:B------:R-:W-:-:S13]  /*10d70*/  ISETP.NE.AND P0, PT, R28, 0x7ff, PT ;  /* 0x000007ff1c00780c */ /* 0x000fda0003f05270 */
[----:B------:R-:W-:Y:S05]  /*10d80*/  @!P0 BRA `(.L_x_235) ;  /* 0x0000000800488947 */ /* 0x000fea0003800000 */
[----:B------:R-:W-:Y:S01]  /*10d90*/  VIADD R29, R28, 0xfffffc00 ;  /* 0xfffffc001c1d7836 */ /* 0x000fe20000000000 */
[----:B------:R-:W-:Y:S01]  /*10da0*/  BSSY.RECONVERGENT B0, `(.L_x_236) ;  /* 0x000002f000007945 */ /* 0x000fe20003800200 */
[----:B------:R-:W-:-:S03]  /*10db0*/  CS2R R72, SRZ ;  /* 0x0000000000487805 */ /* 0x000fc6000001ff00 */
[----:B------:R-:W-:Y:S02]  /*10dc0*/  SHF.R.U32.HI R28, RZ, 0x6, R29 ;  /* 0x00000006ff1c7819 */ /* 0x000fe4000001161d */
[----:B------:R-:W-:Y:S02]  /*10dd0*/  ISETP.GE.U32.AND P0, PT, R29, 0x80, PT ;  /* 0x000000801d00780c */ /* 0x000fe40003f06070 */
[C---:B------:R-:W-:Y:S02]  /*10de0*/  IADD3 R31, PT, PT, -R28.reuse, 0x13, RZ ;  /* 0x000000131c1f7810 */ /* 0x040fe40007ffe1ff */
[----:B------:R-:W-:Y:S02]  /*10df0*/  IADD3 R39, PT, PT, -R28, 0xf, RZ ;  /* 0x0000000f1c277810 */ /* 0x000fe40007ffe1ff */
[----:B------:R-:W-:-:S04]  /*10e00*/  SEL R31, R31, 0x12, P0 ;  /* 0x000000121f1f7807 */ /* 0x000fc80000000000 */
[----:B------:R-:W-:-:S13]  /*10e10*/  ISETP.GE.AND P0, PT, R39, R31, PT ;  /* 0x0000001f2700720c */ /* 0x000fda0003f06270 */
[----:B------:R-:W-:Y:S05]  /*10e20*/  @P0 BRA `(.L_x_237) ;  /* 0x0000000000980947 */ /* 0x000fea0003800000 */
[----:B------:R-:W0:Y:S01]  /*10e30*/  LDC.64 R68, c[0x0][0x358] ;  /* 0x0000d600ff447b82 */ /* 0x000e220000000a00 */
[C---:B------:R-:W-:Y:S01]  /*10e40*/  SHF.L.U64.HI R30, R38.reuse, 0xb, R61 ;  /* 0x0000000b261e7819 */ /* 0x040fe2000001023d */
[----:B------:R-:W-:Y:S01]  /*10e50*/  BSSY.RECONVERGENT B1, `(.L_x_238) ;  /* 0x0000022000017945 */ /* 0x000fe20003800200 */
[----:B------:R-:W-:Y:S01]  /*10e60*/  IMAD.SHL.U32 R38, R38, 0x800, RZ ;  /* 0x0000080026267824 */ /* 0x000fe200078e00ff */
[----:B------:R-:W-:Y:S01]  /*10e70*/  IADD3 R29, PT, PT, RZ, -R28, -R31 ;  /* 0x8000001cff1d7210 */ /* 0x000fe20007ffe81f */
[----:B------:R-:W-:Y:S01]  /*10e80*/  IMAD.MOV.U32 R52, RZ, RZ, RZ ;  /* 0x000000ffff347224 */ /* 0x000fe200078e00ff */
[----:B------:R-:W-:Y:S02]  /*10e90*/  CS2R R72, SRZ ;  /* 0x0000000000487805 */ /* 0x000fe4000001ff00 */
[----:B------:R-:W-:-:S07]  /*10ea0*/  LOP3.LUT R30, R30, 0x80000000, RZ, 0xfc, !PT ;  /* 0x800000001e1e7812 */ /* 0x000fce00078efcff */
.L_x_239:
[----:B------:R-:W1:Y:S01]  /*10eb0*/  LDC.64 R54, c[0x4][0x28] ;  /* 0x01000a00ff367b82 */ /* 0x000e620000000a00 */
[----:B0-----:R-:W-:Y:S02]  /*10ec0*/  R2UR UR20, R68 ;  /* 0x00000000441472ca */ /* 0x001fe400000e0000 */
[----:B------:R-:W-:Y:S01]  /*10ed0*/  R2UR UR21, R69 ;  /* 0x00000000451572ca */ /* 0x000fe200000e0000 */
[----:B-1----:R-:W-:-:S12]  /*10ee0*/  IMAD.WIDE R70, R39, 0x8, R54 ;  /* 0x0000000827467825 */ /* 0x002fd800078e0236 */
[----:B------:R-:W2:Y:S01]  /*10ef0*/  LDG.E.64.CONSTANT R70, desc[UR20][R70.64] ;  /* 0x0000001446467981 */ /* 0x000ea2000c1e9b00 */
[----:B------:R-:W-:Y:S02]  /*10f00*/  VIADD R29, R29, 0x1 ;  /* 0x000000011d1d7836 */ /* 0x000fe40000000000 */
[C---:B------:R-:W-:Y:S02]  /*10f10*/  IMAD R58, R52.reuse, 0x8, R1 ;  /* 0x00000008343a7824 */ /* 0x040fe400078e0201 */
[----:B------:R-:W-:Y:S02]  /*10f20*/  VIADD R52, R52, 0x1 ;  /* 0x0000000134347836 */ /* 0x000fe40000000000 */
[----:B------:R-:W-:Y:S02]  /*10f30*/  VIADD R39, R39, 0x1 ;  /* 0x0000000127277836 */ /* 0x000fe40000000000 */
[----:B--2---:R-:W-:-:S04]  /*10f40*/  IMAD.WIDE.U32 R72, P3, R70, R38, R72 ;  /* 0x0000002646487225 */ /* 0x004fc80007860048 */
[CC--:B------:R-:W-:Y:S02]  /*10f50*/  IMAD R53, R70.reuse, R30.reuse, RZ ;  /* 0x0000001e46357224 */ /* 0x0c0fe400078e02ff */
[----:B------:R-:W-:-:S03]  /*10f60*/  IMAD.HI.U32 R56, R70, R30, RZ ;  /* 0x0000001e46387227 */ /* 0x000fc600078e00ff */
[----:B------:R-:W-:Y:S01]  /*10f70*/  IADD3 R53, P0, PT, R53, R73, RZ ;  /* 0x0000004935357210 */ /* 0x000fe20007f1e0ff */
[CC--:B------:R-:W-:Y:S02]  /*10f80*/  IMAD R54, R71.reuse, R38.reuse, RZ ;  /* 0x0000002647367224 */ /* 0x0c0fe400078e02ff */
[----:B------:R-:W-:-:S03]  /*10f90*/  IMAD.HI.U32 R55, R71, R38, RZ ;  /* 0x0000002647377227 */ /* 0x000fc600078e00ff */
[----:B------:R-:W-:Y:S01]  /*10fa0*/  IADD3 R73, P1, PT, R54, R53, RZ ;  /* 0x0000003536497210 */ /* 0x000fe20007f3e0ff */
[----:B------:R-:W-:Y:S02]  /*10fb0*/  IMAD.X R56, RZ, RZ, R56, P3 ;  /* 0x000000ffff387224 */ /* 0x000fe400018e0638 */
[----:B------:R-:W-:Y:S02]  /*10fc0*/  IMAD.HI.U32 R53, R71, R30, RZ ;  /* 0x0000001e47357227 */ /* 0x000fe400078e00ff */
[----:B------:R0:W-:Y:S01]  /*10fd0*/  STL.64 [R58], R72 ;  /* 0x000000483a007387 */ /* 0x0001e20000100a00 */
[----:B------:R-:W-:Y:S01]  /*10fe0*/  IADD3.X R55, P0, PT, R55, R56, RZ, P0, !PT ;  /* 0x0000003837377210 */ /* 0x000fe2000071e4ff */
[----:B------:R-:W-:-:S04]  /*10ff0*/  IMAD R54, R71, R30, RZ ;  /* 0x0000001e47367224 */ /* 0x000fc800078e02ff */
[----:B------:R-:W-:Y:S01]  /*11000*/  IMAD.X R53, RZ, RZ, R53, P0 ;  /* 0x000000ffff357224 */ /* 0x000fe200000e0635 */
[----:B------:R-:W-:Y:S02]  /*11010*/  ISETP.NE.AND P0, PT, R29, -0xf, PT ;  /* 0xfffffff11d00780c */ /* 0x000fe40003f05270 */
[----:B------:R-:W-:-:S05]  /*11020*/  IADD3.X R54, P1, PT, R54, R55, RZ, P1, !PT ;  /* 0x0000003736367210 */ /* 0x000fca0000f3e4ff */
[----:B------:R-:W-:Y:S02]  /*11030*/  IMAD.X R55, RZ, RZ, R53, P1 ;  /* 0x000000ffff377224 */ /* 0x000fe400008e0635 */
[----:B0-----:R-:W-:-:S03]  /*11040*/  IMAD.MOV.U32 R72, RZ, RZ, R54 ;  /* 0x000000ffff487224 */ /* 0x001fc600078e0036 */
[----:B------:R-:W-:Y:S01]  /*11050*/  MOV R73, R55 ;  /* 0x0000003700497202 */ /* 0x000fe20000000f00 */
[----:B------:R-:W-:Y:S06]  /*11060*/  @P0 BRA `(.L_x_239) ;  /* 0xfffffffc00900947 */ /* 0x000fec000383ffff */
[----:B------:R-:W-:Y:S05]  /*11070*/  BSYNC.RECONVERGENT B1 ;  /* 0x0000000000017941 */ /* 0x000fea0003800200 */
.L_x_238:
[----:B------:R-:W-:-:S07]  /*11080*/  IMAD.MOV.U32 R39, RZ, RZ, R31 ;  /* 0x000000ffff277224 */ /* 0x000fce00078e001f */
.L_x_237:
[----:B------:R-:W-:Y:S05]  /*11090*/  BSYNC.RECONVERGENT B0 ;  /* 0x0000000000007941 */ /* 0x000fea0003800200 */
.L_x_236:
[----:B------:R-:W-:Y:S01]  /*110a0*/  LOP3.LUT P0, R63, R63, 0x3f, RZ, 0xc0, !PT ;  /* 0x0000003f3f3f7812 */ /* 0x000fe2000780c0ff */
[----:B------:R-:W-:-:S04]  /*110b0*/  IMAD.IADD R28, R28, 0x1, R39 ;  /* 0x000000011c1c7824 */ /* 0x000fc800078e0227 */
[----:B------:R-:W-:-:S05]  /*110c0*/  IMAD.U32 R56, R28, 0x8, R1 ;  /* 0x000000081c387824 */ /* 0x000fca00078e0001 */
[----:B------:R0:W-:Y:S04]  /*110d0*/  STL.64 [R56+-0x78], R72 ;  /* 0xffff884838007387 */ /* 0x0001e80000100a00 */
[----:B------:R-:W2:Y:S04]  /*110e0*/  @P0 LDL.64 R38, [R1+0x8] ;  /* 0x0000080001260983 */ /* 0x000ea80000100a00 */
[----:B------:R-:W3:Y:S04]  /*110f0*/  LDL.64 R30, [R1+0x10] ;  /* 0x00001000011e7983 */ /* 0x000ee80000100a00 */
[----:B------:R-:W0:Y:S01]  /*11100*/  LDL.64 R28, [R1+0x18] ;  /* 0x00001800011c7983 */ /* 0x000e220000100a00 */
[----:B------:R-:W-:Y:S01]  /*11110*/  BSSY.RECONVERGENT B0, `(.L_x_240) ;  /* 0x0000035000007945 */ /* 0x000fe20003800200 */
[----:B--2---:R-:W-:-:S02]  /*11120*/  @P0 SHF.R.U64 R55, R38, 0x1, R39 ;  /* 0x0000000126370819 */ /* 0x004fc40000001227 */
[----:B------:R-:W-:Y:S02]  /*11130*/  @P0 SHF.R.U32.HI R59, RZ, 0x1, R39 ;  /* 0x00000001ff3b0819 */ /* 0x000fe40000011627 */
[----:B------:R-:W-:Y:S02]  /*11140*/  @P0 LOP3.LUT R38, R63, 0x3f, RZ, 0x3c, !PT ;  /* 0x0000003f3f260812 */ /* 0x000fe400078e3cff */
[C---:B---3--:R-:W-:Y:S02]  /*11150*/  @P0 SHF.L.U32 R54, R30.reuse, R63, RZ ;  /* 0x0000003f1e360219 */ /* 0x048fe400000006ff */
[----:B------:R-:W-:Y:S02]  /*11160*/  @P0 SHF.R.U64 R55, R55, R38, R59 ;  /* 0x0000002637370219 */ /* 0x000fe4000000123b */
[--C-:B------:R-:W-:Y:S02]  /*11170*/  @P0 SHF.R.U32.HI R39, RZ, 0x1, R31.reuse ;  /* 0x00000001ff270819 */ /* 0x100fe4000001161f */
[----:B------:R-:W-:-:S02]  /*11180*/  @P0 SHF.R.U64 R52, R30, 0x1, R31 ;  /* 0x000000011e340819 */ /* 0x000fc4000000121f */
[----:B------:R-:W-:Y:S02]  /*11190*/  @P0 SHF.L.U64.HI R53, R30, R63, R31 ;  /* 0x0000003f1e350219 */ /* 0x000fe4000001021f */
[-C--:B------:R-:W-:Y:S02]  /*111a0*/  @P0 SHF.R.U32.HI R58, RZ, R38.reuse, R59 ;  /* 0x00000026ff3a0219 */ /* 0x080fe4000001163b */
[----:B------:R-:W-:Y:S02]  /*111b0*/  @P0 LOP3.LUT R30, R54, R55, RZ, 0xfc, !PT ;  /* 0x00000037361e0212 */ /* 0x000fe400078efcff */
[----:B0-----:R-:W-:Y:S02]  /*111c0*/  @P0 SHF.L.U32 R56, R28, R63, RZ ;  /* 0x0000003f1c380219 */ /* 0x001fe400000006ff */
[----:B------:R-:W-:Y:S02]  /*111d0*/  @P0 SHF.R.U64 R59, R52, R38, R39 ;  /* 0x00000026343b0219 */ /* 0x000fe40000001227 */
[----:B------:R-:W-:-:S02]  /*111e0*/  @P0 LOP3.LUT R31, R53, R58, RZ, 0xfc, !PT ;  /* 0x0000003a351f0212 */ /* 0x000fc400078efcff */
[----:B------:R-:W-:Y:S01]  /*111f0*/  @P0 SHF.R.U32.HI R52, RZ, R38, R39 ;  /* 0x00000026ff340219 */ /* 0x000fe20000011627 */
[----:B------:R-:W-:Y:S01]  /*11200*/  IMAD.SHL.U32 R38, R30, 0x4, RZ ;  /* 0x000000041e267824 */ /* 0x000fe200078e00ff */
[----:B------:R-:W-:Y:S02]  /*11210*/  @P0 SHF.L.U64.HI R63, R28, R63, R29 ;  /* 0x0000003f1c3f0219 */ /* 0x000fe4000001021d */
[----:B------:R-:W-:Y:S02]  /*11220*/  @P0 LOP3.LUT R28, R56, R59, RZ, 0xfc, !PT ;  /* 0x0000003b381c0212 */ /* 0x000fe400078efcff */
[----:B------:R-:W-:Y:S02]  /*11230*/  SHF.L.U64.HI R30, R30, 0x2, R31 ;  /* 0x000000021e1e7819 */ /* 0x000fe4000001021f */
[----:B------:R-:W-:Y:S02]  /*11240*/  @P0 LOP3.LUT R29, R63, R52, RZ, 0xfc, !PT ;  /* 0x000000343f1d0212 */ /* 0x000fe400078efcff */
[----:B------:R-:W-:-:S02]  /*11250*/  SHF.L.W.U32.HI R31, R31, 0x2, R28 ;  /* 0x000000021f1f7819 */ /* 0x000fc40000010e1c */
[----:B------:R-:W-:Y:S02]  /*11260*/  IADD3 RZ, P0, PT, RZ, -R38, RZ ;  /* 0x80000026ffff7210 */ /* 0x000fe40007f1e0ff */
[----:B------:R-:W-:Y:S02]  /*11270*/  LOP3.LUT R39, RZ, R30, RZ, 0x33, !PT ;  /* 0x0000001eff277212 */ /* 0x000fe400078e33ff */
[----:B------:R-:W-:Y:S02]  /*11280*/  SHF.L.W.U32.HI R52, R28, 0x2, R29 ;  /* 0x000000021c347819 */ /* 0x000fe40000010e1d */
[----:B------:R-:W-:Y:S02]  /*11290*/  LOP3.LUT R54, RZ, R31, RZ, 0x33, !PT ;  /* 0x0000001fff367212 */ /* 0x000fe400078e33ff */
[----:B------:R-:W-:Y:S02]  /*112a0*/  IADD3.X R39, P0, PT, RZ, R39, RZ, P0, !PT ;  /* 0x00000027ff277210 */ /* 0x000fe4000071e4ff */
[----:B------:R-:W-:-:S02]  /*112b0*/  LOP3.LUT R53, RZ, R52, RZ, 0x33, !PT ;  /* 0x00000034ff357212 */ /* 0x000fc400078e33ff */
[----:B------:R-:W-:Y:S02]  /*112c0*/  IADD3.X R54, P1, PT, RZ, R54, RZ, P0, !PT ;  /* 0x00000036ff367210 */ /* 0x000fe4000073e4ff */
[----:B------:R-:W-:-:S03]  /*112d0*/  ISETP.GT.U32.AND P3, PT, R31, -0x1, PT ;  /* 0xffffffff1f00780c */ /* 0x000fc60003f64070 */
[----:B------:R-:W-:Y:S01]  /*112e0*/  IMAD.X R53, RZ, RZ, R53, P1 ;  /* 0x000000ffff357224 */ /* 0x000fe200008e0635 */
[----:B------:R-:W-:-:S04]  /*112f0*/  ISETP.GT.AND.EX P0, PT, R52, -0x1, PT, P3 ;  /* 0xffffffff3400780c */ /* 0x000fc80003f04330 */
[----:B------:R-:W-:Y:S02]  /*11300*/  SEL R28, R52, R53, P0 ;  /* 0x00000035341c7207 */ /* 0x000fe40000000000 */
[----:B------:R-:W-:Y:S02]  /*11310*/  SEL R31, R31, R54, P0 ;  /* 0x000000361f1f7207 */ /* 0x000fe40000000000 */
[----:B------:R-:W-:Y:S02]  /*11320*/  ISETP.NE.U32.AND P1, PT, R28, RZ, PT ;  /* 0x000000ff1c00720c */ /* 0x000fe40003f25070 */
[----:B------:R-:W-:Y:S02]  /*11330*/  SEL R39, R30, R39, P0 ;  /* 0x000000271e277207 */ /* 0x000fe40000000000 */
[----:B------:R-:W-:Y:S01]  /*11340*/  SEL R55, R31, R28, !P1 ;  /* 0x0000001c1f377207 */ /* 0x000fe20004800000 */
[----:B------:R-:W-:-:S03]  /*11350*/  @!P0 IMAD.MOV R38, RZ, RZ, -R38 ;  /* 0x000000ffff268224 */ /* 0x000fc600078e0a26 */
[----:B------:R-:W0:Y:S02]  /*11360*/  FLO.U32 R53, R55 ;  /* 0x0000003700357300 */ /* 0x000e2400000e0000 */
[C---:B0-----:R-:W-:Y:S02]  /*11370*/  IADD3 R54, PT, PT, -R53.reuse, 0x1f, RZ ;  /* 0x0000001f35367810 */ /* 0x041fe40007ffe1ff */
[----:B------:R-:W-:-:S03]  /*11380*/  IADD3 R53, PT, PT, -R53, 0x3f, RZ ;  /* 0x0000003f35357810 */ /* 0x000fc60007ffe1ff */
[----:B------:R-:W-:-:S05]  /*11390*/  @P1 IMAD.MOV R53, RZ, RZ, R54 ;  /* 0x000000ffff351224 */ /* 0x000fca00078e0236 */
[----:B------:R-:W-:-:S13]  /*113a0*/  ISETP.NE.AND P1, PT, R53, RZ, PT ;  /* 0x000000ff3500720c */ /* 0x000fda0003f25270 */
[----:B------:R-:W-:Y:S05]  /*113b0*/  @!P1 BRA `(.L_x_241) ;  /* 0x0000000000289947 */ /* 0x000fea0003800000 */
[----:B------:R-:W-:Y:S02]  /*113c0*/  LOP3.LUT R30, R53, 0x3f, RZ, 0xc0, !PT ;  /* 0x0000003f351e7812 */ /* 0x000fe400078ec0ff */
[--C-:B------:R-:W-:Y:S02]  /*113d0*/  SHF.R.U64 R38, R38, 0x1, R39.reuse ;  /* 0x0000000126267819 */ /* 0x100fe40000001227 */
[CC--:B------:R-:W-:Y:S02]  /*113e0*/  SHF.L.U64.HI R28, R31.reuse, R30.reuse, R28 ;  /* 0x0000001e1f1c7219 */ /* 0x0c0fe4000001021c */
[----:B------:R-:W-:Y:S02]  /*113f0*/  SHF.L.U32 R31, R31, R30, RZ ;  /* 0x0000001e1f1f7219 */ /* 0x000fe400000006ff */
[----:B------:R-:W-:Y:S02]  /*11400*/  SHF.R.U32.HI R39, RZ, 0x1, R39 ;  /* 0x00000001ff277819 */ /* 0x000fe40000011627 */
[----:B------:R-:W-:-:S04]  /*11410*/  LOP3.LUT R30, R53, 0x3f, RZ, 0xc, !PT ;  /* 0x0000003f351e7812 */ /* 0x000fc800078e0cff */
[-CC-:B------:R-:W-:Y:S02]  /*11420*/  SHF.R.U64 R38, R38, R30.reuse, R39.reuse ;  /* 0x0000001e26267219 */ /* 0x180fe40000001227 */
[----:B------:R-:W-:Y:S02]  /*11430*/  SHF.R.U32.HI R39, RZ, R30, R39 ;  /* 0x0000001eff277219 */ /* 0x000fe40000011627 */
[----:B------:R-:W-:Y:S02]  /*11440*/  LOP3.LUT R31, R31, R38, RZ, 0xfc, !PT ;  /* 0x000000261f1f7212 */ /* 0x000fe400078efcff */
[----:B------:R-:W-:-:S07]  /*11450*/  LOP3.LUT R28, R28, R39, RZ, 0xfc, !PT ;  /* 0x000000271c1c7212 */ /* 0x000fce00078efcff */
.L_x_241:
[----:B------:R-:W-:Y:S05]  /*11460*/  BSYNC.RECONVERGENT B0 ;  /* 0x0000000000007941 */ /* 0x000fea0003800200 */
.L_x_240:
[----:B------:R-:W-:Y:S01]  /*11470*/  IMAD.WIDE.U32 R38, R31, 0x2168c235, RZ ;  /* 0x2168c2351f267825 */ /* 0x000fe200078e00ff */
[----:B------:R-:W-:-:S03]  /*11480*/  SHF.R.U32.HI R29, RZ, 0x1e, R29 ;  /* 0x0000001eff1d7819 */ /* 0x000fc6000001161d */
[----:B------:R-:W-:Y:S01]  /*11490*/  IMAD.MOV.U32 R54, RZ, RZ, R39 ;  /* 0x000000ffff367224 */ /* 0x000fe200078e0027 */
[----:B------:R-:W-:Y:S01]  /*114a0*/  IADD3 RZ, P1, PT, R38, R38, RZ ;  /* 0x0000002626ff7210 */ /* 0x000fe20007f3e0ff */
[----:B------:R-:W-:Y:S01]  /*114b0*/  IMAD.MOV.U32 R55, RZ, RZ, RZ ;  /* 0x000000ffff377224 */ /* 0x000fe200078e00ff */
[----:B------:R-:W-:Y:S01]  /*114c0*/  LEA.HI R29, R52, R29, RZ, 0x1 ;  /* 0x0000001d341d7211 */ /* 0x000fe200078f08ff */
[----:B------:R-:W-:-:S04]  /*114d0*/  IMAD.HI.U32 R30, R28, -0x36f0255e, RZ ;  /* 0xc90fdaa21c1e7827 */ /* 0x000fc800078e00ff */
[----:B------:R-:W-:-:S04]  /*114e0*/  IMAD.WIDE.U32 R54, R31, -0x36f0255e, R54 ;  /* 0xc90fdaa21f367825 */ /* 0x000fc800078e0036 */
[C---:B------:R-:W-:Y:S02]  /*114f0*/  IMAD R39, R28.reuse, -0x36f0255e, RZ ;  /* 0xc90fdaa21c277824 */ /* 0x040fe400078e02ff */
[----:B------:R-:W-:-:S04]  /*11500*/  IMAD.WIDE.U32 R54, P3, R28, 0x2168c235, R54 ;  /* 0x2168c2351c367825 */ /* 0x000fc80007860036 */
[----:B------:R-:W-:Y:S01]  /*11510*/  IMAD.X R30, RZ, RZ, R30, P3 ;  /* 0x000000ffff1e7224 */ /* 0x000fe200018e061e */
[----:B------:R-:W-:Y:S02]  /*11520*/  IADD3 R39, P3, PT, R39, R55, RZ ;  /* 0x0000003727277210 */ /* 0x000fe40007f7e0ff */
[----:B------:R-:W-:Y:S02]  /*11530*/  IADD3.X RZ, P1, PT, R54, R54, RZ, P1, !PT ;  /* 0x0000003636ff7210 */ /* 0x000fe40000f3e4ff */
[C---:B------:R-:W-:Y:S01]  /*11540*/  ISETP.GT.U32.AND P4, PT, R39.reuse, RZ, PT ;  /* 0x000000ff2700720c */ /* 0x040fe20003f84070 */
[----:B------:R-:W-:Y:S01]  /*11550*/  IMAD.X R31, RZ, RZ, R30, P3 ;  /* 0x000000ffff1f7224 */ /* 0x000fe200018e061e */
[----:B------:R-:W-:-:S04]  /*11560*/  IADD3.X R30, P3, PT, R39, R39, RZ, P1, !PT ;  /* 0x00000027271e7210 */ /* 0x000fc80000f7e4ff */
[C---:B------:R-:W-:Y:S01]  /*11570*/  ISETP.GT.AND.EX P1, PT, R31.reuse, RZ, PT, P4 ;  /* 0x000000ff1f00720c */ /* 0x040fe20003f24340 */
[----:B------:R-:W-:-:S03]  /*11580*/  IMAD.X R28, R31, 0x1, R31, P3 ;  /* 0x000000011f1c7824 */ /* 0x000fc600018e061f */
[----:B------:R-:W-:Y:S02]  /*11590*/  SEL R30, R30, R39, P1 ;  /* 0x000000271e1e7207 */ /* 0x000fe40000800000 */
[----:B------:R-:W-:Y:S02]  /*115a0*/  SEL R28, R28, R31, P1 ;  /* 0x0000001f1c1c7207 */ /* 0x000fe40000800000 */
[----:B------:R-:W-:-:S05]  /*115b0*/  IADD3 R31, P3, PT, R30, 0x1, RZ ;  /* 0x000000011e1f7810 */ /* 0x000fca0007f7e0ff */
[----:B------:R-:W-:Y:S01]  /*115c0*/  IMAD.X R30, RZ, RZ, R28, P3 ;  /* 0x000000ffff1e7224 */ /* 0x000fe200018e061c */
[----:B------:R-:W-:Y:S02]  /*115d0*/  SEL R28, RZ, 0xffffffff, !P1 ;  /* 0xffffffffff1c7807 */ /* 0x000fe40004800000 */
[----:B------:R-:W-:Y:S02]  /*115e0*/  LOP3.LUT P1, R39, R61, 0x80000000, RZ, 0xc0, !PT ;  /* 0x800000003d277812 */ /* 0x000fe4000782c0ff */
[----:B------:R-:W-:Y:S01]  /*115f0*/  SHF.R.U64 R31, R31, 0xa, R30 ;  /* 0x0000000a1f1f7819 */ /* 0x000fe2000000121e */
[----:B------:R-:W-:Y:S01]  /*11600*/  IMAD.IADD R28, R28, 0x1, -R53 ;  /* 0x000000011c1c7824 */ /* 0x000fe200078e0a35 */
[----:B------:R-:W-:Y:S02]  /*11610*/  @!P0 LOP3.LUT R39, R39, 0x80000000, RZ, 0x3c, !PT ;  /* 0x8000000027278812 */ /* 0x000fe400078e3cff */
[----:B------:R-:W-:Y:S01]  /*11620*/  IADD3 R31, P3, PT, R31, 0x1, RZ ;  /* 0x000000011f1f7810 */ /* 0x000fe20007f7e0ff */
[----:B------:R-:W-:-:S03]  /*11630*/  IMAD.SHL.U32 R28, R28, 0x100000, RZ ;  /* 0x001000001c1c7824 */ /* 0x000fc600078e00ff */
[----:B------:R-:W-:-:S03]  /*11640*/  LEA.HI.X R30, R30, RZ, RZ, 0x16, P3 ;  /* 0x000000ff1e1e7211 */ /* 0x000fc600018fb4ff */
[----:B------:R-:W-:Y:S01]  /*11650*/  @P1 IMAD.MOV R29, RZ, RZ, -R29 ;  /* 0x000000ffff1d1224 */ /* 0x000fe200078e0a1d */
[--C-:B------:R-:W-:Y:S02]  /*11660*/  SHF.R.U64 R31, R31, 0x1, R30.reuse ;  /* 0x000000011f1f7819 */ /* 0x100fe4000000121e */
[----:B------:R-:W-:Y:S02]  /*11670*/  SHF.R.U32.HI R53, RZ, 0x1, R30 ;  /* 0x00000001ff357819 */ /* 0x000fe4000001161e */
[----:B------:R-:W-:-:S04]  /*11680*/  IADD3 R38, P3, P4, RZ, RZ, R31 ;  /* 0x000000ffff267210 */ /* 0x000fc80007c7e01f */
[----:B------:R-:W-:-:S04]  /*11690*/  IADD3.X R28, PT, PT, R28, 0x3fe00000, R53, P3, P4 ;  /* 0x3fe000001c1c7810 */ /* 0x000fc80001fe8435 */
[----:B------:R-:W-:-:S07]  /*116a0*/  LOP3.LUT R61, R28, R39, RZ, 0xfc, !PT ;  /* 0x000000271c3d7212 */ /* 0x000fce00078efcff */
.L_x_235:
[----:B------:R-:W-:Y:S02]  /*116b0*/  IMAD.MOV.U32 R39, RZ, RZ, R61 ;  /* 0x000000ffff277224 */ /* 0x000fe400078e003d */
[----:B------:R-:W-:-:S04]  /*116c0*/  IMAD.MOV.U32 R61, RZ, RZ, 0x0 ;  /* 0x00000000ff3d7424 */ /* 0x000fc800078e00ff */
[----:B------:R-:W-:Y:S05]  /*116d0*/  RET.REL.NODEC R60 `(_Z26mercurius_keplerian_solverPdS_S_S_S_S_S_di) ;  /* 0xfffffee83c487950 */ /* 0x000fea0003c3ffff */
.L_x_242:
        /* <DEDUP_REMOVED lines=10> */
.L_x_246:


//--------------------- .nv.global.init           --------------------------
	.section	.nv.global.init,"aw",@progbits
	.align	16
.nv.global.init:
	.type		__cudart_sin_cos_coeffs,@object
	.size		__cudart_sin_cos_coeffs,(CUTOFF - __cudart_sin_cos_coeffs)
__cudart_sin_cos_coeffs:
        /*0000*/ 	.byte	0x46, 0xd2, 0xb0, 0x2c, 0xf1, 0xe5, 0x5a, 0xbe, 0x92, 0xe3, 0xac, 0x69, 0xe3, 0x1d, 0xc7, 0x3e
        /*0010*/ 	.byte	0xa1, 0x62, 0xdb, 0x19, 0xa0, 0x01, 0x2a, 0xbf, 0x18, 0x08, 0x11, 0x11, 0x11, 0x11, 0x81, 0x3f
        /*0020*/ 	.byte	0x54, 0x55, 0x55, 0x55, 0x55, 0x55, 0xc5, 0xbf, 0x00, 0x00, 0x00, 0x00, 0x00, 0x00, 0x00, 0x00
        /*0030*/ 	.byte	0x00, 0x00, 0x00, 0x00, 0x00, 0x00, 0x00, 0x00, 0x64, 0x81, 0xfd, 0x20, 0x83, 0xff, 0xa8, 0xbd
        /*0040*/ 	.byte	0x28, 0x85, 0xef, 0xc1, 0xa7, 0xee, 0x21, 0x3e, 0xd9, 0xe6, 0x06, 0x8e, 0x4f, 0x7e, 0x92, 0xbe
        /*0050*/ 	.byte	0xe9, 0xbc, 0xdd, 0x19, 0xa0, 0x01, 0xfa, 0x3e, 0x47, 0x5d, 0xc1, 0x16, 0x6c, 0xc1, 0x56, 0xbf
        /*0060*/ 	.byte	0x51, 0x55, 0x55, 0x55, 0x55, 0x55, 0xa5, 0x3f, 0x00, 0x00, 0x00, 0x00, 0x00, 0x00, 0xe0, 0xbf
        /*0070*/ 	.byte	0x00, 0x00, 0x00, 0x00, 0x00, 0x00, 0xf0, 0x3f, 0x00, 0x00, 0x00, 0x00, 0x00, 0x00, 0x00, 0x00
	.type		CUTOFF,@object
	.size		CUTOFF,(TWOPI - CUTOFF)
CUTOFF:
        /*0080*/ 	.byte	0x82, 0x76, 0x49, 0x68, 0xc2, 0x25, 0x3c, 0x3d
	.type		TWOPI,@object
	.size		TWOPI,(G - TWOPI)
TWOPI:
        /*0088*/ 	.byte	0x18, 0x2d, 0x44, 0x54, 0xfb, 0x21, 0x19, 0x40
	.type		G,@object
	.size		G,(__cudart_i2opi_d - G)
G:
        /*0090*/ 	.byte	0xcc, 0x8a, 0xed, 0xff, 0x9e, 0x58, 0xd2, 0x3d
	.type		__cudart_i2opi_d,@object
	.size		__cudart_i2opi_d,(NUM_TIMESTEPS_KEPLER - __cudart_i2opi_d)
__cudart_i2opi_d:
        /* <DEDUP_REMOVED lines=9> */
	.type		NUM_TIMESTEPS_KEPLER,@object
	.size		NUM_TIMESTEPS_KEPLER,(MAX_ITERATIONS_ROOT_FINDING - NUM_TIMESTEPS_KEPLER)
NUM_TIMESTEPS_KEPLER:
        /*0128*/ 	.byte	0xa0, 0x86, 0x01, 0x00
	.type		MAX_ITERATIONS_ROOT_FINDING,@object
	.size		MAX_ITERATIONS_ROOT_FINDING,(.L_1 - MAX_ITERATIONS_ROOT_FINDING)
MAX_ITERATIONS_ROOT_FINDING:
        /*012c*/ 	.byte	0x14, 0x00, 0x00, 0x00
.L_1:


//--------------------- .nv.shared._Z9mercuriusv  --------------------------
	.section	.nv.shared._Z9mercuriusv,"aw",@nobits
	.sectionflags	@""
	.align	16
	.zero		1024


//--------------------- .nv.shared.reserved.0     --------------------------
	.section	.nv.shared.reserved.0,"aw",@nobits
	.weak		__nv_reservedSMEM_offset_0_alias
	.size		__nv_reservedSMEM_offset_0_alias, 0, 64
	.other		__nv_reservedSMEM_offset_0_alias,@"STO_CUDA_RESERVED_SHARED STV_DEFAULT"
__nv_reservedSMEM_offset_0_alias:
	.zero		0
	.zero		64


//--------------------- .nv.shared._Z26mercurius_keplerian_solverPdS_S_S_S_S_S_di --------------------------
	.section	.nv.shared._Z26mercurius_keplerian_solverPdS_S_S_S_S_S_di,"aw",@nobits
	.sectionflags	@""
	.align	16
	.zero		1024


//--------------------- .nv.constant0._Z9mercuriusv --------------------------
	.section	.nv.constant0._Z9mercuriusv,"a",@progbits
	.sectionflags	@""
	.align	4
.nv.constant0._Z9mercuriusv:
	.zero		896


//--------------------- .nv.constant0._Z26mercurius_keplerian_solverPdS_S_S_S_S_S_di --------------------------
	.section	.nv.constant0._Z26mercurius_keplerian_solverPdS_S_S_S_S_S_di,"a",@progbits
	.sectionflags	@""
	.align	4
.nv.constant0._Z26mercurius_keplerian_solverPdS_S_S_S_S_S_di:
	.zero		964


//--------------------- SYMBOLS --------------------------

	.type		.nv.reservedSmem.offset0,@object
	.size		.nv.reservedSmem.offset0,0x4
	.type		.nv.reservedSmem.cap,@object
	.size		.nv.reservedSmem.cap,0x4
